	.target	sm_90a

	.elftype	@"ET_EXEC"


//--------------------- .note.nv.tkinfo           --------------------------
	.section	.note.nv.tkinfo,"",@"SHT_NOTE"
	.sectionflags	@"SHF_NOTE_NV_TKINFO"
	.tkinfo
        /*0018*/ 	.word	0x00000002
        /*0030*/ 	.string	""
        /*0030*/ 	.string	"ptxas"
        /*0030*/ 	.string	"Cuda compilation tools, release 13.0, V13.0.88"
        /*0030*/ 	.string	"Build cuda_13.0.r13.0/compiler.36424714_0"
        /*0030*/ 	.string	"-v  -suppress-debug-info  -lineinfo  -arch sm_90a "



//--------------------- .note.nv.cuinfo           --------------------------
	.section	.note.nv.cuinfo,"",@"SHT_NOTE"
	.sectionflags	@"SHF_NOTE_NV_CUINFO"
        /*0018*/ 	.short	0x0002
        /*001a*/ 	.short	0x005a
        /*001c*/ 	.short	0x0082
	.zero		2


//--------------------- .nv.info                  --------------------------
	.section	.nv.info,"",@"SHT_CUDA_INFO"
	.align	4


	//----- nvinfo : EIATTR_REGCOUNT
	.align		4
        /*0000*/ 	.byte	0x04, 0x2f
        /*0002*/ 	.short	(.L_1 - .L_0)
	.align		4
.L_0:
        /*0004*/ 	.word	index@(matmul_kernel)
        /*0008*/ 	.word	0x000000ff


	//----- nvinfo : EIATTR_FRAME_SIZE
	.align		4
.L_1:
        /*000c*/ 	.byte	0x04, 0x11
        /*000e*/ 	.short	(.L_3 - .L_2)
	.align		4
.L_2:
        /*0010*/ 	.word	index@(matmul_kernel)
        /*0014*/ 	.word	0x00000608


	//----- nvinfo : EIATTR_MIN_STACK_SIZE
	.align		4
.L_3:
        /*0018*/ 	.byte	0x04, 0x12
        /*001a*/ 	.short	(.L_5 - .L_4)
	.align		4
.L_4:
        /*001c*/ 	.word	index@(matmul_kernel)
        /*0020*/ 	.word	0x00000608
.L_5:


//--------------------- .nv.compat                --------------------------
	.section	.nv.compat,"",@"SHT_CUDA_COMPAT_INFO"
	.align	4
        /*0000*/ 	.byte	0x02, 0x09, 0x01, 0x00, 0x02, 0x02, 0x04, 0x00, 0x02, 0x05, 0x05, 0x00, 0x03, 0x07, 0x01, 0x01
        /*0010*/ 	.byte	0x02, 0x03, 0x00, 0x00, 0x02, 0x06, 0x01, 0x00, 0x04, 0x0b, 0x08, 0x00, 0x00, 0x00, 0x00, 0x00
        /*0020*/ 	.byte	0x00, 0x00, 0x00, 0x00


//--------------------- .nv.info.matmul_kernel    --------------------------
	.section	.nv.info.matmul_kernel,"",@"SHT_CUDA_INFO"
	.sectionflags	@""
	.align	4


	//----- nvinfo : EIATTR_CUDA_API_VERSION
	.align		4
        /*0000*/ 	.byte	0x04, 0x37
        /*0002*/ 	.short	(.L_7 - .L_6)
.L_6:
        /*0004*/ 	.word	0x00000082


	//----- nvinfo : EIATTR_KPARAM_INFO
	.align		4
.L_7:
        /*0008*/ 	.byte	0x04, 0x17
        /*000a*/ 	.short	(.L_9 - .L_8)
.L_8:
        /*000c*/ 	.word	0x00000000
        /*0010*/ 	.short	0x000d
        /*0012*/ 	.short	0x0048
        /*0014*/ 	.byte	0x00, 0xf4, 0x21, 0x00


	//----- nvinfo : EIATTR_KPARAM_INFO
	.align		4
.L_9:
        /*0018*/ 	.byte	0x04, 0x17
        /*001a*/ 	.short	(.L_11 - .L_10)
.L_10:
        /*001c*/ 	.word	0x00000000
        /*0020*/ 	.short	0x000c
        /*0022*/ 	.short	0x0040
        /*0024*/ 	.byte	0x00, 0xf4, 0x21, 0x00


	//----- nvinfo : EIATTR_KPARAM_INFO
	.align		4
.L_11:
        /*0028*/ 	.byte	0x04, 0x17
        /*002a*/ 	.short	(.L_13 - .L_12)
.L_12:
        /*002c*/ 	.word	0x00000000
        /*0030*/ 	.short	0x000b
        /*0032*/ 	.short	0x0038
        /*0034*/ 	.byte	0x00, 0xf0, 0x11, 0x00


	//----- nvinfo : EIATTR_KPARAM_INFO
	.align		4
.L_13:
        /*0038*/ 	.byte	0x04, 0x17
        /*003a*/ 	.short	(.L_15 - .L_14)
.L_14:
        /*003c*/ 	.word	0x00000000
        /*0040*/ 	.short	0x000a
        /*0042*/ 	.short	0x0034
        /*0044*/ 	.byte	0x00, 0xf0, 0x11, 0x00


	//----- nvinfo : EIATTR_KPARAM_INFO
	.align		4
.L_15:
        /*0048*/ 	.byte	0x04, 0x17
        /*004a*/ 	.short	(.L_17 - .L_16)
.L_16:
        /*004c*/ 	.word	0x00000000
        /*0050*/ 	.short	0x0009
        /*0052*/ 	.short	0x0030
        /*0054*/ 	.byte	0x00, 0xf0, 0x11, 0x00


	//----- nvinfo : EIATTR_KPARAM_INFO
	.align		4
.L_17:
        /*0058*/ 	.byte	0x04, 0x17
        /*005a*/ 	.short	(.L_19 - .L_18)
.L_18:
        /*005c*/ 	.word	0x00000000
        /*0060*/ 	.short	0x0008
        /*0062*/ 	.short	0x002c
        /*0064*/ 	.byte	0x00, 0xf0, 0x11, 0x00


	//----- nvinfo : EIATTR_KPARAM_INFO
	.align		4
.L_19:
        /*0068*/ 	.byte	0x04, 0x17
        /*006a*/ 	.short	(.L_21 - .L_20)
.L_20:
        /*006c*/ 	.word	0x00000000
        /*0070*/ 	.short	0x0007
        /*0072*/ 	.short	0x0028
        /*0074*/ 	.byte	0x00, 0xf0, 0x11, 0x00


	//----- nvinfo : EIATTR_KPARAM_INFO
	.align		4
.L_21:
        /*0078*/ 	.byte	0x04, 0x17
        /*007a*/ 	.short	(.L_23 - .L_22)
.L_22:
        /*007c*/ 	.word	0x00000000
        /*0080*/ 	.short	0x0006
        /*0082*/ 	.short	0x0024
        /*0084*/ 	.byte	0x00, 0xf0, 0x11, 0x00


	//----- nvinfo : EIATTR_KPARAM_INFO
	.align		4
.L_23:
        /*0088*/ 	.byte	0x04, 0x17
        /*008a*/ 	.short	(.L_25 - .L_24)
.L_24:
        /*008c*/ 	.word	0x00000000
        /*0090*/ 	.short	0x0005
        /*0092*/ 	.short	0x0020
        /*0094*/ 	.byte	0x00, 0xf0, 0x11, 0x00


	//----- nvinfo : EIATTR_KPARAM_INFO
	.align		4
.L_25:
        /*0098*/ 	.byte	0x04, 0x17
        /*009a*/ 	.short	(.L_27 - .L_26)
.L_26:
        /*009c*/ 	.word	0x00000000
        /*00a0*/ 	.short	0x0004
        /*00a2*/ 	.short	0x001c
        /*00a4*/ 	.byte	0x00, 0xf0, 0x11, 0x00


	//----- nvinfo : EIATTR_KPARAM_INFO
	.align		4
.L_27:
        /*00a8*/ 	.byte	0x04, 0x17
        /*00aa*/ 	.short	(.L_29 - .L_28)
.L_28:
        /*00ac*/ 	.word	0x00000000
        /*00b0*/ 	.short	0x0003
        /*00b2*/ 	.short	0x0018
        /*00b4*/ 	.byte	0x00, 0xf0, 0x11, 0x00


	//----- nvinfo : EIATTR_KPARAM_INFO
	.align		4
.L_29:
        /*00b8*/ 	.byte	0x04, 0x17
        /*00ba*/ 	.short	(.L_31 - .L_30)
.L_30:
        /*00bc*/ 	.word	0x00000000
        /*00c0*/ 	.short	0x0002
        /*00c2*/ 	.short	0x0010
        /*00c4*/ 	.byte	0x00, 0xf4, 0x21, 0x00


	//----- nvinfo : EIATTR_KPARAM_INFO
	.align		4
.L_31:
        /*00c8*/ 	.byte	0x04, 0x17
        /*00ca*/ 	.short	(.L_33 - .L_32)
.L_32:
        /*00cc*/ 	.word	0x00000000
        /*00d0*/ 	.short	0x0001
        /*00d2*/ 	.short	0x0008
        /*00d4*/ 	.byte	0x00, 0xf4, 0x21, 0x00


	//----- nvinfo : EIATTR_KPARAM_INFO
	.align		4
.L_33:
        /*00d8*/ 	.byte	0x04, 0x17
        /*00da*/ 	.short	(.L_35 - .L_34)
.L_34:
        /*00dc*/ 	.word	0x00000000
        /*00e0*/ 	.short	0x0000
        /*00e2*/ 	.short	0x0000
        /*00e4*/ 	.byte	0x00, 0xf4, 0x21, 0x00


	//----- nvinfo : EIATTR_EXPLICIT_CLUSTER
	.align		4
.L_35:
        /*00e8*/ 	.byte	0x01, 0x3e
	.zero		2


	//----- nvinfo : EIATTR_CTA_PER_CLUSTER
	.align		4
        /*00ec*/ 	.byte	0x04, 0x3d
        /*00ee*/ 	.short	(.L_37 - .L_36)
.L_36:
        /*00f0*/ 	.word	0x00000002
        /*00f4*/ 	.word	0x00000001
        /*00f8*/ 	.word	0x00000001


	//----- nvinfo : EIATTR_SPARSE_MMA_MASK
	.align		4
.L_37:
        /*00fc*/ 	.byte	0x03, 0x50
        /*00fe*/ 	.short	0x0000


	//----- nvinfo : EIATTR_MAXREG_COUNT
	.align		4
        /*0100*/ 	.byte	0x03, 0x1b
        /*0102*/ 	.short	0x00ff


	//----- nvinfo : EIATTR_NUM_BARRIERS
	.align		4
        /*0104*/ 	.byte	0x02, 0x4c
        /*0106*/ 	.byte	0x01
	.zero		1


	//----- nvinfo : EIATTR_ANNOTATIONS
	.align		4
        /*0108*/ 	.byte	0x04, 0x55
        /*010a*/ 	.short	(.L_39 - .L_38)


	//   ....[0]....
.L_38:
        /*010c*/ 	.word	0x00000001
        /*0110*/ 	.byte	0x80, 0x09, 0x00, 0x00, 0x01, 0x00, 0x00, 0x00, 0x70, 0x3c, 0x00, 0x00, 0x01, 0x00, 0x00, 0x00
        /* <DEDUP_REMOVED lines=404> */
        /*1a60*/ 	.byte	0xd0, 0xbe, 0x00, 0x00, 0x01, 0x00, 0x00, 0x00, 0xc0, 0xc6, 0x00, 0x00


	//----- nvinfo : EIATTR_MERCURY_ISA_VERSION
	.align		4
.L_39:
        /*1a6c*/ 	.byte	0x03, 0x5f
        /*1a6e*/ 	.short	0x0101


	//----- nvinfo : EIATTR_EXIT_INSTR_OFFSETS
	.align		4
        /*1a70*/ 	.byte	0x04, 0x1c
        /*1a72*/ 	.short	(.L_41 - .L_40)


	//   ....[0]....
.L_40:
        /*1a74*/ 	.word	0x000157c0


	//   ....[1]....
        /*1a78*/ 	.word	0x000157f0


	//----- nvinfo : EIATTR_REQNTID
	.align		4
.L_41:
        /*1a7c*/ 	.byte	0x04, 0x10
        /*1a7e*/ 	.short	(.L_43 - .L_42)
.L_42:
        /*1a80*/ 	.word	0x00000080
        /*1a84*/ 	.word	0x00000001
        /*1a88*/ 	.word	0x00000001


	//----- nvinfo : EIATTR_CBANK_PARAM_SIZE
	.align		4
.L_43:
        /*1a8c*/ 	.byte	0x03, 0x19
        /*1a8e*/ 	.short	0x0050


	//----- nvinfo : EIATTR_PARAM_CBANK
	.align		4
        /*1a90*/ 	.byte	0x04, 0x0a
        /*1a92*/ 	.short	(.L_45 - .L_44)
	.align		4
.L_44:
        /*1a94*/ 	.word	index@(.nv.constant0.matmul_kernel)
        /*1a98*/ 	.short	0x0210
        /*1a9a*/ 	.short	0x0050


	//----- nvinfo : EIATTR_SW_WAR
	.align		4
.L_45:
        /*1a9c*/ 	.byte	0x04, 0x36
        /*1a9e*/ 	.short	(.L_47 - .L_46)
.L_46:
        /*1aa0*/ 	.word	0x00000008
.L_47:


//--------------------- .nv.callgraph             --------------------------
	.section	.nv.callgraph,"",@"SHT_CUDA_CALLGRAPH"
	.align	4
	.sectionentsize	8
	.align		4
        /*0000*/ 	.word	0x00000000
	.align		4
        /*0004*/ 	.word	0xffffffff
	.align		4
        /*0008*/ 	.word	0x00000000
	.align		4
        /*000c*/ 	.word	0xfffffffe
	.align		4
        /*0010*/ 	.word	0x00000000
	.align		4
        /*0014*/ 	.word	0xfffffffd
	.align		4
        /*0018*/ 	.word	0x00000000
	.align		4
        /*001c*/ 	.word	0xfffffffc


//--------------------- .text.matmul_kernel       --------------------------
	.section	.text.matmul_kernel,"ax",@progbits
	.align	128
        .global         matmul_kernel
        .type           matmul_kernel,@function
        .size           matmul_kernel,(.L_x_3 - matmul_kernel)
        .other          matmul_kernel,@"STO_CUDA_ENTRY STV_DEFAULT"
matmul_kernel:
.text.matmul_kernel:
[----:B------:R-:W0:Y:S08]  /*0000*/  LDC R1, c[0x0][0x28] ;  /* 0x00000a00ff017b82 */ /* 0x000e300000000800 */
[----:B------:R-:W1:Y:S01]  /*0010*/  LDC.64 R52, c[0x0][0x228] ;  /* 0x00008a00ff347b82 */ /* 0x000e620000000a00 */
[----:B0-----:R-:W-:Y:S01]  /*0020*/  VIADD R1, R1, 0xfffff9f8 ;  /* 0xfffff9f801017836 */ /* 0x001fe20000000000 */
[----:B------:R-:W-:Y:S01]  /*0030*/  ULDC.64 UR14, c[0x0][0x208] ;  /* 0x00008200000e7ab9 */ /* 0x000fe20000000a00 */
[----:B------:R-:W-:-:S02]  /*0040*/  CS2R R36, SRZ ;  /* 0x0000000000247805 */ /* 0x000fc4000001ff00 */
[----:B------:R-:W-:Y:S02]  /*0050*/  CS2R R38, SRZ ;  /* 0x0000000000267805 */ /* 0x000fe4000001ff00 */
[----:B------:R-:W-:Y:S02]  /*0060*/  CS2R R40, SRZ ;  /* 0x0000000000287805 */ /* 0x000fe4000001ff00 */
[----:B------:R-:W-:Y:S02]  /*0070*/  CS2R R42, SRZ ;  /* 0x00000000002a7805 */ /* 0x000fe4000001ff00 */
[----:B------:R-:W-:Y:S01]  /*0080*/  CS2R R44, SRZ ;  /* 0x00000000002c7805 */ /* 0x000fe2000001ff00 */
[----:B------:R-:W0:Y:S01]  /*0090*/  S2UR UR4, SR_CTAID.X ;  /* 0x00000000000479c3 */ /* 0x000e220000002500 */
[----:B------:R-:W-:Y:S02]  /*00a0*/  CS2R R46, SRZ ;  /* 0x00000000002e7805 */ /* 0x000fe4000001ff00 */
[----:B------:R-:W-:-:S02]  /*00b0*/  CS2R R48, SRZ ;  /* 0x0000000000307805 */ /* 0x000fc4000001ff00 */
[----:B------:R-:W-:Y:S02]  /*00c0*/  CS2R R50, SRZ ;  /* 0x0000000000327805 */ /* 0x000fe4000001ff00 */
[----:B------:R-:W-:Y:S02]  /*00d0*/  CS2R R20, SRZ ;  /* 0x0000000000147805 */ /* 0x000fe4000001ff00 */
[----:B------:R-:W-:Y:S02]  /*00e0*/  CS2R R22, SRZ ;  /* 0x0000000000167805 */ /* 0x000fe4000001ff00 */
[----:B------:R-:W-:Y:S02]  /*00f0*/  CS2R R16, SRZ ;  /* 0x0000000000107805 */ /* 0x000fe4000001ff00 */
[----:B------:R-:W-:Y:S01]  /*0100*/  CS2R R18, SRZ ;  /* 0x0000000000127805 */ /* 0x000fe2000001ff00 */
[----:B------:R-:W2:Y:S01]  /*0110*/  LDC R196, c[0x0][0x230] ;  /* 0x00008c00ffc47b82 */ /* 0x000ea20000000800 */
[----:B------:R-:W-:-:S02]  /*0120*/  CS2R R12, SRZ ;  /* 0x00000000000c7805 */ /* 0x000fc4000001ff00 */
[----:B------:R-:W-:Y:S02]  /*0130*/  CS2R R14, SRZ ;  /* 0x00000000000e7805 */ /* 0x000fe4000001ff00 */
[----:B------:R-:W-:Y:S02]  /*0140*/  CS2R R56, SRZ ;  /* 0x0000000000387805 */ /* 0x000fe4000001ff00 */
[----:B------:R-:W-:Y:S02]  /*0150*/  CS2R R58, SRZ ;  /* 0x00000000003a7805 */ /* 0x000fe4000001ff00 */
[----:B------:R-:W-:Y:S02]  /*0160*/  CS2R R60, SRZ ;  /* 0x00000000003c7805 */ /* 0x000fe4000001ff00 */
[----:B------:R-:W-:Y:S02]  /*0170*/  CS2R R62, SRZ ;  /* 0x00000000003e7805 */ /* 0x000fe4000001ff00 */
[----:B------:R-:W-:Y:S01]  /*0180*/  CS2R R64, SRZ ;  /* 0x0000000000407805 */ /* 0x000fe2000001ff00 */
[----:B-1----:R-:W-:Y:S01]  /*0190*/  VIADD R0, R53, 0x1ff ;  /* 0x000001ff35007836 */ /* 0x002fe20000000000 */
[----:B------:R-:W-:-:S02]  /*01a0*/  CS2R R66, SRZ ;  /* 0x0000000000427805 */ /* 0x000fc4000001ff00 */
[----:B------:R-:W-:Y:S02]  /*01b0*/  CS2R R68, SRZ ;  /* 0x0000000000447805 */ /* 0x000fe4000001ff00 */
[----:B------:R-:W-:Y:S02]  /*01c0*/  CS2R R70, SRZ ;  /* 0x0000000000467805 */ /* 0x000fe4000001ff00 */
[----:B------:R-:W-:Y:S02]  /*01d0*/  CS2R R72, SRZ ;  /* 0x0000000000487805 */ /* 0x000fe4000001ff00 */
[----:B------:R-:W-:Y:S02]  /*01e0*/  SHF.R.S32.HI R3, RZ, 0x1f, R0 ;  /* 0x0000001fff037819 */ /* 0x000fe40000011400 */
[----:B------:R-:W-:Y:S02]  /*01f0*/  CS2R R74, SRZ ;  /* 0x00000000004a7805 */ /* 0x000fe4000001ff00 */
[----:B------:R-:W-:-:S02]  /*0200*/  CS2R R76, SRZ ;  /* 0x00000000004c7805 */ /* 0x000fc4000001ff00 */
[----:B0-----:R-:W-:Y:S01]  /*0210*/  I2FP.F32.U32 R5, UR4 ;  /* 0x0000000400057c45 */ /* 0x001fe20008201000 */
[----:B------:R-:W-:Y:S01]  /*0220*/  ULDC UR4, c[0x0][0x150] ;  /* 0x0000540000047ab9 */ /* 0x000fe20000000800 */
[----:B------:R-:W-:Y:S02]  /*0230*/  LEA.HI R3, R3, R0, RZ, 0x9 ;  /* 0x0000000003037211 */ /* 0x000fe400078f48ff */
[----:B------:R-:W-:Y:S02]  /*0240*/  CS2R R78, SRZ ;  /* 0x00000000004e7805 */ /* 0x000fe4000001ff00 */
[----:B------:R-:W-:Y:S01]  /*0250*/  CS2R R80, SRZ ;  /* 0x0000000000507805 */ /* 0x000fe2000001ff00 */
[----:B------:R-:W-:Y:S01]  /*0260*/  FMUL R5, R5, UR4 ;  /* 0x0000000405057c20 */ /* 0x000fe20008400000 */
[----:B------:R-:W-:Y:S02]  /*0270*/  SHF.R.S32.HI R3, RZ, 0x9, R3 ;  /* 0x00000009ff037819 */ /* 0x000fe40000011403 */
[----:B------:R-:W-:Y:S01]  /*0280*/  CS2R R82, SRZ ;  /* 0x0000000000527805 */ /* 0x000fe2000001ff00 */
[----:B--2---:R-:W-:Y:S01]  /*0290*/  VIADD R196, R196, 0x1f ;  /* 0x0000001fc4c47836 */ /* 0x004fe20000000000 */
[----:B------:R-:W-:-:S02]  /*02a0*/  CS2R R84, SRZ ;  /* 0x0000000000547805 */ /* 0x000fc4000001ff00 */
[----:B------:R-:W-:Y:S01]  /*02b0*/  CS2R R86, SRZ ;  /* 0x0000000000567805 */ /* 0x000fe2000001ff00 */
[----:B------:R-:W-:Y:S01]  /*02c0*/  IMAD.SHL.U32 R4, R3, 0x8, RZ ;  /* 0x0000000803047824 */ /* 0x000fe200078e00ff */
[----:B------:R-:W0:Y:S01]  /*02d0*/  F2I.U32.TRUNC.NTZ R5, R5 ;  /* 0x0000000500057305 */ /* 0x000e22000020f000 */
[----:B------:R-:W-:Y:S02]  /*02e0*/  CS2R R88, SRZ ;  /* 0x0000000000587805 */ /* 0x000fe4000001ff00 */
[----:B------:R-:W-:Y:S02]  /*02f0*/  CS2R R90, SRZ ;  /* 0x00000000005a7805 */ /* 0x000fe4000001ff00 */
[----:B------:R-:W-:Y:S02]  /*0300*/  CS2R R92, SRZ ;  /* 0x00000000005c7805 */ /* 0x000fe4000001ff00 */
[----:B------:R-:W-:Y:S02]  /*0310*/  IABS R7, R4 ;  /* 0x0000000400077213 */ /* 0x000fe40000000000 */
[----:B------:R-:W-:-:S02]  /*0320*/  CS2R R94, SRZ ;  /* 0x00000000005e7805 */ /* 0x000fc4000001ff00 */
[----:B------:R-:W-:Y:S02]  /*0330*/  CS2R R96, SRZ ;  /* 0x0000000000607805 */ /* 0x000fe4000001ff00 */
[----:B------:R-:W-:Y:S01]  /*0340*/  CS2R R98, SRZ ;  /* 0x0000000000627805 */ /* 0x000fe2000001ff00 */
[----:B------:R-:W1:Y:S01]  /*0350*/  I2F.RP R0, R7 ;  /* 0x0000000700007306 */ /* 0x000e620000209400 */
[----:B------:R-:W-:Y:S02]  /*0360*/  CS2R R100, SRZ ;  /* 0x0000000000647805 */ /* 0x000fe4000001ff00 */
[----:B------:R-:W-:Y:S02]  /*0370*/  CS2R R102, SRZ ;  /* 0x0000000000667805 */ /* 0x000fe4000001ff00 */
[----:B------:R-:W-:Y:S02]  /*0380*/  CS2R R104, SRZ ;  /* 0x0000000000687805 */ /* 0x000fe4000001ff00 */
[----:B------:R-:W-:-:S02]  /*0390*/  CS2R R106, SRZ ;  /* 0x00000000006a7805 */ /* 0x000fc4000001ff00 */
[----:B------:R-:W-:Y:S02]  /*03a0*/  CS2R R108, SRZ ;  /* 0x00000000006c7805 */ /* 0x000fe4000001ff00 */
[----:B------:R-:W-:Y:S02]  /*03b0*/  CS2R R110, SRZ ;  /* 0x00000000006e7805 */ /* 0x000fe4000001ff00 */
[----:B0-----:R-:W-:Y:S02]  /*03c0*/  IABS R11, R5 ;  /* 0x00000005000b7213 */ /* 0x001fe40000000000 */
[----:B------:R-:W-:Y:S02]  /*03d0*/  CS2R R112, SRZ ;  /* 0x0000000000707805 */ /* 0x000fe4000001ff00 */
[----:B------:R-:W-:Y:S02]  /*03e0*/  CS2R R114, SRZ ;  /* 0x0000000000727805 */ /* 0x000fe4000001ff00 */
[----:B------:R-:W-:-:S02]  /*03f0*/  CS2R R116, SRZ ;  /* 0x0000000000747805 */ /* 0x000fc4000001ff00 */
[----:B------:R-:W-:Y:S02]  /*0400*/  CS2R R118, SRZ ;  /* 0x0000000000767805 */ /* 0x000fe4000001ff00 */
[----:B------:R-:W-:Y:S02]  /*0410*/  CS2R R120, SRZ ;  /* 0x0000000000787805 */ /* 0x000fe4000001ff00 */
[----:B------:R-:W-:Y:S02]  /*0420*/  CS2R R122, SRZ ;  /* 0x00000000007a7805 */ /* 0x000fe4000001ff00 */
[----:B------:R-:W-:Y:S01]  /*0430*/  CS2R R124, SRZ ;  /* 0x00000000007c7805 */ /* 0x000fe2000001ff00 */
[----:B-1----:R-:W0:Y:S01]  /*0440*/  MUFU.RCP R0, R0 ;  /* 0x0000000000007308 */ /* 0x002e220000001000 */
[----:B------:R-:W-:Y:S02]  /*0450*/  CS2R R126, SRZ ;  /* 0x00000000007e7805 */ /* 0x000fe4000001ff00 */
[----:B------:R-:W-:-:S02]  /*0460*/  CS2R R128, SRZ ;  /* 0x0000000000807805 */ /* 0x000fc4000001ff00 */
[----:B------:R-:W-:Y:S02]  /*0470*/  CS2R R130, SRZ ;  /* 0x0000000000827805 */ /* 0x000fe4000001ff00 */
[----:B------:R-:W-:Y:S02]  /*0480*/  CS2R R132, SRZ ;  /* 0x0000000000847805 */ /* 0x000fe4000001ff00 */
[----:B------:R-:W-:Y:S02]  /*0490*/  CS2R R134, SRZ ;  /* 0x0000000000867805 */ /* 0x000fe4000001ff00 */
[----:B------:R-:W-:Y:S02]  /*04a0*/  CS2R R136, SRZ ;  /* 0x0000000000887805 */ /* 0x000fe4000001ff00 */
[----:B------:R-:W-:Y:S02]  /*04b0*/  CS2R R138, SRZ ;  /* 0x00000000008a7805 */ /* 0x000fe4000001ff00 */
[----:B------:R-:W-:-:S02]  /*04c0*/  CS2R R140, SRZ ;  /* 0x00000000008c7805 */ /* 0x000fc4000001ff00 */
[----:B------:R-:W-:Y:S02]  /*04d0*/  CS2R R142, SRZ ;  /* 0x00000000008e7805 */ /* 0x000fe4000001ff00 */
[----:B------:R-:W-:Y:S02]  /*04e0*/  CS2R R144, SRZ ;  /* 0x0000000000907805 */ /* 0x000fe4000001ff00 */
[----:B------:R-:W-:Y:S02]  /*04f0*/  CS2R R146, SRZ ;  /* 0x0000000000927805 */ /* 0x000fe4000001ff00 */
[----:B------:R-:W-:Y:S02]  /*0500*/  CS2R R148, SRZ ;  /* 0x0000000000947805 */ /* 0x000fe4000001ff00 */
[----:B------:R-:W-:Y:S01]  /*0510*/  CS2R R150, SRZ ;  /* 0x0000000000967805 */ /* 0x000fe2000001ff00 */
[----:B0-----:R-:W-:Y:S01]  /*0520*/  VIADD R2, R0, 0xffffffe ;  /* 0x0ffffffe00027836 */ /* 0x001fe20000000000 */
[----:B------:R-:W-:-:S03]  /*0530*/  IABS R0, R4 ;  /* 0x0000000400007213 */ /* 0x000fc60000000000 */
[----:B------:R0:W1:Y:S02]  /*0540*/  F2I.FTZ.U32.TRUNC.NTZ R3, R2 ;  /* 0x0000000200037305 */ /* 0x000064000021f000 */
[----:B------:R-:W-:Y:S02]  /*0550*/  IMAD.MOV R0, RZ, RZ, -R0 ;  /* 0x000000ffff007224 */ /* 0x000fe400078e0a00 */
[----:B0-----:R-:W-:Y:S02]  /*0560*/  IMAD.MOV.U32 R2, RZ, RZ, RZ ;  /* 0x000000ffff027224 */ /* 0x001fe400078e00ff */
[----:B-1----:R-:W-:-:S04]  /*0570*/  IMAD.MOV R6, RZ, RZ, -R3 ;  /* 0x000000ffff067224 */ /* 0x002fc800078e0a03 */
[----:B------:R-:W-:-:S04]  /*0580*/  IMAD R9, R6, R7, RZ ;  /* 0x0000000706097224 */ /* 0x000fc800078e02ff */
[----:B------:R-:W-:-:S06]  /*0590*/  IMAD.HI.U32 R2, R3, R9, R2 ;  /* 0x0000000903027227 */ /* 0x000fcc00078e0002 */
[----:B------:R-:W-:-:S04]  /*05a0*/  IMAD.HI.U32 R2, R2, R11, RZ ;  /* 0x0000000b02027227 */ /* 0x000fc800078e00ff */
[----:B------:R-:W-:-:S05]  /*05b0*/  IMAD R0, R2, R0, R11 ;  /* 0x0000000002007224 */ /* 0x000fca00078e020b */
[----:B------:R-:W-:-:S13]  /*05c0*/  ISETP.GT.U32.AND P1, PT, R7, R0, PT ;  /* 0x000000000700720c */ /* 0x000fda0003f24070 */
[----:B------:R-:W-:Y:S02]  /*05d0*/  @!P1 IMAD.IADD R0, R0, 0x1, -R7 ;  /* 0x0000000100009824 */ /* 0x000fe400078e0a07 */
[----:B------:R-:W-:Y:S01]  /*05e0*/  @!P1 VIADD R2, R2, 0x1 ;  /* 0x0000000102029836 */ /* 0x000fe20000000000 */
[----:B------:R-:W-:Y:S02]  /*05f0*/  ISETP.NE.AND P1, PT, R4, RZ, PT ;  /* 0x000000ff0400720c */ /* 0x000fe40003f25270 */
[----:B------:R-:W-:Y:S02]  /*0600*/  ISETP.GE.U32.AND P0, PT, R0, R7, PT ;  /* 0x000000070000720c */ /* 0x000fe40003f06070 */
[----:B------:R-:W-:-:S04]  /*0610*/  LOP3.LUT R0, R5, R4, RZ, 0x3c, !PT ;  /* 0x0000000405007212 */ /* 0x000fc800078e3cff */
[----:B------:R-:W-:Y:S01]  /*0620*/  ISETP.GE.AND P2, PT, R0, RZ, PT ;  /* 0x000000ff0000720c */ /* 0x000fe20003f46270 */
[----:B------:R-:W-:-:S05]  /*0630*/  VIADD R0, R52, 0x7f ;  /* 0x0000007f34007836 */ /* 0x000fca0000000000 */
[----:B------:R-:W-:Y:S01]  /*0640*/  SHF.R.S32.HI R3, RZ, 0x1f, R0 ;  /* 0x0000001fff037819 */ /* 0x000fe20000011400 */
[----:B------:R-:W-:-:S03]  /*0650*/  @P0 VIADD R2, R2, 0x1 ;  /* 0x0000000102020836 */ /* 0x000fc60000000000 */
[----:B------:R-:W-:-:S03]  /*0660*/  LEA.HI R3, R3, R0, RZ, 0x7 ;  /* 0x0000000003037211 */ /* 0x000fc600078f38ff */
[----:B------:R-:W-:Y:S01]  /*0670*/  @!P2 IMAD.MOV R2, RZ, RZ, -R2 ;  /* 0x000000ffff02a224 */ /* 0x000fe200078e0a02 */
[----:B------:R-:W-:-:S05]  /*0680*/  @!P1 LOP3.LUT R2, RZ, R4, RZ, 0x33, !PT ;  /* 0x00000004ff029212 */ /* 0x000fca00078e33ff */
[----:B------:R-:W-:Y:S02]  /*0690*/  IMAD.SHL.U32 R6, R2, 0x8, RZ ;  /* 0x0000000802067824 */ /* 0x000fe400078e00ff */
[----:B------:R-:W-:-:S03]  /*06a0*/  IMAD.MOV R2, RZ, RZ, -R2 ;  /* 0x000000ffff027224 */ /* 0x000fc600078e0a02 */
[----:B------:R-:W-:Y:S01]  /*06b0*/  LEA.HI.SX32 R3, R3, -R6, 0x19 ;  /* 0x8000000603037211 */ /* 0x000fe200078fcaff */
[----:B------:R-:W-:-:S03]  /*06c0*/  IMAD R4, R4, R2, R5 ;  /* 0x0000000204047224 */ /* 0x000fc600078e0205 */
[----:B------:R-:W-:Y:S02]  /*06d0*/  VIMNMX R11, R3, 0x8, PT ;  /* 0x00000008030b7848 */ /* 0x000fe40003fe0100 */
[----:B------:R-:W-:Y:S02]  /*06e0*/  IABS R9, R4 ;  /* 0x0000000400097213 */ /* 0x000fe40000000000 */
[----:B------:R-:W-:-:S04]  /*06f0*/  IABS R7, R11 ;  /* 0x0000000b00077213 */ /* 0x000fc80000000000 */
[----:B------:R-:W0:Y:S08]  /*0700*/  I2F.RP R0, R7 ;  /* 0x0000000700007306 */ /* 0x000e300000209400 */
[----:B0-----:R-:W0:Y:S02]  /*0710*/  MUFU.RCP R0, R0 ;  /* 0x0000000000007308 */ /* 0x001e240000001000 */
[----:B0-----:R-:W-:-:S06]  /*0720*/  VIADD R3, R0, 0xffffffe ;  /* 0x0ffffffe00037836 */ /* 0x001fcc0000000000 */
[----:B------:R-:W0:Y:S02]  /*0730*/  F2I.FTZ.U32.TRUNC.NTZ R3, R3 ;  /* 0x0000000300037305 */ /* 0x000e24000021f000 */
[----:B0-----:R-:W-:-:S04]  /*0740*/  IMAD.MOV R8, RZ, RZ, -R3 ;  /* 0x000000ffff087224 */ /* 0x001fc800078e0a03 */
[----:B------:R-:W-:Y:S01]  /*0750*/  IMAD.MOV.U32 R2, RZ, RZ, R8 ;  /* 0x000000ffff027224 */ /* 0x000fe200078e0008 */
[----:B------:R-:W-:-:S03]  /*0760*/  IABS R8, R11 ;  /* 0x0000000b00087213 */ /* 0x000fc60000000000 */
[----:B------:R-:W-:Y:S02]  /*0770*/  IMAD R5, R2, R7, RZ ;  /* 0x0000000702057224 */ /* 0x000fe400078e02ff */
[----:B------:R-:W-:Y:S02]  /*0780*/  IMAD.MOV.U32 R2, RZ, RZ, RZ ;  /* 0x000000ffff027224 */ /* 0x000fe400078e00ff */
[----:B------:R-:W-:Y:S02]  /*0790*/  IMAD.MOV R0, RZ, RZ, -R8 ;  /* 0x000000ffff007224 */ /* 0x000fe400078e0a08 */
[----:B------:R-:W-:Y:S01]  /*07a0*/  IMAD.HI.U32 R2, R3, R5, R2 ;  /* 0x0000000503027227 */ /* 0x000fe200078e0002 */
[----:B------:R-:W-:-:S04]  /*07b0*/  MOV R3, 0x400 ;  /* 0x0000040000037802 */ /* 0x000fc80000000f00 */
[----:B------:R-:W-:Y:S01]  /*07c0*/  R2UR UR12, R3 ;  /* 0x00000000030c72ca */ /* 0x000fe200000e0000 */
[----:B------:R-:W-:-:S04]  /*07d0*/  IMAD.HI.U32 R2, R2, R9, RZ ;  /* 0x0000000902027227 */ /* 0x000fc800078e00ff */
[----:B------:R-:W-:Y:S01]  /*07e0*/  IMAD R0, R2, R0, R9 ;  /* 0x0000000002007224 */ /* 0x000fe200078e0209 */
[----:B------:R-:W-:-:S04]  /*07f0*/  CS2R R8, SRZ ;  /* 0x0000000000087805 */ /* 0x000fc8000001ff00 */
[----:B------:R-:W-:-:S13]  /*0800*/  ISETP.GT.U32.AND P1, PT, R7, R0, PT ;  /* 0x000000000700720c */ /* 0x000fda0003f24070 */
[----:B------:R-:W-:Y:S02]  /*0810*/  @!P1 IMAD.IADD R0, R0, 0x1, -R7 ;  /* 0x0000000100009824 */ /* 0x000fe400078e0a07 */
[----:B------:R-:W-:Y:S01]  /*0820*/  @!P1 VIADD R2, R2, 0x1 ;  /* 0x0000000102029836 */ /* 0x000fe20000000000 */
[----:B------:R-:W-:Y:S02]  /*0830*/  ISETP.NE.AND P1, PT, R11, RZ, PT ;  /* 0x000000ff0b00720c */ /* 0x000fe40003f25270 */
[----:B------:R-:W-:Y:S02]  /*0840*/  ISETP.GE.U32.AND P0, PT, R0, R7, PT ;  /* 0x000000070000720c */ /* 0x000fe40003f06070 */
[----:B------:R-:W-:-:S04]  /*0850*/  LOP3.LUT R0, R4, R11, RZ, 0x3c, !PT ;  /* 0x0000000b04007212 */ /* 0x000fc800078e3cff */
[----:B------:R-:W-:-:S07]  /*0860*/  ISETP.GE.AND P2, PT, R0, RZ, PT ;  /* 0x000000ff0000720c */ /* 0x000fce0003f46270 */
[----:B------:R-:W-:Y:S01]  /*0870*/  @P0 VIADD R2, R2, 0x1 ;  /* 0x0000000102020836 */ /* 0x000fe20000000000 */
[----:B------:R-:W-:-:S05]  /*0880*/  ISETP.GE.AND P0, PT, R196, 0x20, PT ;  /* 0x00000020c400780c */ /* 0x000fca0003f06270 */
[----:B------:R-:W-:Y:S01]  /*0890*/  @!P2 IMAD.MOV R2, RZ, RZ, -R2 ;  /* 0x000000ffff02a224 */ /* 0x000fe200078e0a02 */
[----:B------:R-:W-:-:S05]  /*08a0*/  @!P1 LOP3.LUT R2, RZ, R11, RZ, 0x33, !PT ;  /* 0x0000000bff029212 */ /* 0x000fca00078e33ff */
[----:B------:R-:W-:Y:S02]  /*08b0*/  IMAD.MOV R0, RZ, RZ, -R2 ;  /* 0x000000ffff007224 */ /* 0x000fe400078e0a02 */
[----:B------:R-:W-:Y:S02]  /*08c0*/  IMAD.SHL.U32 R7, R2, 0x200, RZ ;  /* 0x0000020002077824 */ /* 0x000fe400078e00ff */
[----:B------:R-:W-:Y:S01]  /*08d0*/  IMAD R0, R11, R0, R4 ;  /* 0x000000000b007224 */ /* 0x000fe200078e0204 */
[----:B------:R-:W-:Y:S01]  /*08e0*/  CS2R R10, SRZ ;  /* 0x00000000000a7805 */ /* 0x000fe2000001ff00 */
[----:B------:R-:W0:Y:S02]  /*08f0*/  S2R R4, SR_CgaCtaId ;  /* 0x0000000000047919 */ /* 0x000e240000008800 */
[----:B------:R-:W-:Y:S02]  /*0900*/  IMAD.IADD R3, R6, 0x1, R0 ;  /* 0x0000000106037824 */ /* 0x000fe400078e0200 */
[----:B------:R-:W1:Y:S01]  /*0910*/  S2R R0, SR_TID.X ;  /* 0x0000000000007919 */ /* 0x000e620000002100 */
[C---:B0-----:R-:W-:Y:S01]  /*0920*/  R2UR UR4, R4.reuse ;  /* 0x00000000040472ca */ /* 0x041fe200000e0000 */
[----:B------:R-:W-:Y:S01]  /*0930*/  IMAD.SHL.U32 R4, R4, 0x100, RZ ;  /* 0x0000010004047824 */ /* 0x000fe200078e00ff */
[----:B-1----:R-:W-:-:S04]  /*0940*/  LOP3.LUT R24, R0, 0x7f, RZ, 0xc0, !PT ;  /* 0x0000007f00187812 */ /* 0x002fc800078ec0ff */
[----:B------:R-:W-:Y:S01]  /*0950*/  LOP3.LUT R25, R4, 0x100, RZ, 0xc0, !PT ;  /* 0x0000010004197812 */ /* 0x000fe200078ec0ff */
[----:B------:R-:W-:-:S06]  /*0960*/  IMAD R24, R3, 0x80, R24 ;  /* 0x0000008003187824 */ /* 0x000fcc00078e0218 */
[----:B------:R-:W-:Y:S01]  /*0970*/  ULEA UR12, UR4, UR12, 0x18 ;  /* 0x0000000c040c7291 */ /* 0x000fe2000f8ec03f */
[----:B------:R0:W-:Y:S01]  /*0980*/  STL [R1+0x320], R24 ;  /* 0x0003201801007387 */ /* 0x0001e20000100800 */
[----:B------:R-:W-:Y:S10]  /*0990*/  @!P0 BRA `(.L_x_0) ;  /* 0x000000bc00388947 */ /* 0x000ff40003800000 */
[----:B------:R-:W-:Y:S01]  /*09a0*/  IABS R16, R52 ;  /* 0x0000003400107213 */ /* 0x000fe20000000000 */
[----:B------:R-:W-:Y:S01]  /*09b0*/  ULDC UR4, c[0x0][0x234] ;  /* 0x00008d0000047ab9 */ /* 0x000fe20000000800 */
[----:B------:R-:W-:Y:S01]  /*09c0*/  IABS R3, R53 ;  /* 0x0000003500037213 */ /* 0x000fe20000000000 */
[----:B------:R-:W-:Y:S01]  /*09d0*/  ULDC.64 UR16, c[0x0][0x210] ;  /* 0x0000840000107ab9 */ /* 0x000fe20000000a00 */
[----:B------:R-:W1:Y:S01]  /*09e0*/  I2F.RP R6, R16 ;  /* 0x0000001000067306 */ /* 0x000e620000209400 */
[----:B------:R-:W-:Y:S01]  /*09f0*/  SHF.R.S32.HI R10, RZ, 0x6, R0 ;  /* 0x00000006ff0a7819 */ /* 0x000fe20000011400 */
[----:B------:R-:W-:Y:S01]  /*0a00*/  ULDC UR7, c[0x0][0x230] ;  /* 0x00008c0000077ab9 */ /* 0x000fe20000000800 */
[----:B------:R-:W-:Y:S02]  /*0a10*/  LOP3.LUT R14, R0, 0x40, RZ, 0xc0, !PT ;  /* 0x00000040000e7812 */ /* 0x000fe400078ec0ff */
[----:B------:R-:W-:Y:S02]  /*0a20*/  CS2R R96, SRZ ;  /* 0x0000000000607805 */ /* 0x000fe4000001ff00 */
[----:B------:R-:W-:-:S02]  /*0a30*/  SGXT R10, R10, 0x1 ;  /* 0x000000010a0a781a */ /* 0x000fc40000000200 */
[----:B------:R-:W-:Y:S02]  /*0a40*/  CS2R R98, SRZ ;  /* 0x0000000000627805 */ /* 0x000fe4000001ff00 */
[----:B------:R-:W-:Y:S01]  /*0a50*/  ISETP.GE.AND P5, PT, R24, RZ, PT ;  /* 0x000000ff1800720c */ /* 0x000fe20003fa6270 */
[----:B------:R-:W2:Y:S01]  /*0a60*/  I2F.RP R2, R3 ;  /* 0x0000000300027306 */ /* 0x000ea20000209400 */
[----:B------:R-:W-:Y:S02]  /*0a70*/  CS2R R100, SRZ ;  /* 0x0000000000647805 */ /* 0x000fe4000001ff00 */
[----:B------:R-:W-:Y:S02]  /*0a80*/  CS2R R102, SRZ ;  /* 0x0000000000667805 */ /* 0x000fe4000001ff00 */
[----:B------:R-:W-:Y:S02]  /*0a90*/  CS2R R104, SRZ ;  /* 0x0000000000687805 */ /* 0x000fe4000001ff00 */
[----:B------:R-:W-:-:S02]  /*0aa0*/  CS2R R106, SRZ ;  /* 0x00000000006a7805 */ /* 0x000fc4000001ff00 */
[----:B------:R-:W-:Y:S02]  /*0ab0*/  CS2R R108, SRZ ;  /* 0x00000000006c7805 */ /* 0x000fe4000001ff00 */
[----:B------:R-:W-:Y:S02]  /*0ac0*/  CS2R R110, SRZ ;  /* 0x00000000006e7805 */ /* 0x000fe4000001ff00 */
[----:B------:R-:W-:Y:S01]  /*0ad0*/  CS2R R112, SRZ ;  /* 0x0000000000707805 */ /* 0x000fe2000001ff00 */
[----:B-1----:R-:W1:Y:S01]  /*0ae0*/  MUFU.RCP R6, R6 ;  /* 0x0000000600067308 */ /* 0x002e620000001000 */
[----:B------:R-:W-:Y:S02]  /*0af0*/  CS2R R114, SRZ ;  /* 0x0000000000727805 */ /* 0x000fe4000001ff00 */
[----:B------:R-:W-:Y:S02]  /*0b00*/  CS2R R116, SRZ ;  /* 0x0000000000747805 */ /* 0x000fe4000001ff00 */
[----:B------:R-:W-:-:S02]  /*0b10*/  CS2R R118, SRZ ;  /* 0x0000000000767805 */ /* 0x000fc4000001ff00 */
[----:B------:R-:W-:Y:S02]  /*0b20*/  CS2R R120, SRZ ;  /* 0x0000000000787805 */ /* 0x000fe4000001ff00 */
[----:B------:R-:W-:Y:S02]  /*0b30*/  CS2R R122, SRZ ;  /* 0x00000000007a7805 */ /* 0x000fe4000001ff00 */
[----:B------:R-:W-:Y:S02]  /*0b40*/  CS2R R124, SRZ ;  /* 0x00000000007c7805 */ /* 0x000fe4000001ff00 */
[----:B------:R-:W-:Y:S01]  /*0b50*/  CS2R R126, SRZ ;  /* 0x00000000007e7805 */ /* 0x000fe2000001ff00 */
[----:B--2---:R-:W2:Y:S01]  /*0b60*/  MUFU.RCP R2, R2 ;  /* 0x0000000200027308 */ /* 0x004ea20000001000 */
[----:B------:R-:W-:Y:S02]  /*0b70*/  CS2R R128, SRZ ;  /* 0x0000000000807805 */ /* 0x000fe4000001ff00 */
        /* <DEDUP_REMOVED lines=8> */
[----:B------:R-:W-:-:S02]  /*0c00*/  IABS R6, R24 ;  /* 0x0000001800067213 */ /* 0x000fc40000000000 */
[----:B------:R-:W-:Y:S02]  /*0c10*/  CS2R R144, SRZ ;  /* 0x0000000000907805 */ /* 0x000fe4000001ff00 */
[----:B------:R-:W-:Y:S01]  /*0c20*/  CS2R R146, SRZ ;  /* 0x0000000000927805 */ /* 0x000fe2000001ff00 */
[----:B------:R1:W3:Y:S01]  /*0c30*/  F2I.FTZ.U32.TRUNC.NTZ R9, R8 ;  /* 0x0000000800097305 */ /* 0x0002e2000021f000 */
[----:B------:R-:W-:Y:S02]  /*0c40*/  CS2R R148, SRZ ;  /* 0x0000000000947805 */ /* 0x000fe4000001ff00 */
[----:B------:R-:W-:Y:S01]  /*0c50*/  CS2R R150, SRZ ;  /* 0x0000000000967805 */ /* 0x000fe2000001ff00 */
[----:B------:R-:W-:Y:S01]  /*0c60*/  UMOV UR5, 0x7fffffdf ;  /* 0x7fffffdf00057882 */ /* 0x000fe20000000000 */
[----:B--2---:R-:W-:-:S04]  /*0c70*/  VIADD R4, R2, 0xffffffe ;  /* 0x0ffffffe02047836 */ /* 0x004fc80000000000 */
[----:B------:R-:W2:Y:S01]  /*0c80*/  F2I.FTZ.U32.TRUNC.NTZ R5, R4 ;  /* 0x0000000400057305 */ /* 0x000ea2000021f000 */
[----:B-1----:R-:W-:Y:S02]  /*0c90*/  IMAD.MOV.U32 R8, RZ, RZ, RZ ;  /* 0x000000ffff087224 */ /* 0x002fe400078e00ff */
[----:B---3--:R-:W-:-:S04]  /*0ca0*/  IMAD.MOV R11, RZ, RZ, -R9 ;  /* 0x000000ffff0b7224 */ /* 0x008fc800078e0a09 */
[----:B------:R-:W-:-:S04]  /*0cb0*/  IMAD R11, R11, R16, RZ ;  /* 0x000000100b0b7224 */ /* 0x000fc800078e02ff */
[----:B------:R-:W-:-:S04]  /*0cc0*/  IMAD.HI.U32 R9, R9, R11, R8 ;  /* 0x0000000b09097227 */ /* 0x000fc800078e0008 */
[----:B------:R-:W-:Y:S01]  /*0cd0*/  IMAD.MOV.U32 R11, RZ, RZ, R6 ;  /* 0x000000ffff0b7224 */ /* 0x000fe200078e0006 */
[----:B------:R-:W-:Y:S01]  /*0ce0*/  SHF.R.U32.HI R6, RZ, 0x5, R0 ;  /* 0x00000005ff067819 */ /* 0x000fe20000011600 */
[----:B--2---:R-:W-:Y:S02]  /*0cf0*/  IMAD.MOV R4, RZ, RZ, -R5 ;  /* 0x000000ffff047224 */ /* 0x004fe400078e0a05 */
[----:B------:R-:W-:Y:S01]  /*0d00*/  IMAD.HI.U32 R2, R9, R11, RZ ;  /* 0x0000000b09027227 */ /* 0x000fe200078e00ff */
[----:B------:R-:W-:Y:S02]  /*0d10*/  SGXT.U32 R6, R6, 0x2 ;  /* 0x000000020606781a */ /* 0x000fe40000000000 */
[----:B------:R-:W-:Y:S01]  /*0d20*/  SHF.R.S32.HI R9, RZ, 0x1f, R196 ;  /* 0x0000001fff097819 */ /* 0x000fe200000114c4 */
[----:B------:R-:W-:Y:S01]  /*0d30*/  IMAD.MOV R2, RZ, RZ, -R2 ;  /* 0x000000ffff027224 */ /* 0x000fe200078e0a02 */
[----:B------:R-:W-:Y:S02]  /*0d40*/  LOP3.LUT R6, R7, R25, R6, 0xfe, !PT ;  /* 0x0000001907067212 */ /* 0x000fe400078efe06 */
[----:B------:R-:W-:Y:S01]  /*0d50*/  LEA.HI R196, R9, R196, RZ, 0x5 ;  /* 0x000000c409c47211 */ /* 0x000fe200078f28ff */
[----:B------:R-:W-:Y:S01]  /*0d60*/  IMAD R11, R16, R2, R11 ;  /* 0x00000002100b7224 */ /* 0x000fe200078e020b */
[----:B------:R-:W-:Y:S01]  /*0d70*/  LOP3.LUT R17, R6, 0xfc, RZ, 0xfc, !PT ;  /* 0x000000fc06117812 */ /* 0x000fe200078efcff */
[----:B------:R-:W-:Y:S01]  /*0d80*/  IMAD R9, R4, R3, RZ ;  /* 0x0000000304097224 */ /* 0x000fe200078e02ff */
[----:B------:R-:W-:Y:S01]  /*0d90*/  LOP3.LUT R18, R6, 0xf8, RZ, 0xfc, !PT ;  /* 0x000000f806127812 */ /* 0x000fe200078efcff */
[----:B------:R-:W-:Y:S01]  /*0da0*/  IMAD.MOV.U32 R4, RZ, RZ, RZ ;  /* 0x000000ffff047224 */ /* 0x000fe200078e00ff */
[----:B------:R-:W-:Y:S01]  /*0db0*/  ISETP.GT.U32.AND P0, PT, R16, R11, PT ;  /* 0x0000000b1000720c */ /* 0x000fe20003f04070 */
[----:B------:R-:W-:Y:S01]  /*0dc0*/  IMAD.SHL.U32 R2, R0, 0x2, RZ ;  /* 0x0000000200027824 */ /* 0x000fe200078e00ff */
[----:B------:R-:W-:Y:S01]  /*0dd0*/  LOP3.LUT R19, R6, 0xf4, RZ, 0xfc, !PT ;  /* 0x000000f406137812 */ /* 0x000fe200078efcff */
[----:B------:R-:W-:Y:S01]  /*0de0*/  IMAD.HI.U32 R4, R5, R9, R4 ;  /* 0x0000000905047227 */ /* 0x000fe200078e0004 */
[----:B------:R-:W-:-:S02]  /*0df0*/  IABS R9, R17 ;  /* 0x0000001100097213 */ /* 0x000fc40000000000 */
[----:B------:R-:W-:Y:S02]  /*0e00*/  LOP3.LUT R5, R2, 0x7e, RZ, 0xc0, !PT ;  /* 0x0000007e02057812 */ /* 0x000fe400078ec0ff */
[----:B------:R-:W-:Y:S01]  /*0e10*/  IABS R13, R18 ;  /* 0x00000012000d7213 */ /* 0x000fe20000000000 */
[----:B------:R-:W-:Y:S01]  /*0e20*/  IMAD.HI.U32 R2, R4, R9, RZ ;  /* 0x0000000904027227 */ /* 0x000fe200078e00ff */
[----:B------:R-:W-:Y:S02]  /*0e30*/  IABS R15, R19 ;  /* 0x00000013000f7213 */ /* 0x000fe40000000000 */
[----:B------:R-:W-:Y:S01]  /*0e40*/  ISETP.GE.AND P4, PT, R19, RZ, PT ;  /* 0x000000ff1300720c */ /* 0x000fe20003f86270 */
[----:B------:R-:W-:Y:S01]  /*0e50*/  @!P0 IMAD.IADD R11, R11, 0x1, -R16 ;  /* 0x000000010b0b8824 */ /* 0x000fe200078e0a10 */
[----:B------:R-:W-:Y:S01]  /*0e60*/  LOP3.LUT R19, R6, 0xec, RZ, 0xfc, !PT ;  /* 0x000000ec06137812 */ /* 0x000fe200078efcff */
[----:B------:R-:W-:Y:S01]  /*0e70*/  IMAD.MOV R12, RZ, RZ, -R2 ;  /* 0x000000ffff0c7224 */ /* 0x000fe200078e0a02 */
[----:B------:R-:W-:Y:S01]  /*0e80*/  ISETP.GE.AND P6, PT, R17, RZ, PT ;  /* 0x000000ff1100720c */ /* 0x000fe20003fc6270 */
[----:B------:R-:W-:Y:S01]  /*0e90*/  IMAD R14, R14, 0x40, R5 ;  /* 0x000000400e0e7824 */ /* 0x000fe200078e0205 */
[----:B------:R-:W-:Y:S01]  /*0ea0*/  ISETP.GT.U32.AND P0, PT, R16, R11, PT ;  /* 0x0000000b1000720c */ /* 0x000fe20003f04070 */
[----:B------:R-:W-:Y:S01]  /*0eb0*/  IMAD.HI.U32 R2, R4, R13, RZ ;  /* 0x0000000d04027227 */ /* 0x000fe200078e00ff */
[----:B------:R-:W-:-:S02]  /*0ec0*/  LOP3.LUT R5, R5, 0x90, R10, 0x78, !PT ;  /* 0x0000009005057812 */ /* 0x000fc400078e780a */
[----:B------:R-:W-:Y:S01]  /*0ed0*/  LOP3.LUT R20, R6, 0xe8, RZ, 0xfc, !PT ;  /* 0x000000e806147812 */ /* 0x000fe200078efcff */
[----:B------:R-:W-:Y:S01]  /*0ee0*/  IMAD.HI.U32 R8, R4, R15, RZ ;  /* 0x0000000f04087227 */ /* 0x000fe200078e00ff */
[----:B------:R-:W-:Y:S02]  /*0ef0*/  IABS R17, R19 ;  /* 0x0000001300117213 */ /* 0x000fe40000000000 */
[----:B------:R-:W-:Y:S01]  /*0f00*/  ISETP.GE.AND P2, PT, R18, RZ, PT ;  /* 0x000000ff1200720c */ /* 0x000fe20003f46270 */
[C---:B------:R-:W-:Y:S01]  /*0f10*/  IMAD R10, R3.reuse, R12, R9 ;  /* 0x0000000c030a7224 */ /* 0x040fe200078e0209 */
[----:B------:R-:W-:Y:S01]  /*0f20*/  IABS R18, R20 ;  /* 0x0000001400127213 */ /* 0x000fe20000000000 */
[----:B------:R-:W-:Y:S01]  /*0f30*/  IMAD.MOV R2, RZ, RZ, -R2 ;  /* 0x000000ffff027224 */ /* 0x000fe200078e0a02 */
[----:B------:R-:W-:Y:S01]  /*0f40*/  LOP3.LUT R22, R6, 0xe0, RZ, 0xfc, !PT ;  /* 0x000000e006167812 */ /* 0x000fe200078efcff */
[----:B------:R-:W-:Y:S01]  /*0f50*/  IMAD.MOV R12, RZ, RZ, -R8 ;  /* 0x000000ffff0c7224 */ /* 0x000fe200078e0a08 */
[----:B------:R-:W-:Y:S01]  /*0f60*/  ISETP.GT.U32.AND P3, PT, R3, R10, PT ;  /* 0x0000000a0300720c */ /* 0x000fe20003f64070 */
[----:B------:R-:W-:Y:S01]  /*0f70*/  @!P0 IMAD.IADD R11, R11, 0x1, -R16 ;  /* 0x000000010b0b8824 */ /* 0x000fe200078e0a10 */
[----:B------:R-:W-:Y:S01]  /*0f80*/  ISETP.NE.AND P0, PT, R52, RZ, PT ;  /* 0x000000ff3400720c */ /* 0x000fe20003f05270 */
[C---:B------:R-:W-:Y:S01]  /*0f90*/  IMAD R8, R3.reuse, R2, R13 ;  /* 0x0000000203087224 */ /* 0x040fe200078e020d */
[C---:B------:R-:W-:Y:S01]  /*0fa0*/  LOP3.LUT R13, R6.reuse, 0xf0, RZ, 0xfc, !PT ;  /* 0x000000f0060d7812 */ /* 0x040fe200078efcff */
[C---:B------:R-:W-:Y:S01]  /*0fb0*/  IMAD R9, R3.reuse, R12, R15 ;  /* 0x0000000c03097224 */ /* 0x040fe200078e020f */
[----:B------:R-:W-:Y:S01]  /*0fc0*/  LOP3.LUT R23, R6, 0xdc, RZ, 0xfc, !PT ;  /* 0x000000dc06177812 */ /* 0x000fe200078efcff */
[----:B------:R-:W-:Y:S01]  /*0fd0*/  IMAD.MOV.U32 R2, RZ, RZ, R11 ;  /* 0x000000ffff027224 */ /* 0x000fe200078e000b */
[----:B------:R-:W-:Y:S01]  /*0fe0*/  ISETP.GT.U32.AND P1, PT, R3, R8, PT ;  /* 0x000000080300720c */ /* 0x000fe20003f24070 */
[----:B------:R-:W-:Y:S01]  /*0ff0*/  IMAD.HI.U32 R12, R4, R17, RZ ;  /* 0x00000011040c7227 */ /* 0x000fe200078e00ff */
[----:B------:R-:W-:-:S02]  /*1000*/  IABS R15, R13 ;  /* 0x0000000d000f7213 */ /* 0x000fc40000000000 */
[----:B0-----:R-:W-:Y:S01]  /*1010*/  LOP3.LUT R24, R6, 0xd8, RZ, 0xfc, !PT ;  /* 0x000000d806187812 */ /* 0x001fe200078efcff */
[----:B------:R-:W-:Y:S01]  /*1020*/  @!P5 IMAD.MOV R2, RZ, RZ, -R2 ;  /* 0x000000ffff02d224 */ /* 0x000fe200078e0a02 */
[----:B------:R-:W-:Y:S01]  /*1030*/  ISETP.GT.U32.AND P5, PT, R3, R9, PT ;  /* 0x000000090300720c */ /* 0x000fe20003fa4070 */
[--C-:B------:R-:W-:Y:S01]  /*1040*/  @!P3 IMAD.IADD R10, R10, 0x1, -R3.reuse ;  /* 0x000000010a0ab824 */ /* 0x100fe200078e0a03 */
[----:B------:R-:W-:Y:S01]  /*1050*/  @!P0 LOP3.LUT R2, RZ, R52, RZ, 0x33, !PT ;  /* 0x00000034ff028212 */ /* 0x000fe200078e33ff */
[----:B------:R-:W-:Y:S01]  /*1060*/  IMAD.MOV R12, RZ, RZ, -R12 ;  /* 0x000000ffff0c7224 */ /* 0x000fe200078e0a0c */
[----:B------:R-:W-:Y:S01]  /*1070*/  ISETP.GE.AND P0, PT, R13, RZ, PT ;  /* 0x000000ff0d00720c */ /* 0x000fe20003f06270 */
[----:B------:R-:W-:Y:S01]  /*1080*/  IMAD.HI.U32 R13, R4, R18, RZ ;  /* 0x00000012040d7227 */ /* 0x000fe200078e00ff */
[----:B------:R-:W-:Y:S02]  /*1090*/  ISETP.GT.U32.AND P3, PT, R3, R10, PT ;  /* 0x0000000a0300720c */ /* 0x000fe40003f64070 */
[----:B------:R-:W-:Y:S01]  /*10a0*/  IABS R21, R24 ;  /* 0x0000001800157213 */ /* 0x000fe20000000000 */
[----:B------:R-:W-:Y:S01]  /*10b0*/  @!P1 IMAD.IADD R8, R8, 0x1, -R3 ;  /* 0x0000000108089824 */ /* 0x000fe200078e0a03 */
[----:B------:R-:W-:Y:S01]  /*10c0*/  LOP3.LUT R25, R6, 0xd4, RZ, 0xfc, !PT ;  /* 0x000000d406197812 */ /* 0x000fe200078efcff */
[----:B------:R-:W-:Y:S01]  /*10d0*/  IMAD.HI.U32 R11, R4, R15, RZ ;  /* 0x0000000f040b7227 */ /* 0x000fe200078e00ff */
[----:B------:R-:W-:-:S02]  /*10e0*/  LOP3.LUT R26, R6, 0xcc, RZ, 0xfc, !PT ;  /* 0x000000cc061a7812 */ /* 0x000fc400078efcff */
[----:B------:R-:W-:Y:S01]  /*10f0*/  ISETP.GT.U32.AND P1, PT, R3, R8, PT ;  /* 0x000000080300720c */ /* 0x000fe20003f24070 */
[----:B------:R-:W-:Y:S01]  /*1100*/  @!P5 IMAD.IADD R9, R9, 0x1, -R3 ;  /* 0x000000010909d824 */ /* 0x000fe200078e0a03 */
[C---:B------:R-:W-:Y:S01]  /*1110*/  LOP3.LUT R27, R6.reuse, 0xc8, RZ, 0xfc, !PT ;  /* 0x000000c8061b7812 */ /* 0x040fe200078efcff */
[----:B------:R-:W-:Y:S01]  /*1120*/  IMAD.MOV R13, RZ, RZ, -R13 ;  /* 0x000000ffff0d7224 */ /* 0x000fe200078e0a0d */
[----:B------:R-:W-:Y:S01]  /*1130*/  LOP3.LUT R33, R6, 0xbc, RZ, 0xfc, !PT ;  /* 0x000000bc06217812 */ /* 0x000fe200078efcff */
[----:B------:R-:W-:Y:S01]  /*1140*/  @!P3 IMAD.IADD R10, R10, 0x1, -R3 ;  /* 0x000000010a0ab824 */ /* 0x000fe200078e0a03 */
[C---:B------:R-:W-:Y:S01]  /*1150*/  ISETP.GT.U32.AND P5, PT, R3.reuse, R9, PT ;  /* 0x000000090300720c */ /* 0x040fe20003fa4070 */
[----:B------:R-:W-:Y:S01]  /*1160*/  IMAD R12, R3, R12, R17 ;  /* 0x0000000c030c7224 */ /* 0x000fe200078e0211 */
[----:B------:R-:W-:Y:S01]  /*1170*/  ISETP.GE.AND P3, PT, R19, RZ, PT ;  /* 0x000000ff1300720c */ /* 0x000fe20003f66270 */
[----:B------:R-:W-:Y:S01]  /*1180*/  IMAD.MOV R16, RZ, RZ, -R11 ;  /* 0x000000ffff107224 */ /* 0x000fe200078e0a0b */
[----:B------:R-:W-:Y:S01]  /*1190*/  IABS R19, R22 ;  /* 0x0000001600137213 */ /* 0x000fe20000000000 */
[C---:B------:R-:W-:Y:S01]  /*11a0*/  IMAD R13, R3.reuse, R13, R18 ;  /* 0x0000000d030d7224 */ /* 0x040fe200078e0212 */
[C---:B------:R-:W-:Y:S01]  /*11b0*/  LOP3.LUT R32, R6.reuse, 0xc0, RZ, 0xfc, !PT ;  /* 0x000000c006207812 */ /* 0x040fe200078efcff */
[----:B------:R-:W-:Y:S01]  /*11c0*/  @!P6 IMAD.MOV R10, RZ, RZ, -R10 ;  /* 0x000000ffff0ae224 */ /* 0x000fe200078e0a0a */
[C---:B------:R-:W-:Y:S01]  /*11d0*/  ISETP.GT.U32.AND P6, PT, R3.reuse, R12, PT ;  /* 0x0000000c0300720c */ /* 0x040fe20003fc4070 */
[----:B------:R-:W-:Y:S01]  /*11e0*/  IMAD R11, R3, R16, R15 ;  /* 0x00000010030b7224 */ /* 0x000fe200078e020f */
[----:B------:R-:W-:Y:S01]  /*11f0*/  LOP3.LUT R15, R6, 0xe4, RZ, 0xfc, !PT ;  /* 0x000000e4060f7812 */ /* 0x000fe200078efcff */
[--C-:B------:R-:W-:Y:S01]  /*1200*/  @!P1 IMAD.IADD R8, R8, 0x1, -R3.reuse ;  /* 0x0000000108089824 */ /* 0x100fe200078e0a03 */
[----:B------:R-:W-:Y:S01]  /*1210*/  LOP3.LUT R35, R6, 0xb4, RZ, 0xfc, !PT ;  /* 0x000000b406237812 */ /* 0x000fe200078efcff */
[----:B------:R-:W-:Y:S01]  /*1220*/  @!P5 IMAD.IADD R9, R9, 0x1, -R3 ;  /* 0x000000010909d824 */ /* 0x000fe200078e0a03 */
[C---:B------:R-:W-:Y:S01]  /*1230*/  ISETP.GT.U32.AND P5, PT, R3.reuse, R13, PT ;  /* 0x0000000d0300720c */ /* 0x040fe20003fa4070 */
[----:B------:R-:W-:Y:S01]  /*1240*/  IMAD.HI.U32 R16, R4, R19, RZ ;  /* 0x0000001304107227 */ /* 0x000fe200078e00ff */
[----:B------:R-:W-:-:S02]  /*1250*/  ISETP.GT.U32.AND P1, PT, R3, R11, PT ;  /* 0x0000000b0300720c */ /* 0x000fc40003f24070 */
[----:B------:R-:W-:Y:S01]  /*1260*/  IABS R17, R15 ;  /* 0x0000000f00117213 */ /* 0x000fe20000000000 */
[----:B------:R-:W-:Y:S01]  /*1270*/  IMAD.MOV R16, RZ, RZ, -R16 ;  /* 0x000000ffff107224 */ /* 0x000fe200078e0a10 */
[----:B------:R-:W-:Y:S01]  /*1280*/  IABS R30, R35 ;  /* 0x00000023001e7213 */ /* 0x000fe20000000000 */
[----:B------:R-:W-:Y:S01]  /*1290*/  @!P6 IMAD.IADD R12, R12, 0x1, -R3 ;  /* 0x000000010c0ce824 */ /* 0x000fe200078e0a03 */
[C---:B------:R-:W-:Y:S01]  /*12a0*/  LOP3.LUT R34, R6.reuse, 0xb8, RZ, 0xfc, !PT ;  /* 0x000000b806227812 */ /* 0x040fe200078efcff */
[----:B------:R-:W-:Y:S01]  /*12b0*/  IMAD R16, R3, R16, R19 ;  /* 0x0000001003107224 */ /* 0x000fe200078e0213 */
[----:B------:R-:W-:Y:S01]  /*12c0*/  LOP3.LUT R36, R6, 0xb0, RZ, 0xfc, !PT ;  /* 0x000000b006247812 */ /* 0x000fe200078efcff */
[----:B------:R-:W-:Y:S01]  /*12d0*/  @!P2 IMAD.MOV R8, RZ, RZ, -R8 ;  /* 0x000000ffff08a224 */ /* 0x000fe200078e0a08 */
[----:B------:R-:W-:Y:S01]  /*12e0*/  ISETP.GE.AND P2, PT, R20, RZ, PT ;  /* 0x000000ff1400720c */ /* 0x000fe20003f46270 */
[--C-:B------:R-:W-:Y:S01]  /*12f0*/  @!P5 IMAD.IADD R13, R13, 0x1, -R3.reuse ;  /* 0x000000010d0dd824 */ /* 0x100fe200078e0a03 */
[----:B------:R-:W-:Y:S01]  /*1300*/  ISETP.GT.U32.AND P5, PT, R3, R12, PT ;  /* 0x0000000c0300720c */ /* 0x000fe20003fa4070 */
[----:B------:R-:W-:Y:S01]  /*1310*/  @!P1 IMAD.IADD R11, R11, 0x1, -R3 ;  /* 0x000000010b0b9824 */ /* 0x000fe200078e0a03 */
[----:B------:R-:W-:Y:S01]  /*1320*/  ISETP.GE.AND P1, PT, R15, RZ, PT ;  /* 0x000000ff0f00720c */ /* 0x000fe20003f26270 */
[----:B------:R-:W-:Y:S01]  /*1330*/  IMAD.HI.U32 R15, R4, R17, RZ ;  /* 0x00000011040f7227 */ /* 0x000fe200078e00ff */
[----:B------:R-:W-:-:S02]  /*1340*/  IABS R20, R23 ;  /* 0x0000001700147213 */ /* 0x000fc40000000000 */
[C---:B------:R-:W-:Y:S01]  /*1350*/  ISETP.GT.U32.AND P6, PT, R3.reuse, R11, PT ;  /* 0x0000000b0300720c */ /* 0x040fe20003fc4070 */
[----:B------:R-:W-:Y:S01]  /*1360*/  IMAD.MOV R18, RZ, RZ, -R15 ;  /* 0x000000ffff127224 */ /* 0x000fe200078e0a0f */
[----:B------:R-:W-:Y:S01]  /*1370*/  IABS R29, R34 ;  /* 0x00000022001d7213 */ /* 0x000fe20000000000 */
[----:B------:R-:W-:Y:S01]  /*1380*/  @!P4 IMAD.MOV R9, RZ, RZ, -R9 ;  /* 0x000000ffff09c224 */ /* 0x000fe200078e0a09 */
[C---:B------:R-:W-:Y:S01]  /*1390*/  ISETP.GT.U32.AND P4, PT, R3.reuse, R13, PT ;  /* 0x0000000d0300720c */ /* 0x040fe20003f84070 */
[C---:B------:R-:W-:Y:S01]  /*13a0*/  IMAD R15, R3.reuse, R18, R17 ;  /* 0x00000012030f7224 */ /* 0x040fe200078e0211 */
[----:B------:R-:W-:Y:S01]  /*13b0*/  IABS R31, R36 ;  /* 0x00000024001f7213 */ /* 0x000fe20000000000 */
[----:B------:R-:W-:Y:S01]  /*13c0*/  @!P5 IMAD.IADD R12, R12, 0x1, -R3 ;  /* 0x000000010c0cd824 */ /* 0x000fe200078e0a03 */
[----:B------:R-:W-:Y:S01]  /*13d0*/  ISETP.GT.U32.AND P5, PT, R3, R16, PT ;  /* 0x000000100300720c */ /* 0x000fe20003fa4070 */
[----:B------:R-:W-:Y:S01]  /*13e0*/  IMAD.HI.U32 R17, R4, R20, RZ ;  /* 0x0000001404117227 */ /* 0x000fe200078e00ff */
[----:B------:R-:W-:-:S02]  /*13f0*/  LOP3.LUT R37, R6, 0xac, RZ, 0xfc, !PT ;  /* 0x000000ac06257812 */ /* 0x000fc400078efcff */
[C---:B------:R-:W-:Y:S01]  /*1400*/  LOP3.LUT R38, R6.reuse, 0xa8, RZ, 0xfc, !PT ;  /* 0x000000a806267812 */ /* 0x040fe200078efcff */
[----:B------:R-:W-:Y:S01]  /*1410*/  @!P6 IMAD.IADD R11, R11, 0x1, -R3 ;  /* 0x000000010b0be824 */ /* 0x000fe200078e0a03 */
[C---:B------:R-:W-:Y:S01]  /*1420*/  ISETP.GT.U32.AND P6, PT, R3.reuse, R15, PT ;  /* 0x0000000f0300720c */ /* 0x040fe20003fc4070 */
[----:B------:R-:W-:Y:S01]  /*1430*/  IMAD.MOV R17, RZ, RZ, -R17 ;  /* 0x000000ffff117224 */ /* 0x000fe200078e0a11 */
[----:B------:R-:W-:Y:S01]  /*1440*/  LOP3.LUT R39, R6, 0xa0, RZ, 0xfc, !PT ;  /* 0x000000a006277812 */ /* 0x000fe200078efcff */
[----:B------:R-:W-:Y:S01]  /*1450*/  IMAD.HI.U32 R18, R4, R21, RZ ;  /* 0x0000001504127227 */ /* 0x000fe200078e00ff */
[C---:B------:R-:W-:Y:S02]  /*1460*/  LOP3.LUT R42, R6.reuse, 0x94, RZ, 0xfc, !PT ;  /* 0x00000094062a7812 */ /* 0x040fe400078efcff */
[----:B------:R-:W-:Y:S01]  /*1470*/  LOP3.LUT R40, R6, 0x9c, RZ, 0xfc, !PT ;  /* 0x0000009c06287812 */ /* 0x000fe200078efcff */
[--C-:B------:R-:W-:Y:S01]  /*1480*/  @!P5 IMAD.IADD R16, R16, 0x1, -R3.reuse ;  /* 0x000000011010d824 */ /* 0x100fe200078e0a03 */
[C---:B------:R-:W-:Y:S01]  /*1490*/  LOP3.LUT R41, R6.reuse, 0x98, RZ, 0xfc, !PT ;  /* 0x0000009806297812 */ /* 0x040fe200078efcff */
[C---:B------:R-:W-:Y:S01]  /*14a0*/  IMAD R17, R3.reuse, R17, R20 ;  /* 0x0000001103117224 */ /* 0x040fe200078e0214 */
[----:B------:R-:W-:Y:S01]  /*14b0*/  LOP3.LUT R43, R6, 0x90, RZ, 0xfc, !PT ;  /* 0x00000090062b7812 */ /* 0x000fe200078efcff */
[----:B------:R-:W-:Y:S01]  /*14c0*/  @!P3 IMAD.MOV R12, RZ, RZ, -R12 ;  /* 0x000000ffff0cb224 */ /* 0x000fe200078e0a0c */
[----:B------:R-:W-:Y:S01]  /*14d0*/  ISETP.GT.U32.AND P5, PT, R3, R16, PT ;  /* 0x000000100300720c */ /* 0x000fe20003fa4070 */
[--C-:B------:R-:W-:Y:S01]  /*14e0*/  @!P6 IMAD.IADD R15, R15, 0x1, -R3.reuse ;  /* 0x000000010f0fe824 */ /* 0x100fe200078e0a03 */
[----:B------:R-:W-:Y:S01]  /*14f0*/  ISETP.GT.U32.AND P3, PT, R3, R17, PT ;  /* 0x000000110300720c */ /* 0x000fe20003f64070 */
[----:B------:R-:W-:Y:S01]  /*1500*/  IMAD.MOV R18, RZ, RZ, -R18 ;  /* 0x000000ffff127224 */ /* 0x000fe200078e0a12 */
[----:B------:R-:W-:Y:S01]  /*1510*/  ISETP.GE.AND P6, PT, R23, RZ, PT ;  /* 0x000000ff1700720c */ /* 0x000fe20003fc6270 */
[----:B------:R-:W-:Y:S01]  /*1520*/  @!P4 IMAD.IADD R13, R13, 0x1, -R3 ;  /* 0x000000010d0dc824 */ /* 0x000fe200078e0a03 */
[----:B------:R-:W-:Y:S01]  /*1530*/  ISETP.GE.AND P4, PT, R22, RZ, PT ;  /* 0x000000ff1600720c */ /* 0x000fe20003f86270 */
[----:B------:R-:W-:Y:S01]  /*1540*/  @!P0 IMAD.MOV R11, RZ, RZ, -R11 ;  /* 0x000000ffff0b8224 */ /* 0x000fe200078e0a0b */
[----:B------:R-:W-:Y:S01]  /*1550*/  IABS R22, R25 ;  /* 0x0000001900167213 */ /* 0x000fe20000000000 */
[C---:B------:R-:W-:Y:S01]  /*1560*/  IMAD R18, R3.reuse, R18, R21 ;  /* 0x0000001203127224 */ /* 0x040fe200078e0215 */
[----:B------:R-:W-:Y:S01]  /*1570*/  ISETP.GT.U32.AND P0, PT, R3, R15, PT ;  /* 0x0000000f0300720c */ /* 0x000fe20003f04070 */
[----:B------:R-:W-:Y:S01]  /*1580*/  @!P2 IMAD.MOV R13, RZ, RZ, -R13 ;  /* 0x000000ffff0da224 */ /* 0x000fe200078e0a0d */
[----:B------:R-:W-:Y:S01]  /*1590*/  IABS R23, R26 ;  /* 0x0000001a00177213 */ /* 0x000fe20000000000 */
[----:B------:R-:W-:Y:S01]  /*15a0*/  IMAD.HI.U32 R19, R4, R22, RZ ;  /* 0x0000001604137227 */ /* 0x000fe200078e00ff */
[----:B------:R-:W-:-:S02]  /*15b0*/  ISETP.GE.AND P2, PT, R24, RZ, PT ;  /* 0x000000ff1800720c */ /* 0x000fc40003f46270 */
[----:B------:R-:W-:Y:S01]  /*15c0*/  LOP3.LUT R24, R6, 0xd0, RZ, 0xfc, !PT ;  /* 0x000000d006187812 */ /* 0x000fe200078efcff */
[----:B------:R-:W-:Y:S01]  /*15d0*/  @!P5 IMAD.IADD R16, R16, 0x1, -R3 ;  /* 0x000000011010d824 */ /* 0x000fe200078e0a03 */
[----:B------:R-:W-:Y:S01]  /*15e0*/  ISETP.GT.U32.AND P5, PT, R3, R18, PT ;  /* 0x000000120300720c */ /* 0x000fe20003fa4070 */
[----:B------:R-:W-:Y:S01]  /*15f0*/  IMAD.MOV R19, RZ, RZ, -R19 ;  /* 0x000000ffff137224 */ /* 0x000fe200078e0a13 */
[C---:B------:R-:W-:Y:S01]  /*1600*/  LOP3.LUT R44, R6.reuse, 0x84, RZ, 0xfc, !PT ;  /* 0x00000084062c7812 */ /* 0x040fe200078efcff */
[--C-:B------:R-:W-:Y:S01]  /*1610*/  @!P3 IMAD.IADD R17, R17, 0x1, -R3.reuse ;  /* 0x000000011111b824 */ /* 0x100fe200078e0a03 */
[----:B------:R-:W-:Y:S01]  /*1620*/  LOP3.LUT R46, R6, 0x7c, RZ, 0xfc, !PT ;  /* 0x0000007c062e7812 */ /* 0x000fe200078efcff */
[----:B------:R-:W-:Y:S01]  /*1630*/  @!P0 IMAD.IADD R15, R15, 0x1, -R3 ;  /* 0x000000010f0f8824 */ /* 0x000fe200078e0a03 */
[----:B------:R-:W-:Y:S01]  /*1640*/  ISETP.GE.AND P0, PT, R25, RZ, PT ;  /* 0x000000ff1900720c */ /* 0x000fe20003f06270 */
[C---:B------:R-:W-:Y:S01]  /*1650*/  IMAD R19, R3.reuse, R19, R22 ;  /* 0x0000001303137224 */ /* 0x040fe200078e0216 */
[C---:B------:R-:W-:Y:S01]  /*1660*/  ISETP.GT.U32.AND P3, PT, R3.reuse, R17, PT ;  /* 0x000000110300720c */ /* 0x040fe20003f64070 */
[----:B------:R-:W-:Y:S01]  /*1670*/  @!P1 IMAD.MOV R15, RZ, RZ, -R15 ;  /* 0x000000ffff0f9224 */ /* 0x000fe200078e0a0f */
[----:B------:R-:W-:Y:S01]  /*1680*/  IABS R22, R24 ;  /* 0x0000001800167213 */ /* 0x000fe20000000000 */
[----:B------:R-:W-:Y:S01]  /*1690*/  IMAD.HI.U32 R21, R4, R23, RZ ;  /* 0x0000001704157227 */ /* 0x000fe200078e00ff */
[----:B------:R-:W-:-:S02]  /*16a0*/  ISETP.GT.U32.AND P1, PT, R3, R19, PT ;  /* 0x000000130300720c */ /* 0x000fc40003f24070 */
[----:B------:R-:W-:Y:S01]  /*16b0*/  IABS R25, R27 ;  /* 0x0000001b00197213 */ /* 0x000fe20000000000 */
[----:B------:R-:W-:Y:S01]  /*16c0*/  @!P5 IMAD.IADD R18, R18, 0x1, -R3 ;  /* 0x000000011212d824 */ /* 0x000fe200078e0a03 */
[----:B------:R-:W-:Y:S01]  /*16d0*/  LOP3.LUT R45, R6, 0x80, RZ, 0xfc, !PT ;  /* 0x00000080062d7812 */ /* 0x000fe200078efcff */
[----:B------:R-:W-:Y:S01]  /*16e0*/  @!P4 IMAD.MOV R16, RZ, RZ, -R16 ;  /* 0x000000ffff10c224 */ /* 0x000fe200078e0a10 */
[----:B------:R-:W-:Y:S01]  /*16f0*/  ISETP.GE.AND P4, PT, R24, RZ, PT ;  /* 0x000000ff1800720c */ /* 0x000fe20003f86270 */
[----:B------:R-:W-:Y:S01]  /*1700*/  IMAD.MOV R24, RZ, RZ, -R21 ;  /* 0x000000ffff187224 */ /* 0x000fe200078e0a15 */
[----:B------:R-:W-:Y:S01]  /*1710*/  ISETP.GT.U32.AND P5, PT, R3, R18, PT ;  /* 0x000000120300720c */ /* 0x000fe20003fa4070 */
[----:B------:R-:W-:Y:S01]  /*1720*/  IMAD.HI.U32 R20, R4, R22, RZ ;  /* 0x0000001604147227 */ /* 0x000fe200078e00ff */
[C---:B------:R-:W-:Y:S02]  /*1730*/  LOP3.LUT R51, R6.reuse, 0x6c, RZ, 0xfc, !PT ;  /* 0x0000006c06337812 */ /* 0x040fe400078efcff */
[----:B------:R-:W-:Y:S01]  /*1740*/  LOP3.LUT R49, R6, 0x74, RZ, 0xfc, !PT ;  /* 0x0000007406317812 */ /* 0x000fe200078efcff */
[----:B------:R-:W-:Y:S01]  /*1750*/  @!P3 IMAD.IADD R17, R17, 0x1, -R3 ;  /* 0x000000011111b824 */ /* 0x000fe200078e0a03 */
[----:B------:R-:W-:Y:S01]  /*1760*/  ISETP.GE.AND P3, PT, R26, RZ, PT ;  /* 0x000000ff1a00720c */ /* 0x000fe20003f66270 */
[----:B------:R-:W-:Y:S01]  /*1770*/  IMAD R21, R3, R24, R23 ;  /* 0x0000001803157224 */ /* 0x000fe200078e0217 */
[----:B------:R-:W-:Y:S01]  /*1780*/  LOP3.LUT R23, R6, 0xc4, RZ, 0xfc, !PT ;  /* 0x000000c406177812 */ /* 0x000fe200078efcff */
[----:B------:R-:W-:Y:S01]  /*1790*/  IMAD.MOV R20, RZ, RZ, -R20 ;  /* 0x000000ffff147224 */ /* 0x000fe200078e0a14 */
[----:B------:R-:W-:Y:S01]  /*17a0*/  IABS R26, R32 ;  /* 0x00000020001a7213 */ /* 0x000fe20000000000 */
[----:B------:R-:W-:Y:S01]  /*17b0*/  @!P1 IMAD.IADD R19, R19, 0x1, -R3 ;  /* 0x0000000113139824 */ /* 0x000fe200078e0a03 */
[----:B------:R-:W-:Y:S01]  /*17c0*/  IABS R24, R23 ;  /* 0x0000001700187213 */ /* 0x000fe20000000000 */
[----:B------:R-:W-:Y:S01]  /*17d0*/  @!P6 IMAD.MOV R17, RZ, RZ, -R17 ;  /* 0x000000ffff11e224 */ /* 0x000fe200078e0a11 */
[C---:B------:R-:W-:Y:S01]  /*17e0*/  ISETP.GT.U32.AND P6, PT, R3.reuse, R21, PT ;  /* 0x000000150300720c */ /* 0x040fe20003fc4070 */
[C---:B------:R-:W-:Y:S01]  /*17f0*/  IMAD R20, R3.reuse, R20, R22 ;  /* 0x0000001403147224 */ /* 0x040fe200078e0216 */
[C---:B------:R-:W-:Y:S01]  /*1800*/  ISETP.GT.U32.AND P1, PT, R3.reuse, R19, PT ;  /* 0x000000130300720c */ /* 0x040fe20003f24070 */
[----:B------:R-:W-:Y:S01]  /*1810*/  @!P5 IMAD.IADD R18, R18, 0x1, -R3 ;  /* 0x000000011212d824 */ /* 0x000fe200078e0a03 */
[----:B------:R-:W-:Y:S01]  /*1820*/  IABS R48, R51 ;  /* 0x0000003300307213 */ /* 0x000fe20000000000 */
[----:B------:R-:W-:Y:S01]  /*1830*/  IMAD.HI.U32 R22, R4, R25, RZ ;  /* 0x0000001904167227 */ /* 0x000fe200078e00ff */
[----:B------:R-:W-:-:S02]  /*1840*/  ISETP.GT.U32.AND P5, PT, R3, R20, PT ;  /* 0x000000140300720c */ /* 0x000fc40003fa4070 */
[----:B------:R-:W-:Y:S01]  /*1850*/  LOP3.LUT R50, R6, 0x70, RZ, 0xfc, !PT ;  /* 0x0000007006327812 */ /* 0x000fe200078efcff */
[----:B------:R-:W-:Y:S01]  /*1860*/  @!P2 IMAD.MOV R18, RZ, RZ, -R18 ;  /* 0x000000ffff12a224 */ /* 0x000fe200078e0a12 */
[----:B------:R-:W-:Y:S01]  /*1870*/  ISETP.GE.AND P2, PT, R27, RZ, PT ;  /* 0x000000ff1b00720c */ /* 0x000fe20003f46270 */
[----:B------:R-:W-:Y:S01]  /*1880*/  IMAD.MOV R22, RZ, RZ, -R22 ;  /* 0x000000ffff167224 */ /* 0x000fe200078e0a16 */
[----:B------:R-:W-:Y:S01]  /*1890*/  IABS R27, R33 ;  /* 0x00000021001b7213 */ /* 0x000fe20000000000 */
[--C-:B------:R-:W-:Y:S01]  /*18a0*/  @!P6 IMAD.IADD R21, R21, 0x1, -R3.reuse ;  /* 0x000000011515e824 */ /* 0x100fe200078e0a03 */
[----:B------:R-:W-:Y:S01]  /*18b0*/  IABS R47, R50 ;  /* 0x00000032002f7213 */ /* 0x000fe20000000000 */
[----:B------:R-:W-:Y:S01]  /*18c0*/  @!P1 IMAD.IADD R19, R19, 0x1, -R3 ;  /* 0x0000000113139824 */ /* 0x000fe200078e0a03 */
[----:B------:R-:W-:Y:S01]  /*18d0*/  ISETP.GE.AND P1, PT, R23, RZ, PT ;  /* 0x000000ff1700720c */ /* 0x000fe20003f26270 */
[----:B------:R-:W-:Y:S01]  /*18e0*/  IMAD.HI.U32 R23, R4, R24, RZ ;  /* 0x0000001804177227 */ /* 0x000fe200078e00ff */
[----:B------:R-:W-:-:S02]  /*18f0*/  ISETP.GT.U32.AND P6, PT, R3, R21, PT ;  /* 0x000000150300720c */ /* 0x000fc40003fc4070 */
[----:B------:R-:W-:Y:S01]  /*1900*/  LOP3.LUT R52, R6, 0x68, RZ, 0xfc, !PT ;  /* 0x0000006806347812 */ /* 0x000fe200078efcff */
[----:B------:R-:W-:Y:S01]  /*1910*/  @!P5 IMAD.IADD R20, R20, 0x1, -R3 ;  /* 0x000000011414d824 */ /* 0x000fe200078e0a03 */
[C---:B------:R-:W-:Y:S01]  /*1920*/  LOP3.LUT R54, R6.reuse, 0x64, RZ, 0xfc, !PT ;  /* 0x0000006406367812 */ /* 0x040fe200078efcff */
[----:B------:R-:W-:Y:S01]  /*1930*/  IMAD.MOV R23, RZ, RZ, -R23 ;  /* 0x000000ffff177224 */ /* 0x000fe200078e0a17 */
[C---:B------:R-:W-:Y:S01]  /*1940*/  LOP3.LUT R55, R6.reuse, 0x60, RZ, 0xfc, !PT ;  /* 0x0000006006377812 */ /* 0x040fe200078efcff */
[C---:B------:R-:W-:Y:S01]  /*1950*/  IMAD R22, R3.reuse, R22, R25 ;  /* 0x0000001603167224 */ /* 0x040fe200078e0219 */
[C---:B------:R-:W-:Y:S01]  /*1960*/  ISETP.GT.U32.AND P5, PT, R3.reuse, R20, PT ;  /* 0x000000140300720c */ /* 0x040fe20003fa4070 */
[----:B------:R-:W-:Y:S01]  /*1970*/  IMAD R23, R3, R23, R24 ;  /* 0x0000001703177224 */ /* 0x000fe200078e0218 */
[----:B------:R-:W-:Y:S01]  /*1980*/  LOP3.LUT R56, R6, 0x5c, RZ, 0xfc, !PT ;  /* 0x0000005c06387812 */ /* 0x000fe200078efcff */
[----:B------:R-:W-:Y:S01]  /*1990*/  IMAD.HI.U32 R25, R4, R27, RZ ;  /* 0x0000001b04197227 */ /* 0x000fe200078e00ff */
[----:B------:R-:W-:-:S02]  /*19a0*/  LOP3.LUT R57, R6, 0x50, RZ, 0xfc, !PT ;  /* 0x0000005006397812 */ /* 0x000fc400078efcff */
[----:B------:R-:W-:Y:S01]  /*19b0*/  LOP3.LUT R59, R6, 0x44, RZ, 0xfc, !PT ;  /* 0x00000044063b7812 */ /* 0x000fe200078efcff */
[----:B------:R-:W-:Y:S01]  /*19c0*/  @!P6 IMAD.IADD R21, R21, 0x1, -R3 ;  /* 0x000000011515e824 */ /* 0x000fe200078e0a03 */
[C---:B------:R-:W-:Y:S01]  /*19d0*/  ISETP.GT.U32.AND P6, PT, R3.reuse, R23, PT ;  /* 0x000000170300720c */ /* 0x040fe20003fc4070 */
[----:B------:R-:W-:Y:S01]  /*19e0*/  IMAD.MOV R28, RZ, RZ, -R25 ;  /* 0x000000ffff1c7224 */ /* 0x000fe200078e0a19 */
[----:B------:R-:W-:Y:S01]  /*19f0*/  IABS R58, R57 ;  /* 0x00000039003a7213 */ /* 0x000fe20000000000 */
[----:B------:R-:W-:Y:S01]  /*1a00*/  IMAD.HI.U32 R24, R4, R26, RZ ;  /* 0x0000001a04187227 */ /* 0x000fe200078e00ff */
[----:B------:R-:W-:Y:S02]  /*1a10*/  IABS R64, R59 ;  /* 0x0000003b00407213 */ /* 0x000fe40000000000 */
[----:B------:R-:W-:Y:S01]  /*1a20*/  LOP3.LUT R61, R6, 0x34, RZ, 0xfc, !PT ;  /* 0x00000034063d7812 */ /* 0x000fe200078efcff */
[----:B------:R-:W-:Y:S01]  /*1a30*/  @!P5 IMAD.IADD R20, R20, 0x1, -R3 ;  /* 0x000000011414d824 */ /* 0x000fe200078e0a03 */
[C---:B------:R-:W-:Y:S01]  /*1a40*/  ISETP.GT.U32.AND P5, PT, R3.reuse, R22, PT ;  /* 0x000000160300720c */ /* 0x040fe20003fa4070 */
[----:B------:R-:W-:Y:S01]  /*1a50*/  IMAD R25, R3, R28, R27 ;  /* 0x0000001c03197224 */ /* 0x000fe200078e021b */
[----:B------:R-:W-:Y:S01]  /*1a60*/  IABS R72, R61 ;  /* 0x0000003d00487213 */ /* 0x000fe20000000000 */
[----:B------:R-:W-:Y:S01]  /*1a70*/  IMAD.MOV R24, RZ, RZ, -R24 ;  /* 0x000000ffff187224 */ /* 0x000fe200078e0a18 */
[C---:B------:R-:W-:Y:S01]  /*1a80*/  LOP3.LUT R65, R6.reuse, 0x1c, RZ, 0xfc, !PT ;  /* 0x0000001c06417812 */ /* 0x040fe200078efcff */
[----:B------:R-:W-:Y:S01]  /*1a90*/  @!P6 IMAD.IADD R23, R23, 0x1, -R3 ;  /* 0x000000011717e824 */ /* 0x000fe200078e0a03 */
[C---:B------:R-:W-:Y:S01]  /*1aa0*/  ISETP.GT.U32.AND P6, PT, R3.reuse, R25, PT ;  /* 0x000000190300720c */ /* 0x040fe20003fc4070 */
[----:B------:R-:W-:Y:S01]  /*1ab0*/  IMAD R24, R3, R24, R26 ;  /* 0x0000001803187224 */ /* 0x000fe200078e021a */
[----:B------:R-:W-:Y:S01]  /*1ac0*/  IABS R63, R65 ;  /* 0x00000041003f7213 */ /* 0x000fe20000000000 */
[----:B------:R-:W-:Y:S01]  /*1ad0*/  @!P4 IMAD.MOV R20, RZ, RZ, -R20 ;  /* 0x000000ffff14c224 */ /* 0x000fe200078e0a14 */
[----:B------:R-:W-:Y:S01]  /*1ae0*/  LOP3.LUT R67, R6, 0x8, RZ, 0xfc, !PT ;  /* 0x0000000806437812 */ /* 0x000fe200078efcff */
[----:B------:R-:W-:Y:S01]  /*1af0*/  IMAD.HI.U32 R27, R4, R30, RZ ;  /* 0x0000001e041b7227 */ /* 0x000fe200078e00ff */
[----:B------:R-:W-:-:S02]  /*1b00*/  IABS R94, R6 ;  /* 0x00000006005e7213 */ /* 0x000fc40000000000 */
[----:B------:R-:W-:Y:S01]  /*1b10*/  IABS R92, R67 ;  /* 0x00000043005c7213 */ /* 0x000fe20000000000 */
[----:B------:R-:W-:Y:S01]  /*1b20*/  @!P5 IMAD.IADD R22, R22, 0x1, -R3 ;  /* 0x000000011616d824 */ /* 0x000fe200078e0a03 */
[----:B------:R-:W-:Y:S01]  /*1b30*/  ISETP.GT.U32.AND P5, PT, R3, R24, PT ;  /* 0x000000180300720c */ /* 0x000fe20003fa4070 */
[----:B------:R-:W-:Y:S01]  /*1b40*/  IMAD.MOV R27, RZ, RZ, -R27 ;  /* 0x000000ffff1b7224 */ /* 0x000fe200078e0a1b */
[----:B------:R-:W-:Y:S01]  /*1b50*/  SHF.R.S32.HI R196, RZ, 0x5, R196 ;  /* 0x00000005ffc47819 */ /* 0x000fe200000114c4 */
[----:B------:R-:W-:Y:S02]  /*1b60*/  @!P6 IMAD.IADD R25, R25, 0x1, -R3 ;  /* 0x000000011919e824 */ /* 0x000fe400078e0a03 */
[----:B------:R-:W-:-:S03]  /*1b70*/  IMAD.HI.U32 R26, R4, R29, RZ ;  /* 0x0000001d041a7227 */ /* 0x000fc600078e00ff */
[----:B------:R-:W-:Y:S01]  /*1b80*/  ISETP.GT.U32.AND P4, PT, R3, R25, PT ;  /* 0x000000190300720c */ /* 0x000fe20003f84070 */
[----:B------:R-:W-:-:S04]  /*1b90*/  IMAD.HI.U32 R28, R4, R31, RZ ;  /* 0x0000001f041c7227 */ /* 0x000fc800078e00ff */
[--C-:B------:R-:W-:Y:S01]  /*1ba0*/  @!P5 IMAD.IADD R24, R24, 0x1, -R3.reuse ;  /* 0x000000011818d824 */ /* 0x100fe200078e0a03 */
[C---:B------:R-:W-:Y:S01]  /*1bb0*/  ISETP.GT.U32.AND P5, PT, R3.reuse, R22, PT ;  /* 0x000000160300720c */ /* 0x040fe20003fa4070 */
[C---:B------:R-:W-:Y:S01]  /*1bc0*/  IMAD R27, R3.reuse, R27, R30 ;  /* 0x0000001b031b7224 */ /* 0x040fe200078e021e */
[----:B------:R-:W-:Y:S01]  /*1bd0*/  IABS R30, R37 ;  /* 0x00000025001e7213 */ /* 0x000fe20000000000 */
[----:B------:R-:W-:Y:S01]  /*1be0*/  IMAD.MOV R26, RZ, RZ, -R26 ;  /* 0x000000ffff1a7224 */ /* 0x000fe200078e0a1a */
[----:B------:R-:W-:Y:S01]  /*1bf0*/  ISETP.GT.U32.AND P6, PT, R3, R24, PT ;  /* 0x000000180300720c */ /* 0x000fe20003fc4070 */
[----:B------:R-:W-:Y:S02]  /*1c00*/  IMAD.MOV R28, RZ, RZ, -R28 ;  /* 0x000000ffff1c7224 */ /* 0x000fe400078e0a1c */
[----:B------:R-:W-:Y:S01]  /*1c10*/  @!P4 IMAD.IADD R25, R25, 0x1, -R3 ;  /* 0x000000011919c824 */ /* 0x000fe200078e0a03 */
[----:B------:R-:W-:Y:S01]  /*1c20*/  ISETP.GE.AND P4, PT, R33, RZ, PT ;  /* 0x000000ff2100720c */ /* 0x000fe20003f86270 */
[C---:B------:R-:W-:Y:S01]  /*1c30*/  IMAD R26, R3.reuse, R26, R29 ;  /* 0x0000001a031a7224 */ /* 0x040fe200078e021d */
[----:B------:R-:W-:Y:S01]  /*1c40*/  LOP3.LUT R33, R6, 0xa4, RZ, 0xfc, !PT ;  /* 0x000000a406217812 */ /* 0x000fe200078efcff */
[----:B------:R-:W-:Y:S01]  /*1c50*/  IMAD R28, R3, R28, R31 ;  /* 0x0000001c031c7224 */ /* 0x000fe200078e021f */
[----:B------:R-:W-:Y:S01]  /*1c60*/  IABS R31, R38 ;  /* 0x00000026001f7213 */ /* 0x000fe20000000000 */
[----:B------:R-:W-:-:S04]  /*1c70*/  IMAD.HI.U32 R29, R4, R30, RZ ;  /* 0x0000001e041d7227 */ /* 0x000fc800078e00ff */
[----:B------:R-:W-:Y:S01]  /*1c80*/  @!P6 IMAD.IADD R24, R24, 0x1, -R3 ;  /* 0x000000011818e824 */ /* 0x000fe200078e0a03 */
[C---:B------:R-:W-:Y:S01]  /*1c90*/  ISETP.GT.U32.AND P6, PT, R3.reuse, R28, PT ;  /* 0x0000001c0300720c */ /* 0x040fe20003fc4070 */
[----:B------:R-:W-:Y:S02]  /*1ca0*/  IMAD.MOV R29, RZ, RZ, -R29 ;  /* 0x000000ffff1d7224 */ /* 0x000fe400078e0a1d */
[----:B------:R-:W-:Y:S01]  /*1cb0*/  @!P0 IMAD.MOV R19, RZ, RZ, -R19 ;  /* 0x000000ffff138224 */ /* 0x000fe200078e0a13 */
[C---:B------:R-:W-:Y:S01]  /*1cc0*/  ISETP.GT.U32.AND P0, PT, R3.reuse, R23, PT ;  /* 0x000000170300720c */ /* 0x040fe20003f04070 */
[C---:B------:R-:W-:Y:S02]  /*1cd0*/  IMAD R29, R3.reuse, R29, R30 ;  /* 0x0000001d031d7224 */ /* 0x040fe400078e021e */
[----:B------:R-:W-:Y:S02]  /*1ce0*/  @!P4 IMAD.MOV R25, RZ, RZ, -R25 ;  /* 0x000000ffff19c224 */ /* 0x000fe400078e0a19 */
[----:B------:R-:W-:Y:S01]  /*1cf0*/  @!P3 IMAD.MOV R21, RZ, RZ, -R21 ;  /* 0x000000ffff15b224 */ /* 0x000fe200078e0a15 */
[C---:B------:R-:W-:Y:S01]  /*1d00*/  ISETP.GT.U32.AND P4, PT, R3.reuse, R29, PT ;  /* 0x0000001d0300720c */ /* 0x040fe20003f84070 */
[----:B------:R-:W-:Y:S01]  /*1d10*/  IMAD.HI.U32 R30, R4, R31, RZ ;  /* 0x0000001f041e7227 */ /* 0x000fe200078e00ff */
[----:B------:R-:W-:-:S03]  /*1d20*/  ISETP.GT.U32.AND P3, PT, R3, R26, PT ;  /* 0x0000001a0300720c */ /* 0x000fc60003f64070 */
[--C-:B------:R-:W-:Y:S02]  /*1d30*/  @!P6 IMAD.IADD R28, R28, 0x1, -R3.reuse ;  /* 0x000000011c1ce824 */ /* 0x100fe400078e0a03 */
[--C-:B------:R-:W-:Y:S01]  /*1d40*/  @!P5 IMAD.IADD R22, R22, 0x1, -R3.reuse ;  /* 0x000000011616d824 */ /* 0x100fe200078e0a03 */
[----:B------:R-:W-:Y:S01]  /*1d50*/  ISETP.GT.U32.AND P5, PT, R3, R27, PT ;  /* 0x0000001b0300720c */ /* 0x000fe20003fa4070 */
[--C-:B------:R-:W-:Y:S01]  /*1d60*/  @!P0 IMAD.IADD R23, R23, 0x1, -R3.reuse ;  /* 0x0000000117178824 */ /* 0x100fe200078e0a03 */
[----:B------:R-:W-:Y:S01]  /*1d70*/  ISETP.GT.U32.AND P6, PT, R3, R28, PT ;  /* 0x0000001c0300720c */ /* 0x000fe20003fc4070 */
[----:B------:R-:W-:Y:S01]  /*1d80*/  IMAD.MOV R30, RZ, RZ, -R30 ;  /* 0x000000ffff1e7224 */ /* 0x000fe200078e0a1e */
[----:B------:R-:W-:Y:S01]  /*1d90*/  ISETP.GE.AND P0, PT, R32, RZ, PT ;  /* 0x000000ff2000720c */ /* 0x000fe20003f06270 */
[--C-:B------:R-:W-:Y:S01]  /*1da0*/  @!P4 IMAD.IADD R29, R29, 0x1, -R3.reuse ;  /* 0x000000011d1dc824 */ /* 0x100fe200078e0a03 */
[----:B------:R-:W-:Y:S01]  /*1db0*/  IABS R32, R33 ;  /* 0x0000002100207213 */ /* 0x000fe20000000000 */
[----:B------:R-:W-:Y:S01]  /*1dc0*/  @!P3 IMAD.IADD R26, R26, 0x1, -R3 ;  /* 0x000000011a1ab824 */ /* 0x000fe200078e0a03 */
[----:B------:R-:W-:Y:S01]  /*1dd0*/  ISETP.GE.AND P3, PT, R34, RZ, PT ;  /* 0x000000ff2200720c */ /* 0x000fe20003f66270 */
[----:B------:R-:W-:Y:S01]  /*1de0*/  @!P2 IMAD.MOV R22, RZ, RZ, -R22 ;  /* 0x000000ffff16a224 */ /* 0x000fe200078e0a16 */
[C---:B------:R-:W-:Y:S01]  /*1df0*/  ISETP.GT.U32.AND P4, PT, R3.reuse, R29, PT ;  /* 0x0000001d0300720c */ /* 0x040fe20003f84070 */
[C---:B------:R-:W-:Y:S01]  /*1e00*/  IMAD R30, R3.reuse, R30, R31 ;  /* 0x0000001e031e7224 */ /* 0x040fe200078e021f */
[----:B------:R-:W-:Y:S01]  /*1e10*/  ISETP.GT.U32.AND P2, PT, R3, R26, PT ;  /* 0x0000001a0300720c */ /* 0x000fe20003f44070 */
[----:B------:R-:W-:-:S04]  /*1e20*/  IMAD.HI.U32 R31, R4, R32, RZ ;  /* 0x00000020041f7227 */ /* 0x000fc800078e00ff */
[----:B------:R-:W-:Y:S01]  /*1e30*/  @!P6 IMAD.IADD R28, R28, 0x1, -R3 ;  /* 0x000000011c1ce824 */ /* 0x000fe200078e0a03 */
[----:B------:R-:W-:Y:S01]  /*1e40*/  ISETP.GT.U32.AND P6, PT, R3, R30, PT ;  /* 0x0000001e0300720c */ /* 0x000fe20003fc4070 */
[----:B------:R-:W-:Y:S02]  /*1e50*/  IMAD.MOV R31, RZ, RZ, -R31 ;  /* 0x000000ffff1f7224 */ /* 0x000fe400078e0a1f */
[----:B------:R-:W-:Y:S01]  /*1e60*/  @!P5 IMAD.IADD R27, R27, 0x1, -R3 ;  /* 0x000000011b1bd824 */ /* 0x000fe200078e0a03 */
[----:B------:R-:W-:Y:S01]  /*1e70*/  ISETP.GE.AND P5, PT, R35, RZ, PT ;  /* 0x000000ff2300720c */ /* 0x000fe20003fa6270 */
[C---:B------:R-:W-:Y:S02]  /*1e80*/  IMAD R31, R3.reuse, R31, R32 ;  /* 0x0000001f031f7224 */ /* 0x040fe400078e0220 */
[----:B------:R-:W-:Y:S01]  /*1e90*/  @!P1 IMAD.MOV R23, RZ, RZ, -R23 ;  /* 0x000000ffff179224 */ /* 0x000fe200078e0a17 */
[----:B------:R-:W-:Y:S01]  /*1ea0*/  ISETP.GT.U32.AND P1, PT, R3, R27, PT ;  /* 0x0000001b0300720c */ /* 0x000fe20003f24070 */
[--C-:B------:R-:W-:Y:S01]  /*1eb0*/  @!P4 IMAD.IADD R29, R29, 0x1, -R3.reuse ;  /* 0x000000011d1dc824 */ /* 0x100fe200078e0a03 */
[----:B------:R-:W-:Y:S01]  /*1ec0*/  ISETP.GT.U32.AND P4, PT, R3, R31, PT ;  /* 0x0000001f0300720c */ /* 0x000fe20003f84070 */
[--C-:B------:R-:W-:Y:S01]  /*1ed0*/  @!P2 IMAD.IADD R26, R26, 0x1, -R3.reuse ;  /* 0x000000011a1aa824 */ /* 0x100fe200078e0a03 */
[----:B------:R-:W-:Y:S01]  /*1ee0*/  ISETP.GE.AND P2, PT, R37, RZ, PT ;  /* 0x000000ff2500720c */ /* 0x000fe20003f46270 */
[----:B------:R-:W-:Y:S01]  /*1ef0*/  @!P6 IMAD.IADD R30, R30, 0x1, -R3 ;  /* 0x000000011e1ee824 */ /* 0x000fe200078e0a03 */
[----:B------:R-:W-:Y:S01]  /*1f00*/  IABS R37, R41 ;  /* 0x0000002900257213 */ /* 0x000fe20000000000 */
[----:B------:R-:W-:Y:S01]  /*1f10*/  @!P3 IMAD.MOV R26, RZ, RZ, -R26 ;  /* 0x000000ffff1ab224 */ /* 0x000fe200078e0a1a */
[----:B------:R-:W-:Y:S01]  /*1f20*/  ISETP.GE.AND P3, PT, R33, RZ, PT ;  /* 0x000000ff2100720c */ /* 0x000fe20003f66270 */
[----:B------:R-:W-:Y:S01]  /*1f30*/  @!P0 IMAD.MOV R24, RZ, RZ, -R24 ;  /* 0x000000ffff188224 */ /* 0x000fe200078e0a18 */
[----:B------:R-:W-:Y:S01]  /*1f40*/  IABS R33, R39 ;  /* 0x0000002700217213 */ /* 0x000fe20000000000 */
[----:B------:R-:W-:Y:S01]  /*1f50*/  IMAD.HI.U32 R34, R4, R37, RZ ;  /* 0x0000002504227227 */ /* 0x000fe200078e00ff */
[----:B------:R-:W-:-:S02]  /*1f60*/  ISETP.GT.U32.AND P6, PT, R3, R30, PT ;  /* 0x0000001e0300720c */ /* 0x000fc40003fc4070 */
[----:B------:R-:W-:Y:S01]  /*1f70*/  ISETP.GE.AND P0, PT, R36, RZ, PT ;  /* 0x000000ff2400720c */ /* 0x000fe20003f06270 */
[----:B------:R-:W-:Y:S01]  /*1f80*/  IMAD.HI.U32 R32, R4, R33, RZ ;  /* 0x0000002104207227 */ /* 0x000fe200078e00ff */
[----:B------:R-:W-:-:S03]  /*1f90*/  IABS R36, R40 ;  /* 0x0000002800247213 */ /* 0x000fc60000000000 */
[--C-:B------:R-:W-:Y:S01]  /*1fa0*/  @!P1 IMAD.IADD R27, R27, 0x1, -R3.reuse ;  /* 0x000000011b1b9824 */ /* 0x100fe200078e0a03 */
[----:B------:R-:W-:Y:S01]  /*1fb0*/  ISETP.GE.AND P1, PT, R38, RZ, PT ;  /* 0x000000ff2600720c */ /* 0x000fe20003f26270 */
[----:B------:R-:W-:Y:S01]  /*1fc0*/  @!P4 IMAD.IADD R31, R31, 0x1, -R3 ;  /* 0x000000011f1fc824 */ /* 0x000fe200078e0a03 */
[----:B------:R-:W-:Y:S01]  /*1fd0*/  IABS R38, R42 ;  /* 0x0000002a00267213 */ /* 0x000fe20000000000 */
[----:B------:R-:W-:Y:S01]  /*1fe0*/  IMAD.MOV R32, RZ, RZ, -R32 ;  /* 0x000000ffff207224 */ /* 0x000fe200078e0a20 */
[----:B------:R-:W-:Y:S01]  /*1ff0*/  ISETP.GE.AND P4, PT, R39, RZ, PT ;  /* 0x000000ff2700720c */ /* 0x000fe20003f86270 */
[----:B------:R-:W-:Y:S01]  /*2000*/  @!P5 IMAD.MOV R27, RZ, RZ, -R27 ;  /* 0x000000ffff1bd224 */ /* 0x000fe200078e0a1b */
[C---:B------:R-:W-:Y:S01]  /*2010*/  ISETP.GT.U32.AND P5, PT, R3.reuse, R31, PT ;  /* 0x0000001f0300720c */ /* 0x040fe20003fa4070 */
[----:B------:R-:W-:Y:S02]  /*2020*/  IMAD R32, R3, R32, R33 ;  /* 0x0000002003207224 */ /* 0x000fe400078e0221 */
[----:B------:R-:W-:-:S04]  /*2030*/  IMAD.HI.U32 R35, R4, R38, RZ ;  /* 0x0000002604237227 */ /* 0x000fc800078e00ff */
[----:B------:R-:W-:Y:S01]  /*2040*/  @!P6 IMAD.IADD R30, R30, 0x1, -R3 ;  /* 0x000000011e1ee824 */ /* 0x000fe200078e0a03 */
[----:B------:R-:W-:Y:S01]  /*2050*/  ISETP.GT.U32.AND P6, PT, R3, R32, PT ;  /* 0x000000200300720c */ /* 0x000fe20003fc4070 */
[----:B------:R-:W-:Y:S02]  /*2060*/  IMAD.MOV R35, RZ, RZ, -R35 ;  /* 0x000000ffff237224 */ /* 0x000fe400078e0a23 */
[----:B------:R-:W-:-:S04]  /*2070*/  IMAD.HI.U32 R33, R4, R36, RZ ;  /* 0x0000002404217227 */ /* 0x000fc800078e00ff */
[----:B------:R-:W-:Y:S02]  /*2080*/  IMAD R35, R3, R35, R38 ;  /* 0x0000002303237224 */ /* 0x000fe400078e0226 */
[----:B------:R-:W-:Y:S02]  /*2090*/  IMAD.MOV R33, RZ, RZ, -R33 ;  /* 0x000000ffff217224 */ /* 0x000fe400078e0a21 */
[----:B------:R-:W-:Y:S01]  /*20a0*/  @!P5 IMAD.IADD R31, R31, 0x1, -R3 ;  /* 0x000000011f1fd824 */ /* 0x000fe200078e0a03 */
[C---:B------:R-:W-:Y:S01]  /*20b0*/  ISETP.GT.U32.AND P5, PT, R3.reuse, R35, PT ;  /* 0x000000230300720c */ /* 0x040fe20003fa4070 */
[----:B------:R-:W-:Y:S02]  /*20c0*/  IMAD.MOV R34, RZ, RZ, -R34 ;  /* 0x000000ffff227224 */ /* 0x000fe400078e0a22 */
[C---:B------:R-:W-:Y:S01]  /*20d0*/  IMAD R33, R3.reuse, R33, R36 ;  /* 0x0000002103217224 */ /* 0x040fe200078e0224 */
[----:B------:R-:W-:Y:S01]  /*20e0*/  IABS R36, R43 ;  /* 0x0000002b00247213 */ /* 0x000fe20000000000 */
[----:B------:R-:W-:-:S02]  /*20f0*/  IMAD R34, R3, R34, R37 ;  /* 0x0000002203227224 */ /* 0x000fc400078e0225 */
[----:B------:R-:W-:Y:S01]  /*2100*/  @!P6 IMAD.IADD R32, R32, 0x1, -R3 ;  /* 0x000000012020e824 */ /* 0x000fe200078e0a03 */
[C---:B------:R-:W-:Y:S01]  /*2110*/  ISETP.GT.U32.AND P6, PT, R3.reuse, R33, PT ;  /* 0x000000210300720c */ /* 0x040fe20003fc4070 */
[----:B------:R-:W-:Y:S02]  /*2120*/  IMAD.MOV.U32 R37, RZ, RZ, R36 ;  /* 0x000000ffff257224 */ /* 0x000fe400078e0024 */
[----:B------:R-:W-:Y:S01]  /*2130*/  @!P2 IMAD.MOV R29, RZ, RZ, -R29 ;  /* 0x000000ffff1da224 */ /* 0x000fe200078e0a1d */
[C---:B------:R-:W-:Y:S01]  /*2140*/  ISETP.GT.U32.AND P2, PT, R3.reuse, R34, PT ;  /* 0x000000220300720c */ /* 0x040fe20003f44070 */
[----:B------:R-:W-:Y:S01]  /*2150*/  @!P1 IMAD.MOV R30, RZ, RZ, -R30 ;  /* 0x000000ffff1e9224 */ /* 0x000fe200078e0a1e */
[----:B------:R-:W-:Y:S01]  /*2160*/  ISETP.GE.AND P1, PT, R40, RZ, PT ;  /* 0x000000ff2800720c */ /* 0x000fe20003f26270 */
[----:B------:R-:W-:Y:S01]  /*2170*/  @!P0 IMAD.MOV R28, RZ, RZ, -R28 ;  /* 0x000000ffff1c8224 */ /* 0x000fe200078e0a1c */
[----:B------:R-:W-:Y:S01]  /*2180*/  ISETP.GT.U32.AND P0, PT, R3, R32, PT ;  /* 0x000000200300720c */ /* 0x000fe20003f04070 */
[----:B------:R-:W-:Y:S01]  /*2190*/  IMAD.HI.U32 R36, R4, R37, RZ ;  /* 0x0000002504247227 */ /* 0x000fe200078e00ff */
[----:B------:R-:W-:-:S03]  /*21a0*/  LOP3.LUT R40, R6, 0x8c, RZ, 0xfc, !PT ;  /* 0x0000008c06287812 */ /* 0x000fc600078efcff */
[--C-:B------:R-:W-:Y:S01]  /*21b0*/  @!P5 IMAD.IADD R35, R35, 0x1, -R3.reuse ;  /* 0x000000012323d824 */ /* 0x100fe200078e0a03 */
[----:B------:R-:W-:Y:S01]  /*21c0*/  IABS R38, R40 ;  /* 0x0000002800267213 */ /* 0x000fe20000000000 */
[----:B------:R-:W-:Y:S02]  /*21d0*/  IMAD.MOV R36, RZ, RZ, -R36 ;  /* 0x000000ffff247224 */ /* 0x000fe400078e0a24 */
[----:B------:R-:W-:Y:S01]  /*21e0*/  @!P2 IMAD.IADD R34, R34, 0x1, -R3 ;  /* 0x000000012222a824 */ /* 0x000fe200078e0a03 */
[C---:B------:R-:W-:Y:S01]  /*21f0*/  ISETP.GT.U32.AND P5, PT, R3.reuse, R35, PT ;  /* 0x000000230300720c */ /* 0x040fe20003fa4070 */
[----:B------:R-:W-:Y:S02]  /*2200*/  IMAD R36, R3, R36, R37 ;  /* 0x0000002403247224 */ /* 0x000fe400078e0225 */
[----:B------:R-:W-:-:S04]  /*2210*/  IMAD.HI.U32 R37, R4, R38, RZ ;  /* 0x0000002604257227 */ /* 0x000fc800078e00ff */
[----:B------:R-:W-:Y:S01]  /*2220*/  @!P0 IMAD.IADD R32, R32, 0x1, -R3 ;  /* 0x0000000120208824 */ /* 0x000fe200078e0a03 */
[----:B------:R-:W-:Y:S01]  /*2230*/  ISETP.GE.AND P0, PT, R41, RZ, PT ;  /* 0x000000ff2900720c */ /* 0x000fe20003f06270 */
[----:B------:R-:W-:Y:S01]  /*2240*/  IMAD.MOV R37, RZ, RZ, -R37 ;  /* 0x000000ffff257224 */ /* 0x000fe200078e0a25 */
[----:B------:R-:W-:Y:S01]  /*2250*/  LOP3.LUT R41, R6, 0x88, RZ, 0xfc, !PT ;  /* 0x0000008806297812 */ /* 0x000fe200078efcff */
[----:B------:R-:W-:Y:S01]  /*2260*/  @!P3 IMAD.MOV R31, RZ, RZ, -R31 ;  /* 0x000000ffff1fb224 */ /* 0x000fe200078e0a1f */
[C---:B------:R-:W-:Y:S01]  /*2270*/  ISETP.GT.U32.AND P3, PT, R3.reuse, R34, PT ;  /* 0x000000220300720c */ /* 0x040fe20003f64070 */
[----:B------:R-:W-:Y:S01]  /*2280*/  @!P4 IMAD.MOV R32, RZ, RZ, -R32 ;  /* 0x000000ffff20c224 */ /* 0x000fe200078e0a20 */
[C---:B------:R-:W-:Y:S01]  /*2290*/  ISETP.GT.U32.AND P4, PT, R3.reuse, R36, PT ;  /* 0x000000240300720c */ /* 0x040fe20003f84070 */
[----:B------:R-:W-:Y:S01]  /*22a0*/  IMAD R37, R3, R37, R38 ;  /* 0x0000002503257224 */ /* 0x000fe200078e0226 */
[----:B------:R-:W-:Y:S01]  /*22b0*/  IABS R39, R41 ;  /* 0x0000002900277213 */ /* 0x000fe20000000000 */
[----:B------:R-:W-:-:S02]  /*22c0*/  @!P5 IMAD.IADD R35, R35, 0x1, -R3 ;  /* 0x000000012323d824 */ /* 0x000fc400078e0a03 */
[--C-:B------:R-:W-:Y:S01]  /*22d0*/  @!P6 IMAD.IADD R33, R33, 0x1, -R3.reuse ;  /* 0x000000012121e824 */ /* 0x100fe200078e0a03 */
[C---:B------:R-:W-:Y:S01]  /*22e0*/  ISETP.GT.U32.AND P5, PT, R3.reuse, R37, PT ;  /* 0x000000250300720c */ /* 0x040fe20003fa4070 */
[----:B------:R-:W-:Y:S01]  /*22f0*/  IMAD.HI.U32 R38, R4, R39, RZ ;  /* 0x0000002704267227 */ /* 0x000fe200078e00ff */
[----:B------:R-:W-:Y:S02]  /*2300*/  ISETP.GE.AND P6, PT, R42, RZ, PT ;  /* 0x000000ff2a00720c */ /* 0x000fe40003fc6270 */
[----:B------:R-:W-:Y:S01]  /*2310*/  ISETP.GT.U32.AND P2, PT, R3, R33, PT ;  /* 0x000000210300720c */ /* 0x000fe20003f44070 */
[--C-:B------:R-:W-:Y:S01]  /*2320*/  @!P3 IMAD.IADD R34, R34, 0x1, -R3.reuse ;  /* 0x000000012222b824 */ /* 0x100fe200078e0a03 */
[----:B------:R-:W-:Y:S01]  /*2330*/  ISETP.GE.AND P3, PT, R40, RZ, PT ;  /* 0x000000ff2800720c */ /* 0x000fe20003f66270 */
[--C-:B------:R-:W-:Y:S01]  /*2340*/  @!P4 IMAD.IADD R36, R36, 0x1, -R3.reuse ;  /* 0x000000012424c824 */ /* 0x100fe200078e0a03 */
[----:B------:R-:W-:Y:S01]  /*2350*/  IABS R40, R44 ;  /* 0x0000002c00287213 */ /* 0x000fe20000000000 */
[----:B------:R-:W-:Y:S01]  /*2360*/  IMAD.MOV R38, RZ, RZ, -R38 ;  /* 0x000000ffff267224 */ /* 0x000fe200078e0a26 */
[----:B------:R-:W-:Y:S01]  /*2370*/  ISETP.GE.AND P4, PT, R41, RZ, PT ;  /* 0x000000ff2900720c */ /* 0x000fe20003f86270 */
[----:B------:R-:W-:Y:S01]  /*2380*/  @!P0 IMAD.MOV R34, RZ, RZ, -R34 ;  /* 0x000000ffff228224 */ /* 0x000fe200078e0a22 */
[----:B------:R-:W-:Y:S01]  /*2390*/  IABS R42, R45 ;  /* 0x0000002d002a7213 */ /* 0x000fe20000000000 */
[----:B------:R-:W-:Y:S01]  /*23a0*/  @!P5 IMAD.IADD R37, R37, 0x1, -R3 ;  /* 0x000000012525d824 */ /* 0x000fe200078e0a03 */
[C---:B------:R-:W-:Y:S01]  /*23b0*/  ISETP.GT.U32.AND P5, PT, R3.reuse, R36, PT ;  /* 0x000000240300720c */ /* 0x040fe20003fa4070 */
[----:B------:R-:W-:-:S02]  /*23c0*/  IMAD R38, R3, R38, R39 ;  /* 0x0000002603267224 */ /* 0x000fc400078e0227 */
[----:B------:R-:W-:Y:S01]  /*23d0*/  IMAD.HI.U32 R39, R4, R40, RZ ;  /* 0x0000002804277227 */ /* 0x000fe200078e00ff */
[----:B------:R-:W-:-:S03]  /*23e0*/  ISETP.GT.U32.AND P0, PT, R3, R37, PT ;  /* 0x000000250300720c */ /* 0x000fc60003f04070 */
[----:B------:R-:W-:Y:S01]  /*23f0*/  @!P2 IMAD.IADD R33, R33, 0x1, -R3 ;  /* 0x000000012121a824 */ /* 0x000fe200078e0a03 */
[----:B------:R-:W-:Y:S01]  /*2400*/  ISETP.GE.AND P2, PT, R43, RZ, PT ;  /* 0x000000ff2b00720c */ /* 0x000fe20003f46270 */
[----:B------:R-:W-:Y:S01]  /*2410*/  IMAD.MOV R39, RZ, RZ, -R39 ;  /* 0x000000ffff277224 */ /* 0x000fe200078e0a27 */
[----:B------:R-:W-:Y:S01]  /*2420*/  IABS R43, R46 ;  /* 0x0000002e002b7213 */ /* 0x000fe20000000000 */
[----:B------:R-:W-:Y:S01]  /*2430*/  @!P1 IMAD.MOV R33, RZ, RZ, -R33 ;  /* 0x000000ffff219224 */ /* 0x000fe200078e0a21 */
[C---:B------:R-:W-:Y:S01]  /*2440*/  ISETP.GT.U32.AND P1, PT, R3.reuse, R38, PT ;  /* 0x000000260300720c */ /* 0x040fe20003f24070 */
[C---:B------:R-:W-:Y:S02]  /*2450*/  IMAD R39, R3.reuse, R39, R40 ;  /* 0x0000002703277224 */ /* 0x040fe400078e0228 */
[----:B------:R-:W-:Y:S02]  /*2460*/  @!P5 IMAD.IADD R36, R36, 0x1, -R3 ;  /* 0x000000012424d824 */ /* 0x000fe400078e0a03 */
[----:B------:R-:W-:Y:S01]  /*2470*/  IMAD.HI.U32 R41, R4, R43, RZ ;  /* 0x0000002b04297227 */ /* 0x000fe200078e00ff */
[----:B------:R-:W-:-:S03]  /*2480*/  ISETP.GT.U32.AND P5, PT, R3, R39, PT ;  /* 0x000000270300720c */ /* 0x000fc60003fa4070 */
[----:B------:R-:W-:Y:S01]  /*2490*/  @!P6 IMAD.MOV R35, RZ, RZ, -R35 ;  /* 0x000000ffff23e224 */ /* 0x000fe200078e0a23 */
[----:B------:R-:W-:Y:S01]  /*24a0*/  ISETP.GE.AND P6, PT, R44, RZ, PT ;  /* 0x000000ff2c00720c */ /* 0x000fe20003fc6270 */
[----:B------:R-:W-:Y:S02]  /*24b0*/  IMAD.MOV R44, RZ, RZ, -R41 ;  /* 0x000000ffff2c7224 */ /* 0x000fe400078e0a29 */
[----:B------:R-:W-:Y:S01]  /*24c0*/  @!P1 IMAD.IADD R38, R38, 0x1, -R3 ;  /* 0x0000000126269824 */ /* 0x000fe200078e0a03 */
[----:B------:R-:W-:Y:S01]  /*24d0*/  ISETP.GE.AND P1, PT, R46, RZ, PT ;  /* 0x000000ff2e00720c */ /* 0x000fe20003f26270 */
[----:B------:R-:W-:Y:S01]  /*24e0*/  IMAD R41, R3, R44, R43 ;  /* 0x0000002c03297224 */ /* 0x000fe200078e022b */
[----:B------:R-:W-:Y:S01]  /*24f0*/  IABS R46, R49 ;  /* 0x00000031002e7213 */ /* 0x000fe20000000000 */
[----:B------:R-:W-:-:S04]  /*2500*/  IMAD.HI.U32 R40, R4, R42, RZ ;  /* 0x0000002a04287227 */ /* 0x000fc800078e00ff */
[--C-:B------:R-:W-:Y:S01]  /*2510*/  @!P5 IMAD.IADD R39, R39, 0x1, -R3.reuse ;  /* 0x000000012727d824 */ /* 0x100fe200078e0a03 */
[----:B------:R-:W-:Y:S01]  /*2520*/  ISETP.GT.U32.AND P5, PT, R3, R38, PT ;  /* 0x000000260300720c */ /* 0x000fe20003fa4070 */
[----:B------:R-:W-:Y:S01]  /*2530*/  @!P0 IMAD.IADD R37, R37, 0x1, -R3 ;  /* 0x0000000125258824 */ /* 0x000fe200078e0a03 */
[----:B------:R-:W-:Y:S01]  /*2540*/  ISETP.GE.AND P0, PT, R45, RZ, PT ;  /* 0x000000ff2d00720c */ /* 0x000fe20003f06270 */
[----:B------:R-:W-:Y:S01]  /*2550*/  IMAD.MOV R40, RZ, RZ, -R40 ;  /* 0x000000ffff287224 */ /* 0x000fe200078e0a28 */
[----:B------:R-:W-:Y:S01]  /*2560*/  LOP3.LUT R45, R6, 0x78, RZ, 0xfc, !PT ;  /* 0x00000078062d7812 */ /* 0x000fe200078efcff */
[----:B------:R-:W-:Y:S01]  /*2570*/  @!P2 IMAD.MOV R36, RZ, RZ, -R36 ;  /* 0x000000ffff24a224 */ /* 0x000fe200078e0a24 */
[C---:B------:R-:W-:Y:S01]  /*2580*/  ISETP.GT.U32.AND P2, PT, R3.reuse, R39, PT ;  /* 0x000000270300720c */ /* 0x040fe20003f44070 */
[----:B------:R-:W-:Y:S01]  /*2590*/  IMAD R40, R3, R40, R42 ;  /* 0x0000002803287224 */ /* 0x000fe200078e022a */
[----:B------:R-:W-:Y:S01]  /*25a0*/  IABS R43, R45 ;  /* 0x0000002d002b7213 */ /* 0x000fe20000000000 */
[----:B------:R-:W-:-:S02]  /*25b0*/  @!P3 IMAD.MOV R37, RZ, RZ, -R37 ;  /* 0x000000ffff25b224 */ /* 0x000fc400078e0a25 */
[----:B------:R-:W-:Y:S01]  /*25c0*/  IMAD.HI.U32 R44, R4, R47, RZ ;  /* 0x0000002f042c7227 */ /* 0x000fe200078e00ff */
[----:B------:R-:W-:-:S03]  /*25d0*/  ISETP.GT.U32.AND P3, PT, R3, R40, PT ;  /* 0x000000280300720c */ /* 0x000fc60003f64070 */
[----:B------:R-:W-:Y:S01]  /*25e0*/  @!P5 IMAD.IADD R38, R38, 0x1, -R3 ;  /* 0x000000012626d824 */ /* 0x000fe200078e0a03 */
[----:B------:R-:W-:Y:S01]  /*25f0*/  ISETP.GT.U32.AND P5, PT, R3, R41, PT ;  /* 0x000000290300720c */ /* 0x000fe20003fa4070 */
[----:B------:R-:W-:-:S04]  /*2600*/  IMAD.HI.U32 R42, R4, R43, RZ ;  /* 0x0000002b042a7227 */ /* 0x000fc800078e00ff */
[----:B------:R-:W-:Y:S02]  /*2610*/  IMAD.MOV R42, RZ, RZ, -R42 ;  /* 0x000000ffff2a7224 */ /* 0x000fe400078e0a2a */
[----:B------:R-:W-:Y:S01]  /*2620*/  @!P2 IMAD.IADD R39, R39, 0x1, -R3 ;  /* 0x000000012727a824 */ /* 0x000fe200078e0a03 */
[----:B------:R-:W-:Y:S01]  /*2630*/  ISETP.GE.AND P2, PT, R45, RZ, PT ;  /* 0x000000ff2d00720c */ /* 0x000fe20003f46270 */
[----:B------:R-:W-:Y:S02]  /*2640*/  IMAD R42, R3, R42, R43 ;  /* 0x0000002a032a7224 */ /* 0x000fe400078e022b */
[----:B------:R-:W-:-:S04]  /*2650*/  IMAD.HI.U32 R45, R4, R48, RZ ;  /* 0x00000030042d7227 */ /* 0x000fc800078e00ff */
[--C-:B------:R-:W-:Y:S02]  /*2660*/  @!P5 IMAD.IADD R41, R41, 0x1, -R3.reuse ;  /* 0x000000012929d824 */ /* 0x100fe400078e0a03 */
[----:B------:R-:W-:Y:S01]  /*2670*/  @!P3 IMAD.IADD R40, R40, 0x1, -R3 ;  /* 0x000000012828b824 */ /* 0x000fe200078e0a03 */
[C---:B------:R-:W-:Y:S01]  /*2680*/  ISETP.GT.U32.AND P3, PT, R3.reuse, R42, PT ;  /* 0x0000002a0300720c */ /* 0x040fe20003f64070 */
[----:B------:R-:W-:Y:S01]  /*2690*/  IMAD.MOV R45, RZ, RZ, -R45 ;  /* 0x000000ffff2d7224 */ /* 0x000fe200078e0a2d */
[C---:B------:R-:W-:Y:S01]  /*26a0*/  ISETP.GT.U32.AND P5, PT, R3.reuse, R41, PT ;  /* 0x000000290300720c */ /* 0x040fe20003fa4070 */
[----:B------:R-:W-:Y:S01]  /*26b0*/  @!P4 IMAD.MOV R38, RZ, RZ, -R38 ;  /* 0x000000ffff26c224 */ /* 0x000fe200078e0a26 */
[----:B------:R-:W-:Y:S01]  /*26c0*/  ISETP.GT.U32.AND P4, PT, R3, R40, PT ;  /* 0x000000280300720c */ /* 0x000fe20003f84070 */
[----:B------:R-:W-:-:S04]  /*26d0*/  IMAD.HI.U32 R43, R4, R46, RZ ;  /* 0x0000002e042b7227 */ /* 0x000fc800078e00ff */
[----:B------:R-:W-:Y:S02]  /*26e0*/  IMAD R45, R3, R45, R48 ;  /* 0x0000002d032d7224 */ /* 0x000fe400078e0230 */
[----:B------:R-:W-:Y:S02]  /*26f0*/  IMAD.MOV R43, RZ, RZ, -R43 ;  /* 0x000000ffff2b7224 */ /* 0x000fe400078e0a2b */
[----:B------:R-:W-:Y:S02]  /*2700*/  IMAD.MOV R44, RZ, RZ, -R44 ;  /* 0x000000ffff2c7224 */ /* 0x000fe400078e0a2c */
[----:B------:R-:W-:Y:S02]  /*2710*/  @!P5 IMAD.IADD R41, R41, 0x1, -R3 ;  /* 0x000000012929d824 */ /* 0x000fe400078e0a03 */
[C---:B------:R-:W-:Y:S02]  /*2720*/  IMAD R43, R3.reuse, R43, R46 ;  /* 0x0000002b032b7224 */ /* 0x040fe400078e022e */
[----:B------:R-:W-:Y:S01]  /*2730*/  @!P1 IMAD.MOV R41, RZ, RZ, -R41 ;  /* 0x000000ffff299224 */ /* 0x000fe200078e0a29 */
[----:B------:R-:W-:Y:S01]  /*2740*/  ISETP.GT.U32.AND P1, PT, R3, R45, PT ;  /* 0x0000002d0300720c */ /* 0x000fe20003f24070 */
[----:B------:R-:W-:-:S02]  /*2750*/  @!P3 IMAD.IADD R42, R42, 0x1, -R3 ;  /* 0x000000012a2ab824 */ /* 0x000fc400078e0a03 */
[C---:B------:R-:W-:Y:S01]  /*2760*/  IMAD R44, R3.reuse, R44, R47 ;  /* 0x0000002c032c7224 */ /* 0x040fe200078e022f */
[----:B------:R-:W-:Y:S01]  /*2770*/  IABS R47, R52 ;  /* 0x00000034002f7213 */ /* 0x000fe20000000000 */
[----:B------:R-:W-:Y:S01]  /*2780*/  @!P4 IMAD.IADD R40, R40, 0x1, -R3 ;  /* 0x000000012828c824 */ /* 0x000fe200078e0a03 */
[C---:B------:R-:W-:Y:S01]  /*2790*/  ISETP.GT.U32.AND P3, PT, R3.reuse, R42, PT ;  /* 0x0000002a0300720c */ /* 0x040fe20003f64070 */
[----:B------:R-:W-:Y:S01]  /*27a0*/  @!P6 IMAD.MOV R39, RZ, RZ, -R39 ;  /* 0x000000ffff27e224 */ /* 0x000fe200078e0a27 */
[----:B------:R-:W-:Y:S01]  /*27b0*/  ISETP.GT.U32.AND P4, PT, R3, R43, PT ;  /* 0x0000002b0300720c */ /* 0x000fe20003f84070 */
[----:B------:R-:W-:Y:S01]  /*27c0*/  IMAD.HI.U32 R46, R4, R47, RZ ;  /* 0x0000002f042e7227 */ /* 0x000fe200078e00ff */
[----:B------:R-:W-:Y:S02]  /*27d0*/  ISETP.GE.AND P6, PT, R49, RZ, PT ;  /* 0x000000ff3100720c */ /* 0x000fe40003fc6270 */
[----:B------:R-:W-:Y:S01]  /*27e0*/  IABS R49, R54 ;  /* 0x0000003600317213 */ /* 0x000fe20000000000 */
[----:B------:R-:W-:Y:S01]  /*27f0*/  @!P1 IMAD.IADD R45, R45, 0x1, -R3 ;  /* 0x000000012d2d9824 */ /* 0x000fe200078e0a03 */
[----:B------:R-:W-:Y:S01]  /*2800*/  ISETP.GT.U32.AND P5, PT, R3, R44, PT ;  /* 0x0000002c0300720c */ /* 0x000fe20003fa4070 */
[----:B------:R-:W-:-:S02]  /*2810*/  IMAD.MOV R46, RZ, RZ, -R46 ;  /* 0x000000ffff2e7224 */ /* 0x000fc400078e0a2e */
[----:B------:R-:W-:Y:S01]  /*2820*/  @!P0 IMAD.MOV R40, RZ, RZ, -R40 ;  /* 0x000000ffff288224 */ /* 0x000fe200078e0a28 */
[C---:B------:R-:W-:Y:S01]  /*2830*/  ISETP.GT.U32.AND P1, PT, R3.reuse, R45, PT ;  /* 0x0000002d0300720c */ /* 0x040fe20003f24070 */
[----:B------:R-:W-:Y:S01]  /*2840*/  IMAD R46, R3, R46, R47 ;  /* 0x0000002e032e7224 */ /* 0x000fe200078e022f */
[----:B------:R-:W-:Y:S01]  /*2850*/  ISETP.GE.AND P0, PT, R50, RZ, PT ;  /* 0x000000ff3200720c */ /* 0x000fe20003f06270 */
[----:B------:R-:W-:-:S04]  /*2860*/  IMAD.HI.U32 R47, R4, R49, RZ ;  /* 0x00000031042f7227 */ /* 0x000fc800078e00ff */
[--C-:B------:R-:W-:Y:S01]  /*2870*/  @!P3 IMAD.IADD R42, R42, 0x1, -R3.reuse ;  /* 0x000000012a2ab824 */ /* 0x100fe200078e0a03 */
[----:B------:R-:W-:Y:S01]  /*2880*/  ISETP.GE.AND P3, PT, R51, RZ, PT ;  /* 0x000000ff3300720c */ /* 0x000fe20003f66270 */
[----:B------:R-:W-:Y:S01]  /*2890*/  @!P4 IMAD.IADD R43, R43, 0x1, -R3 ;  /* 0x000000012b2bc824 */ /* 0x000fe200078e0a03 */
[----:B------:R-:W-:Y:S01]  /*28a0*/  IABS R51, R55 ;  /* 0x0000003700337213 */ /* 0x000fe20000000000 */
[----:B------:R-:W-:Y:S02]  /*28b0*/  IMAD.MOV R50, RZ, RZ, -R47 ;  /* 0x000000ffff327224 */ /* 0x000fe400078e0a2f */
[----:B------:R-:W-:Y:S01]  /*28c0*/  @!P2 IMAD.MOV R42, RZ, RZ, -R42 ;  /* 0x000000ffff2aa224 */ /* 0x000fe200078e0a2a */
[C---:B------:R-:W-:Y:S01]  /*28d0*/  ISETP.GT.U32.AND P4, PT, R3.reuse, R43, PT ;  /* 0x0000002b0300720c */ /* 0x040fe20003f84070 */
[C---:B------:R-:W-:Y:S01]  /*28e0*/  IMAD R47, R3.reuse, R50, R49 ;  /* 0x00000032032f7224 */ /* 0x040fe200078e0231 */
[----:B------:R-:W-:Y:S01]  /*28f0*/  ISETP.GT.U32.AND P2, PT, R3, R46, PT ;  /* 0x0000002e0300720c */ /* 0x000fe20003f44070 */
[----:B------:R-:W-:Y:S01]  /*2900*/  IMAD.HI.U32 R48, R4, R51, RZ ;  /* 0x0000003304307227 */ /* 0x000fe200078e00ff */
[----:B------:R-:W-:-:S03]  /*2910*/  LOP3.LUT R50, R6, 0x58, RZ, 0xfc, !PT ;  /* 0x0000005806327812 */ /* 0x000fc600078efcff */
[--C-:B------:R-:W-:Y:S01]  /*2920*/  @!P1 IMAD.IADD R45, R45, 0x1, -R3.reuse ;  /* 0x000000012d2d9824 */ /* 0x100fe200078e0a03 */
[C---:B------:R-:W-:Y:S01]  /*2930*/  ISETP.GT.U32.AND P1, PT, R3.reuse, R47, PT ;  /* 0x0000002f0300720c */ /* 0x040fe20003f24070 */
[----:B------:R-:W-:Y:S02]  /*2940*/  IMAD.MOV R48, RZ, RZ, -R48 ;  /* 0x000000ffff307224 */ /* 0x000fe400078e0a30 */
[----:B------:R-:W-:Y:S02]  /*2950*/  @!P5 IMAD.IADD R44, R44, 0x1, -R3 ;  /* 0x000000012c2cd824 */ /* 0x000fe400078e0a03 */
[----:B------:R-:W-:Y:S02]  /*2960*/  IMAD R48, R3, R48, R51 ;  /* 0x0000003003307224 */ /* 0x000fe400078e0233 */
[--C-:B------:R-:W-:Y:S01]  /*2970*/  @!P4 IMAD.IADD R43, R43, 0x1, -R3.reuse ;  /* 0x000000012b2bc824 */ /* 0x100fe200078e0a03 */
[C---:B------:R-:W-:Y:S01]  /*2980*/  ISETP.GT.U32.AND P5, PT, R3.reuse, R44, PT ;  /* 0x0000002c0300720c */ /* 0x040fe20003fa4070 */
[----:B------:R-:W-:Y:S01]  /*2990*/  @!P2 IMAD.IADD R46, R46, 0x1, -R3 ;  /* 0x000000012e2ea824 */ /* 0x000fe200078e0a03 */
[----:B------:R-:W-:Y:S01]  /*29a0*/  ISETP.GE.AND P4, PT, R52, RZ, PT ;  /* 0x000000ff3400720c */ /* 0x000fe20003f86270 */
[----:B------:R-:W-:Y:S01]  /*29b0*/  @!P3 IMAD.MOV R45, RZ, RZ, -R45 ;  /* 0x000000ffff2db224 */ /* 0x000fe200078e0a2d */
[C---:B------:R-:W-:Y:S01]  /*29c0*/  ISETP.GT.U32.AND P3, PT, R3.reuse, R48, PT ;  /* 0x000000300300720c */ /* 0x040fe20003f64070 */
[----:B------:R-:W-:Y:S01]  /*29d0*/  @!P6 IMAD.MOV R43, RZ, RZ, -R43 ;  /* 0x000000ffff2be224 */ /* 0x000fe200078e0a2b */
[----:B------:R-:W-:Y:S01]  /*29e0*/  ISETP.GT.U32.AND P6, PT, R3, R46, PT ;  /* 0x0000002e0300720c */ /* 0x000fe20003fc4070 */
[----:B------:R-:W-:Y:S01]  /*29f0*/  @!P1 IMAD.IADD R47, R47, 0x1, -R3 ;  /* 0x000000012f2f9824 */ /* 0x000fe200078e0a03 */
[----:B------:R-:W-:Y:S01]  /*2a00*/  IABS R52, R56 ;  /* 0x0000003800347213 */ /* 0x000fe20000000000 */
[----:B------:R-:W-:Y:S01]  /*2a10*/  IMAD R2, R2, UR4, RZ ;  /* 0x0000000402027c24 */ /* 0x000fe2000f8e02ff */
[----:B------:R-:W-:Y:S01]  /*2a20*/  ISETP.GE.AND P2, PT, R55, RZ, PT ;  /* 0x000000ff3700720c */ /* 0x000fe20003f46270 */
[----:B------:R-:W-:Y:S01]  /*2a30*/  ULDC UR4, c[0x0][0x240] ;  /* 0x0000900000047ab9 */ /* 0x000fe20000000800 */
[----:B------:R-:W-:Y:S01]  /*2a40*/  ISETP.GT.U32.AND P1, PT, R3, R47, PT ;  /* 0x0000002f0300720c */ /* 0x000fe20003f24070 */
[----:B------:R-:W-:Y:S01]  /*2a50*/  IMAD.HI.U32 R49, R4, R52, RZ ;  /* 0x0000003404317227 */ /* 0x000fe200078e00ff */
[----:B------:R-:W-:-:S03]  /*2a60*/  LOP3.LUT R55, R6, 0x54, RZ, 0xfc, !PT ;  /* 0x0000005406377812 */ /* 0x000fc600078efcff */
[----:B------:R-:W-:Y:S01]  /*2a70*/  @!P5 IMAD.IADD R44, R44, 0x1, -R3 ;  /* 0x000000012c2cd824 */ /* 0x000fe200078e0a03 */
[----:B------:R-:W-:Y:S01]  /*2a80*/  ISETP.GE.AND P5, PT, R54, RZ, PT ;  /* 0x000000ff3600720c */ /* 0x000fe20003fa6270 */
[----:B------:R-:W-:Y:S01]  /*2a90*/  IMAD.MOV R49, RZ, RZ, -R49 ;  /* 0x000000ffff317224 */ /* 0x000fe200078e0a31 */
[----:B------:R-:W-:Y:S01]  /*2aa0*/  IABS R54, R50 ;  /* 0x0000003200367213 */ /* 0x000fe20000000000 */
[--C-:B------:R-:W-:Y:S02]  /*2ab0*/  @!P3 IMAD.IADD R48, R48, 0x1, -R3.reuse ;  /* 0x000000013030b824 */ /* 0x100fe400078e0a03 */
[----:B------:R-:W-:Y:S01]  /*2ac0*/  @!P6 IMAD.IADD R46, R46, 0x1, -R3 ;  /* 0x000000012e2ee824 */ /* 0x000fe200078e0a03 */
[----:B------:R-:W-:Y:S01]  /*2ad0*/  ISETP.GE.AND P6, PT, R50, RZ, PT ;  /* 0x000000ff3200720c */ /* 0x000fe20003fc6270 */
[----:B------:R-:W-:Y:S01]  /*2ae0*/  @!P0 IMAD.MOV R44, RZ, RZ, -R44 ;  /* 0x000000ffff2c8224 */ /* 0x000fe200078e0a2c */
[----:B------:R-:W-:Y:S01]  /*2af0*/  ISETP.GE.AND P0, PT, R56, RZ, PT ;  /* 0x000000ff3800720c */ /* 0x000fe20003f06270 */
[C---:B------:R-:W-:Y:S01]  /*2b00*/  IMAD R50, R3.reuse, R49, R52 ;  /* 0x0000003103327224 */ /* 0x040fe200078e0234 */
[----:B------:R-:W-:Y:S01]  /*2b10*/  IABS R56, R55 ;  /* 0x0000003700387213 */ /* 0x000fe20000000000 */
[----:B------:R-:W-:Y:S01]  /*2b20*/  IMAD.HI.U32 R49, R4, R54, RZ ;  /* 0x0000003604317227 */ /* 0x000fe200078e00ff */
[----:B------:R-:W-:-:S03]  /*2b30*/  ISETP.GT.U32.AND P3, PT, R3, R48, PT ;  /* 0x000000300300720c */ /* 0x000fc60003f64070 */
[----:B------:R-:W-:Y:S01]  /*2b40*/  @!P1 IMAD.IADD R47, R47, 0x1, -R3 ;  /* 0x000000012f2f9824 */ /* 0x000fe200078e0a03 */
[----:B------:R-:W-:Y:S01]  /*2b50*/  ISETP.GT.U32.AND P1, PT, R3, R50, PT ;  /* 0x000000320300720c */ /* 0x000fe20003f24070 */
[----:B------:R-:W-:Y:S02]  /*2b60*/  IMAD.MOV R51, RZ, RZ, -R49 ;  /* 0x000000ffff337224 */ /* 0x000fe400078e0a31 */
[----:B------:R-:W-:-:S04]  /*2b70*/  IMAD.HI.U32 R49, R4, R56, RZ ;  /* 0x0000003804317227 */ /* 0x000fc800078e00ff */
[C---:B------:R-:W-:Y:S02]  /*2b80*/  IMAD R54, R3.reuse, R51, R54 ;  /* 0x0000003303367224 */ /* 0x040fe400078e0236 */
[----:B------:R-:W-:Y:S02]  /*2b90*/  IMAD.MOV R51, RZ, RZ, -R49 ;  /* 0x000000ffff337224 */ /* 0x000fe400078e0a31 */
[--C-:B------:R-:W-:Y:S01]  /*2ba0*/  @!P3 IMAD.IADD R48, R48, 0x1, -R3.reuse ;  /* 0x000000013030b824 */ /* 0x100fe200078e0a03 */
[C---:B------:R-:W-:Y:S01]  /*2bb0*/  ISETP.GT.U32.AND P3, PT, R3.reuse, R54, PT ;  /* 0x000000360300720c */ /* 0x040fe20003f64070 */
[C---:B------:R-:W-:Y:S02]  /*2bc0*/  IMAD R56, R3.reuse, R51, R56 ;  /* 0x0000003303387224 */ /* 0x040fe400078e0238 */
[----:B------:R-:W-:Y:S02]  /*2bd0*/  @!P1 IMAD.IADD R50, R50, 0x1, -R3 ;  /* 0x0000000132329824 */ /* 0x000fe400078e0a03 */
[----:B------:R-:W-:Y:S01]  /*2be0*/  @!P2 IMAD.MOV R48, RZ, RZ, -R48 ;  /* 0x000000ffff30a224 */ /* 0x000fe200078e0a30 */
[C---:B------:R-:W-:Y:S01]  /*2bf0*/  ISETP.GT.U32.AND P2, PT, R3.reuse, R56, PT ;  /* 0x000000380300720c */ /* 0x040fe20003f44070 */
[----:B------:R-:W-:Y:S01]  /*2c00*/  IMAD.HI.U32 R49, R4, R58, RZ ;  /* 0x0000003a04317227 */ /* 0x000fe200078e00ff */
[----:B------:R-:W-:-:S03]  /*2c10*/  ISETP.GT.U32.AND P1, PT, R3, R50, PT ;  /* 0x000000320300720c */ /* 0x000fc60003f24070 */
[----:B------:R-:W-:Y:S01]  /*2c20*/  @!P5 IMAD.MOV R47, RZ, RZ, -R47 ;  /* 0x000000ffff2fd224 */ /* 0x000fe200078e0a2f */
[----:B------:R-:W-:Y:S01]  /*2c30*/  ISETP.GE.AND P5, PT, R57, RZ, PT ;  /* 0x000000ff3900720c */ /* 0x000fe20003fa6270 */
[----:B------:R-:W-:Y:S01]  /*2c40*/  IMAD.MOV R49, RZ, RZ, -R49 ;  /* 0x000000ffff317224 */ /* 0x000fe200078e0a31 */
[----:B------:R-:W-:Y:S01]  /*2c50*/  LOP3.LUT R57, R6, 0x48, RZ, 0xfc, !PT ;  /* 0x0000004806397812 */ /* 0x000fe200078efcff */
[----:B------:R-:W-:Y:S01]  /*2c60*/  @!P4 IMAD.MOV R46, RZ, RZ, -R46 ;  /* 0x000000ffff2ec224 */ /* 0x000fe200078e0a2e */
[----:B------:R-:W-:Y:S01]  /*2c70*/  ISETP.GE.AND P4, PT, R55, RZ, PT ;  /* 0x000000ff3700720c */ /* 0x000fe20003f86270 */
[C---:B------:R-:W-:Y:S01]  /*2c80*/  IMAD R58, R3.reuse, R49, R58 ;  /* 0x00000031033a7224 */ /* 0x040fe200078e023a */
[----:B------:R-:W-:Y:S01]  /*2c90*/  IABS R62, R57 ;  /* 0x00000039003e7213 */ /* 0x000fe20000000000 */
[--C-:B------:R-:W-:Y:S01]  /*2ca0*/  @!P2 IMAD.IADD R56, R56, 0x1, -R3.reuse ;  /* 0x000000013838a824 */ /* 0x100fe200078e0a03 */
[----:B------:R-:W-:Y:S01]  /*2cb0*/  LOP3.LUT R55, R6, 0x4c, RZ, 0xfc, !PT ;  /* 0x0000004c06377812 */ /* 0x000fe200078efcff */
[--C-:B------:R-:W-:Y:S01]  /*2cc0*/  @!P1 IMAD.IADD R50, R50, 0x1, -R3.reuse ;  /* 0x0000000132329824 */ /* 0x100fe200078e0a03 */
[C---:B------:R-:W-:Y:S01]  /*2cd0*/  ISETP.GT.U32.AND P1, PT, R3.reuse, R58, PT ;  /* 0x0000003a0300720c */ /* 0x040fe20003f24070 */
[----:B------:R-:W-:Y:S01]  /*2ce0*/  @!P3 IMAD.IADD R54, R54, 0x1, -R3 ;  /* 0x000000013636b824 */ /* 0x000fe200078e0a03 */
[C---:B------:R-:W-:Y:S01]  /*2cf0*/  ISETP.GT.U32.AND P2, PT, R3.reuse, R56, PT ;  /* 0x000000380300720c */ /* 0x040fe20003f44070 */
[----:B------:R-:W-:Y:S01]  /*2d00*/  IMAD.MOV.U32 R52, RZ, RZ, R50 ;  /* 0x000000ffff347224 */ /* 0x000fe200078e0032 */
[----:B------:R-:W-:Y:S01]  /*2d10*/  IABS R51, R55 ;  /* 0x0000003700337213 */ /* 0x000fe20000000000 */
[----:B------:R-:W-:Y:S01]  /*2d20*/  IMAD.HI.U32 R50, R4, R62, RZ ;  /* 0x0000003e04327227 */ /* 0x000fe200078e00ff */
[----:B------:R-:W-:-:S03]  /*2d30*/  ISETP.GT.U32.AND P3, PT, R3, R54, PT ;  /* 0x000000360300720c */ /* 0x000fc60003f64070 */
[----:B------:R-:W-:Y:S01]  /*2d40*/  @!P0 IMAD.MOV R52, RZ, RZ, -R52 ;  /* 0x000000ffff348224 */ /* 0x000fe200078e0a34 */
[----:B------:R-:W-:Y:S01]  /*2d50*/  ISETP.GE.AND P0, PT, R55, RZ, PT ;  /* 0x000000ff3700720c */ /* 0x000fe20003f06270 */
[----:B------:R-:W-:Y:S02]  /*2d60*/  IMAD.MOV R55, RZ, RZ, -R50 ;  /* 0x000000ffff377224 */ /* 0x000fe400078e0a32 */
[----:B------:R-:W-:-:S04]  /*2d70*/  IMAD.HI.U32 R49, R4, R51, RZ ;  /* 0x0000003304317227 */ /* 0x000fc800078e00ff */
[C---:B------:R-:W-:Y:S02]  /*2d80*/  IMAD R62, R3.reuse, R55, R62 ;  /* 0x00000037033e7224 */ /* 0x040fe400078e023e */
[--C-:B------:R-:W-:Y:S02]  /*2d90*/  @!P2 IMAD.IADD R56, R56, 0x1, -R3.reuse ;  /* 0x000000013838a824 */ /* 0x100fe400078e0a03 */
[----:B------:R-:W-:Y:S02]  /*2da0*/  @!P1 IMAD.IADD R58, R58, 0x1, -R3 ;  /* 0x000000013a3a9824 */ /* 0x000fe400078e0a03 */
[----:B------:R-:W-:Y:S01]  /*2db0*/  @!P4 IMAD.MOV R56, RZ, RZ, -R56 ;  /* 0x000000ffff38c224 */ /* 0x000fe200078e0a38 */
[C---:B------:R-:W-:Y:S01]  /*2dc0*/  ISETP.GT.U32.AND P4, PT, R3.reuse, R62, PT ;  /* 0x0000003e0300720c */ /* 0x040fe20003f84070 */
[----:B------:R-:W-:Y:S01]  /*2dd0*/  IMAD.MOV R60, RZ, RZ, -R49 ;  /* 0x000000ffff3c7224 */ /* 0x000fe200078e0a31 */
[----:B------:R-:W-:Y:S01]  /*2de0*/  ISETP.GT.U32.AND P1, PT, R3, R58, PT ;  /* 0x0000003a0300720c */ /* 0x000fe20003f24070 */
[----:B------:R-:W-:-:S04]  /*2df0*/  IMAD.HI.U32 R49, R4, R64, RZ ;  /* 0x0000004004317227 */ /* 0x000fc800078e00ff */
[----:B------:R-:W-:Y:S02]  /*2e00*/  IMAD.MOV R49, RZ, RZ, -R49 ;  /* 0x000000ffff317224 */ /* 0x000fe400078e0a31 */
[--C-:B------:R-:W-:Y:S01]  /*2e10*/  @!P3 IMAD.IADD R54, R54, 0x1, -R3.reuse ;  /* 0x000000013636b824 */ /* 0x100fe200078e0a03 */
[----:B------:R-:W-:Y:S01]  /*2e20*/  ISETP.GE.AND P3, PT, R57, RZ, PT ;  /* 0x000000ff3900720c */ /* 0x000fe20003f66270 */
[C---:B------:R-:W-:Y:S01]  /*2e30*/  IMAD R64, R3.reuse, R49, R64 ;  /* 0x0000003103407224 */ /* 0x040fe200078e0240 */
[----:B------:R-:W-:Y:S01]  /*2e40*/  LOP3.LUT R49, R6, 0x40, RZ, 0xfc, !PT ;  /* 0x0000004006317812 */ /* 0x000fe200078efcff */
[--C-:B------:R-:W-:Y:S01]  /*2e50*/  @!P4 IMAD.IADD R62, R62, 0x1, -R3.reuse ;  /* 0x000000013e3ec824 */ /* 0x100fe200078e0a03 */
[----:B------:R-:W-:Y:S01]  /*2e60*/  LOP3.LUT R57, R6, 0x3c, RZ, 0xfc, !PT ;  /* 0x0000003c06397812 */ /* 0x000fe200078efcff */
[----:B------:R-:W-:Y:S01]  /*2e70*/  @!P1 IMAD.IADD R58, R58, 0x1, -R3 ;  /* 0x000000013a3a9824 */ /* 0x000fe200078e0a03 */
[----:B------:R-:W-:Y:S01]  /*2e80*/  IABS R66, R49 ;  /* 0x0000003100427213 */ /* 0x000fe20000000000 */
[----:B------:R-:W-:Y:S01]  /*2e90*/  IMAD R50, R3, R60, R51 ;  /* 0x0000003c03327224 */ /* 0x000fe200078e0233 */
[----:B------:R-:W-:Y:S01]  /*2ea0*/  ISETP.GE.AND P1, PT, R49, RZ, PT ;  /* 0x000000ff3100720c */ /* 0x000fe20003f26270 */
[----:B------:R-:W-:Y:S01]  /*2eb0*/  @!P5 IMAD.MOV R58, RZ, RZ, -R58 ;  /* 0x000000ffff3ad224 */ /* 0x000fe200078e0a3a */
[C---:B------:R-:W-:Y:S01]  /*2ec0*/  ISETP.GT.U32.AND P4, PT, R3.reuse, R62, PT ;  /* 0x0000003e0300720c */ /* 0x040fe20003f84070 */
[----:B------:R-:W-:Y:S01]  /*2ed0*/  IMAD.HI.U32 R49, R4, R66, RZ ;  /* 0x0000004204317227 */ /* 0x000fe200078e00ff */
[----:B------:R-:W-:-:S02]  /*2ee0*/  ISETP.GT.U32.AND P2, PT, R3, R50, PT ;  /* 0x000000320300720c */ /* 0x000fc40003f44070 */
[----:B------:R-:W-:Y:S01]  /*2ef0*/  IABS R68, R57 ;  /* 0x0000003900447213 */ /* 0x000fe20000000000 */
[----:B------:R-:W-:Y:S01]  /*2f00*/  IMAD.MOV R49, RZ, RZ, -R49 ;  /* 0x000000ffff317224 */ /* 0x000fe200078e0a31 */
[----:B------:R-:W-:Y:S01]  /*2f10*/  ISETP.GT.U32.AND P5, PT, R3, R64, PT ;  /* 0x000000400300720c */ /* 0x000fe20003fa4070 */
[----:B------:R-:W-:Y:S01]  /*2f20*/  @!P6 IMAD.MOV R54, RZ, RZ, -R54 ;  /* 0x000000ffff36e224 */ /* 0x000fe200078e0a36 */
[----:B------:R-:W-:Y:S01]  /*2f30*/  ISETP.GE.AND P6, PT, R59, RZ, PT ;  /* 0x000000ff3b00720c */ /* 0x000fe20003fc6270 */
[----:B------:R-:W-:Y:S01]  /*2f40*/  IMAD R66, R3, R49, R66 ;  /* 0x0000003103427224 */ /* 0x000fe200078e0242 */
[----:B------:R-:W-:Y:S01]  /*2f50*/  LOP3.LUT R59, R6, 0x38, RZ, 0xfc, !PT ;  /* 0x00000038063b7812 */ /* 0x000fe200078efcff */
[----:B------:R-:W-:-:S03]  /*2f60*/  IMAD.HI.U32 R51, R4, R68, RZ ;  /* 0x0000004404337227 */ /* 0x000fc600078e00ff */
[----:B------:R-:W-:Y:S01]  /*2f70*/  IABS R55, R59 ;  /* 0x0000003b00377213 */ /* 0x000fe20000000000 */
[----:B------:R-:W-:Y:S01]  /*2f80*/  @!P4 IMAD.IADD R62, R62, 0x1, -R3 ;  /* 0x000000013e3ec824 */ /* 0x000fe200078e0a03 */
[C---:B------:R-:W-:Y:S01]  /*2f90*/  ISETP.GT.U32.AND P4, PT, R3.reuse, R66, PT ;  /* 0x000000420300720c */ /* 0x040fe20003f84070 */
[----:B------:R-:W-:Y:S02]  /*2fa0*/  IMAD.MOV R51, RZ, RZ, -R51 ;  /* 0x000000ffff337224 */ /* 0x000fe400078e0a33 */
[----:B------:R-:W-:Y:S02]  /*2fb0*/  @!P2 IMAD.IADD R50, R50, 0x1, -R3 ;  /* 0x000000013232a824 */ /* 0x000fe400078e0a03 */
[C---:B------:R-:W-:Y:S02]  /*2fc0*/  IMAD R68, R3.reuse, R51, R68 ;  /* 0x0000003303447224 */ /* 0x040fe400078e0244 */
[----:B------:R-:W-:Y:S01]  /*2fd0*/  IMAD.HI.U32 R51, R4, R72, RZ ;  /* 0x0000004804337227 */ /* 0x000fe200078e00ff */
[----:B------:R-:W-:-:S03]  /*2fe0*/  ISETP.GT.U32.AND P2, PT, R3, R50, PT ;  /* 0x000000320300720c */ /* 0x000fc60003f44070 */
[----:B------:R-:W-:Y:S02]  /*2ff0*/  IMAD.MOV R51, RZ, RZ, -R51 ;  /* 0x000000ffff337224 */ /* 0x000fe400078e0a33 */
[--C-:B------:R-:W-:Y:S02]  /*3000*/  @!P4 IMAD.IADD R66, R66, 0x1, -R3.reuse ;  /* 0x000000014242c824 */ /* 0x100fe400078e0a03 */
[C---:B------:R-:W-:Y:S02]  /*3010*/  IMAD R72, R3.reuse, R51, R72 ;  /* 0x0000003303487224 */ /* 0x040fe400078e0248 */
[----:B------:R-:W-:Y:S01]  /*3020*/  @!P5 IMAD.IADD R64, R64, 0x1, -R3 ;  /* 0x000000014040d824 */ /* 0x000fe200078e0a03 */
[----:B------:R-:W-:Y:S01]  /*3030*/  ISETP.GT.U32.AND P4, PT, R3, R66, PT ;  /* 0x000000420300720c */ /* 0x000fe20003f84070 */
[----:B------:R-:W-:-:S03]  /*3040*/  IMAD.HI.U32 R49, R4, R55, RZ ;  /* 0x0000003704317227 */ /* 0x000fc600078e00ff */
[----:B------:R-:W-:Y:S01]  /*3050*/  ISETP.GT.U32.AND P5, PT, R3, R64, PT ;  /* 0x000000400300720c */ /* 0x000fe20003fa4070 */
[----:B------:R-:W-:Y:S01]  /*3060*/  @!P2 IMAD.IADD R50, R50, 0x1, -R3 ;  /* 0x000000013232a824 */ /* 0x000fe200078e0a03 */
[----:B------:R-:W-:Y:S01]  /*3070*/  ISETP.GE.AND P2, PT, R57, RZ, PT ;  /* 0x000000ff3900720c */ /* 0x000fe20003f46270 */
[----:B------:R-:W-:Y:S01]  /*3080*/  IMAD.MOV R70, RZ, RZ, -R49 ;  /* 0x000000ffff467224 */ /* 0x000fe200078e0a31 */
[C---:B------:R-:W-:Y:S01]  /*3090*/  LOP3.LUT R57, R6.reuse, 0x2c, RZ, 0xfc, !PT ;  /* 0x0000002c06397812 */ /* 0x040fe200078efcff */
[----:B------:R-:W-:Y:S02]  /*30a0*/  IMAD.MOV.U32 R60, RZ, RZ, R50 ;  /* 0x000000ffff3c7224 */ /* 0x000fe400078e0032 */
[C---:B------:R-:W-:Y:S01]  /*30b0*/  IMAD R50, R3.reuse, R70, R55 ;  /* 0x0000004603327224 */ /* 0x040fe200078e0237 */
[----:B------:R-:W-:Y:S01]  /*30c0*/  LOP3.LUT R55, R6, 0x30, RZ, 0xfc, !PT ;  /* 0x0000003006377812 */ /* 0x000fe200078efcff */
[--C-:B------:R-:W-:Y:S01]  /*30d0*/  @!P4 IMAD.IADD R66, R66, 0x1, -R3.reuse ;  /* 0x000000014242c824 */ /* 0x100fe200078e0a03 */
[C---:B------:R-:W-:Y:S01]  /*30e0*/  ISETP.GT.U32.AND P4, PT, R3.reuse, R72, PT ;  /* 0x000000480300720c */ /* 0x040fe20003f84070 */
[----:B------:R-:W-:Y:S01]  /*30f0*/  @!P0 IMAD.MOV R60, RZ, RZ, -R60 ;  /* 0x000000ffff3c8224 */ /* 0x000fe200078e0a3c */
[C---:B------:R-:W-:Y:S01]  /*3100*/  ISETP.GT.U32.AND P0, PT, R3.reuse, R68, PT ;  /* 0x000000440300720c */ /* 0x040fe20003f04070 */
[----:B------:R-:W-:Y:S01]  /*3110*/  @!P5 IMAD.IADD R64, R64, 0x1, -R3 ;  /* 0x000000014040d824 */ /* 0x000fe200078e0a03 */
[----:B------:R-:W-:Y:S01]  /*3120*/  IABS R74, R55 ;  /* 0x00000037004a7213 */ /* 0x000fe20000000000 */
[----:B------:R-:W-:Y:S01]  /*3130*/  @!P3 IMAD.MOV R62, RZ, RZ, -R62 ;  /* 0x000000ffff3eb224 */ /* 0x000fe200078e0a3e */
[----:B------:R-:W-:Y:S01]  /*3140*/  ISETP.GT.U32.AND P5, PT, R3, R50, PT ;  /* 0x000000320300720c */ /* 0x000fe20003fa4070 */
[----:B------:R-:W-:Y:S01]  /*3150*/  @!P6 IMAD.MOV R64, RZ, RZ, -R64 ;  /* 0x000000ffff40e224 */ /* 0x000fe200078e0a40 */
[----:B------:R-:W-:Y:S01]  /*3160*/  IABS R76, R57 ;  /* 0x00000039004c7213 */ /* 0x000fe20000000000 */
[----:B------:R-:W-:Y:S01]  /*3170*/  IMAD.HI.U32 R49, R4, R74, RZ ;  /* 0x0000004a04317227 */ /* 0x000fe200078e00ff */
[----:B------:R-:W-:-:S02]  /*3180*/  ISETP.GE.AND P6, PT, R61, RZ, PT ;  /* 0x000000ff3d00720c */ /* 0x000fc40003fc6270 */
[----:B------:R-:W-:Y:S01]  /*3190*/  ISETP.GE.AND P3, PT, R59, RZ, PT ;  /* 0x000000ff3b00720c */ /* 0x000fe20003f66270 */
[----:B------:R-:W-:Y:S02]  /*31a0*/  @!P4 IMAD.IADD R72, R72, 0x1, -R3 ;  /* 0x000000014848c824 */ /* 0x000fe400078e0a03 */
[----:B------:R-:W-:Y:S02]  /*31b0*/  IMAD.MOV R49, RZ, RZ, -R49 ;  /* 0x000000ffff317224 */ /* 0x000fe400078e0a31 */
[----:B------:R-:W-:Y:S01]  /*31c0*/  @!P0 IMAD.IADD R68, R68, 0x1, -R3 ;  /* 0x0000000144448824 */ /* 0x000fe200078e0a03 */
[C---:B------:R-:W-:Y:S01]  /*31d0*/  ISETP.GT.U32.AND P4, PT, R3.reuse, R72, PT ;  /* 0x000000480300720c */ /* 0x040fe20003f84070 */
[C---:B------:R-:W-:Y:S01]  /*31e0*/  IMAD R74, R3.reuse, R49, R74 ;  /* 0x00000031034a7224 */ /* 0x040fe200078e024a */
[----:B------:R-:W-:Y:S01]  /*31f0*/  LOP3.LUT R49, R6, 0x28, RZ, 0xfc, !PT ;  /* 0x0000002806317812 */ /* 0x000fe200078efcff */
[----:B------:R-:W-:Y:S01]  /*3200*/  IMAD.HI.U32 R51, R4, R76, RZ ;  /* 0x0000004c04337227 */ /* 0x000fe200078e00ff */
[----:B------:R-:W-:-:S03]  /*3210*/  ISETP.GT.U32.AND P0, PT, R3, R68, PT ;  /* 0x000000440300720c */ /* 0x000fc60003f04070 */
[----:B------:R-:W-:Y:S02]  /*3220*/  @!P5 IMAD.IADD R50, R50, 0x1, -R3 ;  /* 0x000000013232d824 */ /* 0x000fe400078e0a03 */
[----:B------:R-:W-:Y:S02]  /*3230*/  IMAD.MOV R51, RZ, RZ, -R51 ;  /* 0x000000ffff337224 */ /* 0x000fe400078e0a33 */
[----:B------:R-:W-:Y:S01]  /*3240*/  @!P1 IMAD.MOV R66, RZ, RZ, -R66 ;  /* 0x000000ffff429224 */ /* 0x000fe200078e0a42 */
[C---:B------:R-:W-:Y:S01]  /*3250*/  ISETP.GT.U32.AND P5, PT, R3.reuse, R50, PT ;  /* 0x000000320300720c */ /* 0x040fe20003fa4070 */
[--C-:B------:R-:W-:Y:S01]  /*3260*/  @!P4 IMAD.IADD R72, R72, 0x1, -R3.reuse ;  /* 0x000000014848c824 */ /* 0x100fe200078e0a03 */
[C---:B------:R-:W-:Y:S01]  /*3270*/  ISETP.GT.U32.AND P4, PT, R3.reuse, R74, PT ;  /* 0x0000004a0300720c */ /* 0x040fe20003f84070 */
[----:B------:R-:W-:Y:S01]  /*3280*/  IMAD R76, R3, R51, R76 ;  /* 0x00000033034c7224 */ /* 0x000fe200078e024c */
[----:B------:R-:W-:Y:S01]  /*3290*/  LOP3.LUT R51, R6, 0x24, RZ, 0xfc, !PT ;  /* 0x0000002406337812 */ /* 0x000fe200078efcff */
[----:B------:R-:W-:Y:S01]  /*32a0*/  @!P6 IMAD.MOV R72, RZ, RZ, -R72 ;  /* 0x000000ffff48e224 */ /* 0x000fe200078e0a48 */
[----:B------:R-:W-:Y:S01]  /*32b0*/  ISETP.GE.AND P1, PT, R55, RZ, PT ;  /* 0x000000ff3700720c */ /* 0x000fe20003f26270 */
[----:B------:R-:W-:Y:S01]  /*32c0*/  @!P0 IMAD.IADD R68, R68, 0x1, -R3 ;  /* 0x0000000144448824 */ /* 0x000fe200078e0a03 */
[----:B------:R-:W-:-:S02]  /*32d0*/  ISETP.GT.U32.AND P6, PT, R3, R76, PT ;  /* 0x0000004c0300720c */ /* 0x000fc40003fc4070 */
[----:B------:R-:W-:Y:S01]  /*32e0*/  ISETP.GE.AND P0, PT, R57, RZ, PT ;  /* 0x000000ff3900720c */ /* 0x000fe20003f06270 */
[----:B------:R-:W-:Y:S01]  /*32f0*/  @!P2 IMAD.MOV R68, RZ, RZ, -R68 ;  /* 0x000000ffff44a224 */ /* 0x000fe200078e0a44 */
[----:B------:R-:W-:Y:S01]  /*3300*/  IABS R57, R49 ;  /* 0x0000003100397213 */ /* 0x000fe20000000000 */
[--C-:B------:R-:W-:Y:S01]  /*3310*/  @!P5 IMAD.IADD R50, R50, 0x1, -R3.reuse ;  /* 0x000000013232d824 */ /* 0x100fe200078e0a03 */
[----:B------:R-:W-:Y:S01]  /*3320*/  IABS R59, R51 ;  /* 0x00000033003b7213 */ /* 0x000fe20000000000 */
[----:B------:R-:W-:Y:S01]  /*3330*/  @!P4 IMAD.IADD R74, R74, 0x1, -R3 ;  /* 0x000000014a4ac824 */ /* 0x000fe200078e0a03 */
[----:B------:R-:W-:Y:S01]  /*3340*/  ISETP.GE.AND P5, PT, R49, RZ, PT ;  /* 0x000000ff3100720c */ /* 0x000fe20003fa6270 */
[----:B------:R-:W-:Y:S01]  /*3350*/  IMAD.HI.U32 R49, R4, R57, RZ ;  /* 0x0000003904317227 */ /* 0x000fe200078e00ff */
[----:B------:R-:W-:Y:S02]  /*3360*/  LOP3.LUT R55, R6, 0x20, RZ, 0xfc, !PT ;  /* 0x0000002006377812 */ /* 0x000fe400078efcff */
[----:B------:R-:W-:Y:S01]  /*3370*/  ISETP.GT.U32.AND P4, PT, R3, R74, PT ;  /* 0x0000004a0300720c */ /* 0x000fe20003f84070 */
[----:B------:R-:W-:Y:S01]  /*3380*/  IMAD.MOV.U32 R70, RZ, RZ, R50 ;  /* 0x000000ffff467224 */ /* 0x000fe200078e0032 */
[----:B------:R-:W-:Y:S01]  /*3390*/  IABS R61, R55 ;  /* 0x00000037003d7213 */ /* 0x000fe20000000000 */
[----:B------:R-:W-:Y:S01]  /*33a0*/  IMAD.HI.U32 R50, R4, R59, RZ ;  /* 0x0000003b04327227 */ /* 0x000fe200078e00ff */
[----:B------:R-:W-:-:S03]  /*33b0*/  ISETP.GE.AND P2, PT, R51, RZ, PT ;  /* 0x000000ff3300720c */ /* 0x000fc60003f46270 */
[----:B------:R-:W-:Y:S02]  /*33c0*/  IMAD.MOV R78, RZ, RZ, -R49 ;  /* 0x000000ffff4e7224 */ /* 0x000fe400078e0a31 */
[----:B------:R-:W-:Y:S02]  /*33d0*/  @!P6 IMAD.IADD R76, R76, 0x1, -R3 ;  /* 0x000000014c4ce824 */ /* 0x000fe400078e0a03 */
[----:B------:R-:W-:Y:S02]  /*33e0*/  IMAD.MOV R80, RZ, RZ, -R50 ;  /* 0x000000ffff507224 */ /* 0x000fe400078e0a32 */
[C---:B------:R-:W-:Y:S01]  /*33f0*/  IMAD R50, R3.reuse, R78, R57 ;  /* 0x0000004e03327224 */ /* 0x040fe200078e0239 */
[C---:B------:R-:W-:Y:S01]  /*3400*/  ISETP.GT.U32.AND P6, PT, R3.reuse, R76, PT ;  /* 0x0000004c0300720c */ /* 0x040fe20003fc4070 */
[----:B------:R-:W-:Y:S01]  /*3410*/  @!P4 IMAD.IADD R74, R74, 0x1, -R3 ;  /* 0x000000014a4ac824 */ /* 0x000fe200078e0a03 */
[----:B------:R-:W-:Y:S01]  /*3420*/  LOP3.LUT R57, R6, 0x18, RZ, 0xfc, !PT ;  /* 0x0000001806397812 */ /* 0x000fe200078efcff */
[----:B------:R-:W-:Y:S01]  /*3430*/  IMAD.HI.U32 R51, R4, R61, RZ ;  /* 0x0000003d04337227 */ /* 0x000fe200078e00ff */
[----:B------:R-:W-:-:S03]  /*3440*/  ISETP.GT.U32.AND P4, PT, R3, R50, PT ;  /* 0x000000320300720c */ /* 0x000fc60003f84070 */
[----:B------:R-:W-:Y:S02]  /*3450*/  IMAD.MOV R82, RZ, RZ, -R51 ;  /* 0x000000ffff527224 */ /* 0x000fe400078e0a33 */
[C---:B------:R-:W-:Y:S01]  /*3460*/  IMAD R78, R3.reuse, R80, R59 ;  /* 0x00000050034e7224 */ /* 0x040fe200078e023b */
[C---:B------:R-:W-:Y:S01]  /*3470*/  LOP3.LUT R59, R6.reuse, 0x14, RZ, 0xfc, !PT ;  /* 0x00000014063b7812 */ /* 0x040fe200078efcff */
[C---:B------:R-:W-:Y:S01]  /*3480*/  IMAD R80, R3.reuse, R82, R61 ;  /* 0x0000005203507224 */ /* 0x040fe200078e023d */
[----:B------:R-:W-:Y:S01]  /*3490*/  LOP3.LUT R61, R6, 0x10, RZ, 0xfc, !PT ;  /* 0x00000010063d7812 */ /* 0x000fe200078efcff */
[--C-:B------:R-:W-:Y:S01]  /*34a0*/  @!P6 IMAD.IADD R76, R76, 0x1, -R3.reuse ;  /* 0x000000014c4ce824 */ /* 0x100fe200078e0a03 */
[----:B------:R-:W-:Y:S01]  /*34b0*/  ISETP.GT.U32.AND P6, PT, R3, R78, PT ;  /* 0x0000004e0300720c */ /* 0x000fe20003fc4070 */
[----:B------:R-:W-:Y:S01]  /*34c0*/  @!P3 IMAD.MOV R70, RZ, RZ, -R70 ;  /* 0x000000ffff46b224 */ /* 0x000fe200078e0a46 */
[----:B------:R-:W-:Y:S01]  /*34d0*/  ISETP.GE.AND P3, PT, R55, RZ, PT ;  /* 0x000000ff3700720c */ /* 0x000fe20003f66270 */
[----:B------:R-:W-:Y:S01]  /*34e0*/  @!P4 IMAD.IADD R50, R50, 0x1, -R3 ;  /* 0x000000013232c824 */ /* 0x000fe200078e0a03 */
[----:B------:R-:W-:Y:S01]  /*34f0*/  ISETP.GT.U32.AND P4, PT, R3, R80, PT ;  /* 0x000000500300720c */ /* 0x000fe20003f84070 */
[----:B------:R-:W-:Y:S01]  /*3500*/  IMAD.HI.U32 R55, R4, R63, RZ ;  /* 0x0000003f04377227 */ /* 0x000fe200078e00ff */
[----:B------:R-:W-:-:S02]  /*3510*/  IABS R86, R59 ;  /* 0x0000003b00567213 */ /* 0x000fc40000000000 */
[----:B------:R-:W-:Y:S01]  /*3520*/  IABS R88, R61 ;  /* 0x0000003d00587213 */ /* 0x000fe20000000000 */
[----:B------:R-:W-:Y:S02]  /*3530*/  IMAD.MOV R84, RZ, RZ, -R55 ;  /* 0x000000ffff547224 */ /* 0x000fe400078e0a37 */
[----:B------:R-:W-:Y:S02]  /*3540*/  @!P1 IMAD.MOV R74, RZ, RZ, -R74 ;  /* 0x000000ffff4a9224 */ /* 0x000fe400078e0a4a */
[C---:B------:R-:W-:Y:S01]  /*3550*/  IMAD R82, R3.reuse, R84, R63 ;  /* 0x0000005403527224 */ /* 0x040fe200078e023f */
[----:B------:R-:W-:Y:S01]  /*3560*/  IABS R84, R57 ;  /* 0x0000003900547213 */ /* 0x000fe20000000000 */
[--C-:B------:R-:W-:Y:S01]  /*3570*/  @!P6 IMAD.IADD R78, R78, 0x1, -R3.reuse ;  /* 0x000000014e4ee824 */ /* 0x100fe200078e0a03 */
[----:B------:R-:W-:Y:S01]  /*3580*/  LOP3.LUT R63, R6, 0xc, RZ, 0xfc, !PT ;  /* 0x0000000c063f7812 */ /* 0x000fe200078efcff */
[----:B------:R-:W-:Y:S01]  /*3590*/  @!P4 IMAD.IADD R80, R80, 0x1, -R3 ;  /* 0x000000015050c824 */ /* 0x000fe200078e0a03 */
[C---:B------:R-:W-:Y:S01]  /*35a0*/  ISETP.GT.U32.AND P6, PT, R3.reuse, R50, PT ;  /* 0x000000320300720c */ /* 0x040fe20003fc4070 */
[----:B------:R-:W-:Y:S01]  /*35b0*/  IMAD.HI.U32 R49, R4, R84, RZ ;  /* 0x0000005404317227 */ /* 0x000fe200078e00ff */
[----:B------:R-:W-:-:S02]  /*35c0*/  ISETP.GT.U32.AND P4, PT, R3, R78, PT ;  /* 0x0000004e0300720c */ /* 0x000fc40003f84070 */
[----:B------:R-:W-:Y:S01]  /*35d0*/  ISETP.GT.U32.AND P1, PT, R3, R80, PT ;  /* 0x000000500300720c */ /* 0x000fe20003f24070 */
[----:B------:R-:W-:Y:S01]  /*35e0*/  IMAD.HI.U32 R51, R4, R86, RZ ;  /* 0x0000005604337227 */ /* 0x000fe200078e00ff */
[----:B------:R-:W-:-:S03]  /*35f0*/  IABS R90, R63 ;  /* 0x0000003f005a7213 */ /* 0x000fc60000000000 */
[----:B------:R-:W-:Y:S02]  /*3600*/  IMAD.MOV R49, RZ, RZ, -R49 ;  /* 0x000000ffff317224 */ /* 0x000fe400078e0a31 */
[----:B------:R-:W-:Y:S01]  /*3610*/  @!P0 IMAD.MOV R76, RZ, RZ, -R76 ;  /* 0x000000ffff4c8224 */ /* 0x000fe200078e0a4c */
[----:B------:R-:W-:Y:S01]  /*3620*/  ISETP.GT.U32.AND P0, PT, R3, R82, PT ;  /* 0x000000520300720c */ /* 0x000fe20003f04070 */
[----:B------:R-:W-:-:S04]  /*3630*/  IMAD.HI.U32 R55, R4, R88, RZ ;  /* 0x0000005804377227 */ /* 0x000fc800078e00ff */
[----:B------:R-:W-:Y:S02]  /*3640*/  IMAD.MOV R51, RZ, RZ, -R51 ;  /* 0x000000ffff337224 */ /* 0x000fe400078e0a33 */
[C---:B------:R-:W-:Y:S02]  /*3650*/  IMAD R84, R3.reuse, R49, R84 ;  /* 0x0000003103547224 */ /* 0x040fe400078e0254 */
[----:B------:R-:W-:Y:S02]  /*3660*/  IMAD.MOV R55, RZ, RZ, -R55 ;  /* 0x000000ffff377224 */ /* 0x000fe400078e0a37 */
[C---:B------:R-:W-:Y:S02]  /*3670*/  IMAD R86, R3.reuse, R51, R86 ;  /* 0x0000003303567224 */ /* 0x040fe400078e0256 */
[----:B------:R-:W-:Y:S01]  /*3680*/  @!P4 IMAD.IADD R78, R78, 0x1, -R3 ;  /* 0x000000014e4ec824 */ /* 0x000fe200078e0a03 */
[C---:B------:R-:W-:Y:S01]  /*3690*/  ISETP.GT.U32.AND P4, PT, R3.reuse, R84, PT ;  /* 0x000000540300720c */ /* 0x040fe20003f84070 */
[----:B------:R-:W-:-:S02]  /*36a0*/  IMAD R88, R3, R55, R88 ;  /* 0x0000003703587224 */ /* 0x000fc400078e0258 */
[----:B------:R-:W-:-:S04]  /*36b0*/  IMAD.HI.U32 R49, R4, R90, RZ ;  /* 0x0000005a04317227 */ /* 0x000fc800078e00ff */
[--C-:B------:R-:W-:Y:S01]  /*36c0*/  @!P1 IMAD.IADD R80, R80, 0x1, -R3.reuse ;  /* 0x0000000150509824 */ /* 0x100fe200078e0a03 */
[C---:B------:R-:W-:Y:S01]  /*36d0*/  ISETP.GT.U32.AND P1, PT, R3.reuse, R86, PT ;  /* 0x000000560300720c */ /* 0x040fe20003f24070 */
[----:B------:R-:W-:Y:S01]  /*36e0*/  @!P0 IMAD.IADD R82, R82, 0x1, -R3 ;  /* 0x0000000152528824 */ /* 0x000fe200078e0a03 */
[C---:B------:R-:W-:Y:S01]  /*36f0*/  ISETP.GT.U32.AND P0, PT, R3.reuse, R88, PT ;  /* 0x000000580300720c */ /* 0x040fe20003f04070 */
[----:B------:R-:W-:Y:S02]  /*3700*/  IMAD.MOV R49, RZ, RZ, -R49 ;  /* 0x000000ffff317224 */ /* 0x000fe400078e0a31 */
[----:B------:R-:W-:Y:S01]  /*3710*/  @!P4 IMAD.IADD R84, R84, 0x1, -R3 ;  /* 0x000000015454c824 */ /* 0x000fe200078e0a03 */
[C---:B------:R-:W-:Y:S01]  /*3720*/  ISETP.GT.U32.AND P4, PT, R3.reuse, R82, PT ;  /* 0x000000520300720c */ /* 0x040fe20003f84070 */
[----:B------:R-:W-:Y:S02]  /*3730*/  IMAD R90, R3, R49, R90 ;  /* 0x00000031035a7224 */ /* 0x000fe400078e025a */
[----:B------:R-:W-:-:S04]  /*3740*/  IMAD.HI.U32 R49, R4, R92, RZ ;  /* 0x0000005c04317227 */ /* 0x000fc800078e00ff */
[----:B------:R-:W-:-:S04]  /*3750*/  IMAD.HI.U32 R51, R4, R94, RZ ;  /* 0x0000005e04337227 */ /* 0x000fc800078e00ff */
[----:B------:R-:W-:Y:S01]  /*3760*/  IMAD.MOV R55, RZ, RZ, -R49 ;  /* 0x000000ffff377224 */ /* 0x000fe200078e0a31 */
[----:B------:R-:W-:Y:S01]  /*3770*/  LOP3.LUT R49, R6, 0x4, RZ, 0xfc, !PT ;  /* 0x0000000406317812 */ /* 0x000fe200078efcff */
[----:B------:R-:W-:Y:S01]  /*3780*/  @!P1 IMAD.IADD R86, R86, 0x1, -R3 ;  /* 0x0000000156569824 */ /* 0x000fe200078e0a03 */
[C---:B------:R-:W-:Y:S01]  /*3790*/  ISETP.GT.U32.AND P1, PT, R3.reuse, R84, PT ;  /* 0x000000540300720c */ /* 0x040fe20003f24070 */
[----:B------:R-:W-:Y:S02]  /*37a0*/  IMAD.MOV R51, RZ, RZ, -R51 ;  /* 0x000000ffff337224 */ /* 0x000fe400078e0a33 */
[C---:B------:R-:W-:Y:S01]  /*37b0*/  IMAD R92, R3.reuse, R55, R92 ;  /* 0x00000037035c7224 */ /* 0x040fe200078e025c */
[----:B------:R-:W-:Y:S01]  /*37c0*/  IABS R55, R49 ;  /* 0x0000003100377213 */ /* 0x000fe20000000000 */
[----:B------:R-:W-:Y:S02]  /*37d0*/  @!P0 IMAD.IADD R88, R88, 0x1, -R3 ;  /* 0x0000000158588824 */ /* 0x000fe400078e0a03 */
[----:B------:R-:W-:-:S02]  /*37e0*/  IMAD R94, R3, R51, R94 ;  /* 0x00000033035e7224 */ /* 0x000fc400078e025e */
[----:B------:R-:W-:Y:S01]  /*37f0*/  IMAD.HI.U32 R4, R4, R55, RZ ;  /* 0x0000003704047227 */ /* 0x000fe200078e00ff */
[----:B------:R-:W-:-:S03]  /*3800*/  ISETP.GT.U32.AND P0, PT, R3, R88, PT ;  /* 0x000000580300720c */ /* 0x000fc60003f04070 */
[--C-:B------:R-:W-:Y:S01]  /*3810*/  @!P6 IMAD.IADD R50, R50, 0x1, -R3.reuse ;  /* 0x000000013232e824 */ /* 0x100fe200078e0a03 */
[----:B------:R-:W-:Y:S01]  /*3820*/  ISETP.GE.AND P6, PT, R6, RZ, PT ;  /* 0x000000ff0600720c */ /* 0x000fe20003fc6270 */
[--C-:B------:R-:W-:Y:S01]  /*3830*/  @!P4 IMAD.IADD R82, R82, 0x1, -R3.reuse ;  /* 0x000000015252c824 */ /* 0x100fe200078e0a03 */
[C---:B------:R-:W-:Y:S01]  /*3840*/  ISETP.GT.U32.AND P4, PT, R3.reuse, R94, PT ;  /* 0x0000005e0300720c */ /* 0x040fe20003f84070 */
[----:B------:R-:W-:Y:S02]  /*3850*/  IMAD.U32 R6, RZ, RZ, UR12 ;  /* 0x0000000cff067e24 */ /* 0x000fe4000f8e00ff */
[----:B------:R-:W-:Y:S02]  /*3860*/  IMAD.MOV R4, RZ, RZ, -R4 ;  /* 0x000000ffff047224 */ /* 0x000fe400078e0a04 */
[----:B------:R-:W-:Y:S01]  /*3870*/  @!P1 IMAD.IADD R84, R84, 0x1, -R3 ;  /* 0x0000000154549824 */ /* 0x000fe200078e0a03 */
[C---:B------:R-:W-:Y:S01]  /*3880*/  ISETP.GT.U32.AND P1, PT, R3.reuse, R92, PT ;  /* 0x0000005c0300720c */ /* 0x040fe20003f24070 */
[----:B------:R-:W-:Y:S01]  /*3890*/  IMAD R4, R3, R4, R55 ;  /* 0x0000000403047224 */ /* 0x000fe200078e0237 */
[----:B------:R-:W-:Y:S01]  /*38a0*/  SHF.R.U32.HI R51, RZ, 0x4, R6 ;  /* 0x00000004ff337819 */ /* 0x000fe20000011606 */
[----:B------:R-:W-:-:S02]  /*38b0*/  IMAD.MOV.U32 R6, RZ, RZ, R50 ;  /* 0x000000ffff067224 */ /* 0x000fc400078e0032 */
[--C-:B------:R-:W-:Y:S01]  /*38c0*/  @!P0 IMAD.IADD R88, R88, 0x1, -R3.reuse ;  /* 0x0000000158588824 */ /* 0x100fe200078e0a03 */
[----:B------:R-:W-:Y:S01]  /*38d0*/  SGXT.U32 R50, R51, 0xe ;  /* 0x0000000e3332781a */ /* 0x000fe20000000000 */
[--C-:B------:R-:W-:Y:S01]  /*38e0*/  @!P4 IMAD.IADD R94, R94, 0x1, -R3.reuse ;  /* 0x000000015e5ec824 */ /* 0x100fe200078e0a03 */
[C---:B------:R-:W-:Y:S01]  /*38f0*/  ISETP.GT.U32.AND P0, PT, R3.reuse, R4, PT ;  /* 0x000000040300720c */ /* 0x040fe20003f04070 */
[----:B------:R-:W-:Y:S01]  /*3900*/  @!P5 IMAD.MOV R6, RZ, RZ, -R6 ;  /* 0x000000ffff06d224 */ /* 0x000fe200078e0a06 */
[C---:B------:R-:W-:Y:S01]  /*3910*/  R2UR UR6, R50.reuse ;  /* 0x00000000320672ca */ /* 0x040fe200000e0000 */
[----:B------:R-:W-:Y:S01]  /*3920*/  @!P2 IMAD.MOV R78, RZ, RZ, -R78 ;  /* 0x000000ffff4ea224 */ /* 0x000fe200078e0a4e */
[----:B------:R-:W-:Y:S01]  /*3930*/  R2UR UR10, R50 ;  /* 0x00000000320a72ca */ /* 0x000fe200000e0000 */
[----:B------:R-:W-:Y:S01]  /*3940*/  IMAD.U32 R50, RZ, RZ, UR12 ;  /* 0x0000000cff327e24 */ /* 0x000fe2000f8e00ff */
[C---:B------:R-:W-:Y:S01]  /*3950*/  ISETP.GT.U32.AND P5, PT, R3.reuse, R90, PT ;  /* 0x0000005a0300720c */ /* 0x040fe20003fa4070 */
[--C-:B------:R-:W-:Y:S01]  /*3960*/  @!P1 IMAD.IADD R92, R92, 0x1, -R3.reuse ;  /* 0x000000015c5c9824 */ /* 0x100fe200078e0a03 */
[C---:B------:R-:W-:Y:S01]  /*3970*/  ISETP.GT.U32.AND P1, PT, R3.reuse, R94, PT ;  /* 0x0000005e0300720c */ /* 0x040fe20003f24070 */
[----:B------:R-:W-:Y:S01]  /*3980*/  VIADD R50, R50, 0x4000 ;  /* 0x0000400032327836 */ /* 0x000fe20000000000 */
[----:B------:R-:W-:Y:S01]  /*3990*/  ISETP.GT.U32.AND P2, PT, R3, R86, PT ;  /* 0x000000560300720c */ /* 0x000fe20003f44070 */
[----:B------:R-:W-:Y:S01]  /*39a0*/  IMAD.MOV.U32 R51, RZ, RZ, RZ ;  /* 0x000000ffff337224 */ /* 0x000fe200078e00ff */
[----:B------:R-:W-:Y:S01]  /*39b0*/  ISETP.GE.AND P4, PT, R57, RZ, PT ;  /* 0x000000ff3900720c */ /* 0x000fe20003f86270 */
[----:B------:R-:W-:Y:S01]  /*39c0*/  @!P0 IMAD.IADD R4, R4, 0x1, -R3 ;  /* 0x0000000104048824 */ /* 0x000fe200078e0a03 */
[----:B------:R-:W-:Y:S01]  /*39d0*/  SHF.R.U32.HI R50, RZ, 0x4, R50 ;  /* 0x00000004ff327819 */ /* 0x000fe20000011632 */
[----:B------:R-:W-:Y:S01]  /*39e0*/  @!P3 IMAD.MOV R80, RZ, RZ, -R80 ;  /* 0x000000ffff50b224 */ /* 0x000fe200078e0a50 */
[----:B------:R-:W-:-:S02]  /*39f0*/  R2UR UR11, R51 ;  /* 0x00000000330b72ca */ /* 0x000fc400000e0000 */
[----:B------:R-:W-:Y:S01]  /*3a00*/  SGXT.U32 R69, R50, 0xe ;  /* 0x0000000e3245781a */ /* 0x000fe20000000000 */
[--C-:B------:R-:W-:Y:S01]  /*3a10*/  @!P5 IMAD.IADD R90, R90, 0x1, -R3.reuse ;  /* 0x000000015a5ad824 */ /* 0x100fe200078e0a03 */
[C---:B------:R-:W-:Y:S01]  /*3a20*/  ISETP.GT.U32.AND P0, PT, R3.reuse, R4, PT ;  /* 0x000000040300720c */ /* 0x040fe20003f04070 */
[----:B------:R-:W-:Y:S01]  /*3a30*/  IMAD.MOV.U32 R50, RZ, RZ, RZ ;  /* 0x000000ffff327224 */ /* 0x000fe200078e00ff */
[----:B------:R-:W-:Y:S01]  /*3a40*/  ISETP.GT.U32.AND P3, PT, R3, R92, PT ;  /* 0x0000005c0300720c */ /* 0x000fe20003f64070 */
[--C-:B------:R-:W-:Y:S01]  /*3a50*/  @!P1 IMAD.IADD R94, R94, 0x1, -R3.reuse ;  /* 0x000000015e5e9824 */ /* 0x100fe200078e0a03 */
[----:B------:R-:W-:Y:S01]  /*3a60*/  IADD3 R51, P1, R69, 0x80, RZ ;  /* 0x0000008045337810 */ /* 0x000fe20007f3e0ff */
[----:B------:R-:W-:Y:S01]  /*3a70*/  @!P2 IMAD.IADD R86, R86, 0x1, -R3 ;  /* 0x000000015656a824 */ /* 0x000fe200078e0a03 */
[----:B------:R-:W-:Y:S01]  /*3a80*/  ISETP.GT.U32.AND P5, PT, R3, R90, PT ;  /* 0x0000005a0300720c */ /* 0x000fe20003fa4070 */
[----:B------:R-:W-:Y:S01]  /*3a90*/  @!P4 IMAD.MOV R84, RZ, RZ, -R84 ;  /* 0x000000ffff54c224 */ /* 0x000fe200078e0a54 */
[----:B------:R-:W-:Y:S01]  /*3aa0*/  ISETP.GE.AND P2, PT, R65, RZ, PT ;  /* 0x000000ff4100720c */ /* 0x000fe20003f46270 */
[----:B------:R-:W-:Y:S01]  /*3ab0*/  @!P6 IMAD.MOV R94, RZ, RZ, -R94 ;  /* 0x000000ffff5ee224 */ /* 0x000fe200078e0a5e */
[----:B------:R-:W-:-:S02]  /*3ac0*/  IADD3.X R50, R50, 0x40000040, RZ, P1, !PT ;  /* 0x4000004032327810 */ /* 0x000fc40000ffe4ff */
[----:B------:R-:W-:Y:S01]  /*3ad0*/  ISETP.GE.AND P1, PT, R49, RZ, PT ;  /* 0x000000ff3100720c */ /* 0x000fe20003f26270 */
[--C-:B------:R-:W-:Y:S01]  /*3ae0*/  @!P0 IMAD.IADD R4, R4, 0x1, -R3.reuse ;  /* 0x0000000104048824 */ /* 0x100fe200078e0a03 */
[----:B------:R-:W-:Y:S01]  /*3af0*/  ISETP.NE.AND P0, PT, R53, RZ, PT ;  /* 0x000000ff3500720c */ /* 0x000fe20003f05270 */
[--C-:B------:R-:W-:Y:S01]  /*3b00*/  @!P3 IMAD.IADD R92, R92, 0x1, -R3.reuse ;  /* 0x000000015c5cb824 */ /* 0x100fe200078e0a03 */
[----:B------:R-:W-:Y:S02]  /*3b10*/  LOP3.LUT R53, RZ, R53, RZ, 0x33, !PT ;  /* 0x00000035ff357212 */ /* 0x000fe400078e33ff */
[----:B------:R-:W-:Y:S01]  /*3b20*/  ISETP.GE.AND P4, PT, R67, RZ, PT ;  /* 0x000000ff4300720c */ /* 0x000fe20003f86270 */
[----:B------:R-:W-:Y:S01]  /*3b30*/  @!P5 IMAD.IADD R90, R90, 0x1, -R3 ;  /* 0x000000015a5ad824 */ /* 0x000fe200078e0a03 */
[----:B------:R-:W-:Y:S01]  /*3b40*/  SEL R10, R53, R10, !P0 ;  /* 0x0000000a350a7207 */ /* 0x000fe20004000000 */
[----:B------:R-:W-:Y:S01]  /*3b50*/  @!P2 IMAD.MOV R82, RZ, RZ, -R82 ;  /* 0x000000ffff52a224 */ /* 0x000fe200078e0a52 */
[----:B------:R-:W-:-:S02]  /*3b60*/  ISETP.GE.AND P5, PT, R59, RZ, PT ;  /* 0x000000ff3b00720c */ /* 0x000fc40003fa6270 */
[----:B------:R-:W-:Y:S01]  /*3b70*/  ISETP.GE.AND P2, PT, R61, RZ, PT ;  /* 0x000000ff3d00720c */ /* 0x000fe20003f46270 */
[----:B------:R-:W-:Y:S01]  /*3b80*/  @!P1 IMAD.MOV R4, RZ, RZ, -R4 ;  /* 0x000000ffff049224 */ /* 0x000fe200078e0a04 */
[C---:B------:R-:W-:Y:S01]  /*3b90*/  SEL R3, R53.reuse, R8, !P0 ;  /* 0x0000000835037207 */ /* 0x040fe20004000000 */
[----:B------:R-:W-:Y:S01]  /*3ba0*/  IMAD R10, R10, UR4, RZ ;  /* 0x000000040a0a7c24 */ /* 0x000fe2000f8e02ff */
[C---:B------:R-:W-:Y:S02]  /*3bb0*/  LEA R8, P1, R2.reuse, UR16, 0x1 ;  /* 0x0000001002087c11 */ /* 0x040fe4000f8208ff */
[----:B------:R-:W-:Y:S01]  /*3bc0*/  SEL R11, R53, R11, !P0 ;  /* 0x0000000b350b7207 */ /* 0x000fe20004000000 */
[----:B------:R-:W-:Y:S01]  /*3bd0*/  IMAD R3, R3, UR4, RZ ;  /* 0x0000000403037c24 */ /* 0x000fe2000f8e02ff */
[----:B------:R-:W-:Y:S01]  /*3be0*/  LEA.HI.X.SX32 R2, R2, UR17, 0x1, P1 ;  /* 0x0000001102027c11 */ /* 0x000fe200088f0eff */
[----:B------:R-:W-:Y:S01]  /*3bf0*/  ULDC.64 UR16, c[0x0][0x218] ;  /* 0x0000860000107ab9 */ /* 0x000fe20000000a00 */
[----:B------:R-:W-:Y:S01]  /*3c00*/  ISETP.GE.AND P3, PT, R63, RZ, PT ;  /* 0x000000ff3f00720c */ /* 0x000fe20003f66270 */
[----:B------:R-:W-:Y:S01]  /*3c10*/  IMAD R11, R11, UR4, RZ ;  /* 0x000000040b0b7c24 */ /* 0x000fe2000f8e02ff */
[----:B------:R-:W-:Y:S01]  /*3c20*/  LEA R49, P6, R10, UR16, 0x1 ;  /* 0x000000100a317c11 */ /* 0x000fe2000f8c08ff */
[----:B------:R-:W-:Y:S01]  /*3c30*/  @!P5 IMAD.MOV R86, RZ, RZ, -R86 ;  /* 0x000000ffff56d224 */ /* 0x000fe200078e0a56 */
[C---:B------:R-:W-:Y:S01]  /*3c40*/  SEL R12, R53.reuse, R12, !P0 ;  /* 0x0000000c350c7207 */ /* 0x040fe20004000000 */
[----:B------:R-:W-:Y:S01]  /*3c50*/  @!P2 IMAD.MOV R88, RZ, RZ, -R88 ;  /* 0x000000ffff58a224 */ /* 0x000fe200078e0a58 */
[C---:B------:R-:W-:Y:S01]  /*3c60*/  SEL R15, R53.reuse, R15, !P0 ;  /* 0x0000000f350f7207 */ /* 0x040fe20004000000 */
[----:B------:R0:W-:Y:S01]  /*3c70*/  STL [R1+0x224], R49 ;  /* 0x0002243101007387 */ /* 0x0001e20000100800 */
[----:B------:R-:W-:Y:S01]  /*3c80*/  SEL R16, R53, R16, !P0 ;  /* 0x0000001035107207 */ /* 0x000fe20004000000 */
[----:B------:R-:W-:Y:S01]  /*3c90*/  IMAD R12, R12, UR4, RZ ;  /* 0x000000040c0c7c24 */ /* 0x000fe2000f8e02ff */
[----:B------:R-:W-:Y:S01]  /*3ca0*/  R2UR UR9, R50 ;  /* 0x00000000320972ca */ /* 0x000fe200000e0000 */
[----:B------:R-:W-:Y:S01]  /*3cb0*/  IMAD R15, R15, UR4, RZ ;  /* 0x000000040f0f7c24 */ /* 0x000fe2000f8e02ff */
[----:B------:R-:W-:Y:S01]  /*3cc0*/  SEL R9, R53, R9, !P0 ;  /* 0x0000000935097207 */ /* 0x000fe20004000000 */
[----:B------:R-:W-:Y:S01]  /*3cd0*/  IMAD R16, R16, UR4, RZ ;  /* 0x0000000410107c24 */ /* 0x000fe2000f8e02ff */
[----:B------:R-:W-:Y:S01]  /*3ce0*/  LEA R50, P5, R3, UR16, 0x1 ;  /* 0x0000001003327c11 */ /* 0x000fe2000f8a08ff */
[----:B------:R-:W-:Y:S01]  /*3cf0*/  @!P4 IMAD.MOV R92, RZ, RZ, -R92 ;  /* 0x000000ffff5cc224 */ /* 0x000fe200078e0a5c */
[----:B------:R-:W-:Y:S01]  /*3d00*/  SEL R18, R53, R18, !P0 ;  /* 0x0000001235127207 */ /* 0x000fe20004000000 */
[----:B------:R-:W-:Y:S01]  /*3d10*/  IMAD R9, R9, UR4, RZ ;  /* 0x0000000409097c24 */ /* 0x000fe2000f8e02ff */
[----:B0-----:R-:W-:Y:S01]  /*3d20*/  LEA R49, P2, R11, UR16, 0x1 ;  /* 0x000000100b317c11 */ /* 0x001fe2000f8408ff */
[----:B------:R0:W-:Y:S01]  /*3d30*/  STL [R1+0x2cc], R50 ;  /* 0x0002cc3201007387 */ /* 0x0001e20000100800 */
[----:B------:R-:W-:Y:S01]  /*3d40*/  LEA.HI.X.SX32 R219, R10, UR17, 0x1, P6 ;  /* 0x000000110adb7c11 */ /* 0x000fe2000b0f0eff */
[----:B------:R-:W-:Y:S01]  /*3d50*/  @!P3 IMAD.MOV R90, RZ, RZ, -R90 ;  /* 0x000000ffff5ab224 */ /* 0x000fe200078e0a5a */
[----:B------:R-:W-:Y:S01]  /*3d60*/  LEA R10, P6, R16, UR16, 0x1 ;  /* 0x00000010100a7c11 */ /* 0x000fe2000f8c08ff */
[----:B------:R1:W-:Y:S01]  /*3d70*/  STL [R1+0x22c], R49 ;  /* 0x00022c3101007387 */ /* 0x0003e20000100800 */
[----:B------:R-:W-:Y:S01]  /*3d80*/  LEA.HI.X.SX32 R3, R3, UR17, 0x1, P5 ;  /* 0x0000001103037c11 */ /* 0x000fe2000a8f0eff */
[----:B------:R-:W-:Y:S01]  /*3d90*/  IMAD R18, R18, UR4, RZ ;  /* 0x0000000412127c24 */ /* 0x000fe2000f8e02ff */
[----:B------:R-:W-:-:S02]  /*3da0*/  SEL R19, R53, R19, !P0 ;  /* 0x0000001335137207 */ /* 0x000fc40004000000 */
[----:B------:R-:W-:Y:S02]  /*3db0*/  LEA R220, P3, R9, UR16, 0x1 ;  /* 0x0000001009dc7c11 */ /* 0x000fe4000f8608ff */
[----:B0-----:R-:W-:Y:S01]  /*3dc0*/  LEA R50, P1, R12, UR16, 0x1 ;  /* 0x000000100c327c11 */ /* 0x001fe2000f8208ff */
[----:B------:R-:W-:Y:S01]  /*3dd0*/  IMAD R19, R19, UR4, RZ ;  /* 0x0000000413137c24 */ /* 0x000fe2000f8e02ff */
[----:B------:R-:W-:Y:S02]  /*3de0*/  SEL R13, R53, R13, !P0 ;  /* 0x0000000d350d7207 */ /* 0x000fe40004000000 */
[----:B-1----:R-:W-:Y:S01]  /*3df0*/  LEA R49, P4, R15, UR16, 0x1 ;  /* 0x000000100f317c11 */ /* 0x002fe2000f8808ff */
[----:B------:R-:W-:Y:S01]  /*3e00*/  STL [R1+0x2d0], R50 ;  /* 0x0002d03201007387 */ /* 0x000fe20000100800 */
[----:B------:R-:W-:Y:S01]  /*3e10*/  LEA.HI.X.SX32 R197, R9, UR17, 0x1, P3 ;  /* 0x0000001109c57c11 */ /* 0x000fe200098f0eff */
[----:B------:R-:W-:Y:S01]  /*3e20*/  IMAD R13, R13, UR4, RZ ;  /* 0x000000040d0d7c24 */ /* 0x000fe2000f8e02ff */
[----:B------:R-:W-:Y:S01]  /*3e30*/  SEL R21, R53, R21, !P0 ;  /* 0x0000001535157207 */ /* 0x000fe20004000000 */
[----:B------:R-:W-:Y:S01]  /*3e40*/  STL [R1+0x234], R49 ;  /* 0x0002343101007387 */ /* 0x000fe20000100800 */
[----:B------:R-:W-:-:S02]  /*3e50*/  LEA.HI.X.SX32 R221, R11, UR17, 0x1, P2 ;  /* 0x000000110bdd7c11 */ /* 0x000fc400090f0eff */
[C---:B------:R-:W-:Y:S01]  /*3e60*/  SEL R17, R53.reuse, R17, !P0 ;  /* 0x0000001135117207 */ /* 0x040fe20004000000 */
[----:B------:R-:W-:Y:S01]  /*3e70*/  STL [R1+0x2d4], R10 ;  /* 0x0002d40a01007387 */ /* 0x000fe20000100800 */
[----:B------:R-:W-:Y:S01]  /*3e80*/  SEL R20, R53, R20, !P0 ;  /* 0x0000001435147207 */ /* 0x000fe20004000000 */
[----:B------:R-:W-:Y:S01]  /*3e90*/  IMAD R21, R21, UR4, RZ ;  /* 0x0000000415157c24 */ /* 0x000fe2000f8e02ff */
[C---:B------:R-:W-:Y:S01]  /*3ea0*/  SEL R22, R53.reuse, R22, !P0 ;  /* 0x0000001635167207 */ /* 0x040fe20004000000 */
[----:B------:R0:W-:Y:S01]  /*3eb0*/  STL [R1+0x228], R3 ;  /* 0x0002280301007387 */ /* 0x0001e20000100800 */
[----:B------:R-:W-:Y:S01]  /*3ec0*/  SEL R23, R53, R23, !P0 ;  /* 0x0000001735177207 */ /* 0x000fe20004000000 */
[----:B------:R-:W-:Y:S01]  /*3ed0*/  IMAD R17, R17, UR4, RZ ;  /* 0x0000000411117c24 */ /* 0x000fe2000f8e02ff */
[C---:B------:R-:W-:Y:S01]  /*3ee0*/  SEL R24, R53.reuse, R24, !P0 ;  /* 0x0000001835187207 */ /* 0x040fe20004000000 */
[----:B------:R-:W-:Y:S01]  /*3ef0*/  IMAD R22, R22, UR4, RZ ;  /* 0x0000000416167c24 */ /* 0x000fe2000f8e02ff */
[C---:B------:R-:W-:Y:S01]  /*3f00*/  SEL R25, R53.reuse, R25, !P0 ;  /* 0x0000001935197207 */ /* 0x040fe20004000000 */
[----:B------:R-:W-:Y:S01]  /*3f10*/  IMAD R20, R20, UR4, RZ ;  /* 0x0000000414147c24 */ /* 0x000fe2000f8e02ff */
[C---:B------:R-:W-:Y:S01]  /*3f20*/  SEL R26, R53.reuse, R26, !P0 ;  /* 0x0000001a351a7207 */ /* 0x040fe20004000000 */
[----:B------:R-:W-:Y:S01]  /*3f30*/  IMAD R24, R24, UR4, RZ ;  /* 0x0000000418187c24 */ /* 0x000fe2000f8e02ff */
[----:B------:R-:W-:Y:S01]  /*3f40*/  SEL R27, R53, R27, !P0 ;  /* 0x0000001b351b7207 */ /* 0x000fe20004000000 */
[----:B------:R-:W-:Y:S01]  /*3f50*/  IMAD R25, R25, UR4, RZ ;  /* 0x0000000419197c24 */ /* 0x000fe2000f8e02ff */
[----:B0-----:R-:W-:Y:S01]  /*3f60*/  LEA R3, P3, R18, UR16, 0x1 ;  /* 0x0000001012037c11 */ /* 0x001fe2000f8608ff */
[----:B------:R-:W-:Y:S01]  /*3f70*/  IMAD R23, R23, UR4, RZ ;  /* 0x0000000417177c24 */ /* 0x000fe2000f8e02ff */
[----:B------:R-:W-:Y:S01]  /*3f80*/  SEL R28, R53, R28, !P0 ;  /* 0x0000001c351c7207 */ /* 0x000fe20004000000 */
[----:B------:R-:W-:Y:S01]  /*3f90*/  IMAD R27, R27, UR4, RZ ;  /* 0x000000041b1b7c24 */ /* 0x000fe2000f8e02ff */
[C---:B------:R-:W-:Y:S01]  /*3fa0*/  SEL R29, R53.reuse, R29, !P0 ;  /* 0x0000001d351d7207 */ /* 0x040fe20004000000 */
[----:B------:R0:W-:Y:S01]  /*3fb0*/  STL [R1+0x23c], R3 ;  /* 0x00023c0301007387 */ /* 0x0001e20000100800 */
[C---:B------:R-:W-:Y:S01]  /*3fc0*/  SEL R30, R53.reuse, R30, !P0 ;  /* 0x0000001e351e7207 */ /* 0x040fe20004000000 */
[----:B------:R-:W-:Y:S01]  /*3fd0*/  IMAD R28, R28, UR4, RZ ;  /* 0x000000041c1c7c24 */ /* 0x000fe2000f8e02ff */
[----:B------:R-:W-:Y:S01]  /*3fe0*/  SEL R31, R53, R31, !P0 ;  /* 0x0000001f351f7207 */ /* 0x000fe20004000000 */
[----:B------:R-:W-:Y:S01]  /*3ff0*/  IMAD R29, R29, UR4, RZ ;  /* 0x000000041d1d7c24 */ /* 0x000fe2000f8e02ff */
[C---:B------:R-:W-:Y:S01]  /*4000*/  SEL R32, R53.reuse, R32, !P0 ;  /* 0x0000002035207207 */ /* 0x040fe20004000000 */
[----:B------:R-:W-:Y:S01]  /*4010*/  IMAD R30, R30, UR4, RZ ;  /* 0x000000041e1e7c24 */ /* 0x000fe2000f8e02ff */
[----:B------:R-:W-:Y:S01]  /*4020*/  SEL R33, R53, R33, !P0 ;  /* 0x0000002135217207 */ /* 0x000fe20004000000 */
[----:B------:R-:W-:Y:S01]  /*4030*/  IMAD R31, R31, UR4, RZ ;  /* 0x000000041f1f7c24 */ /* 0x000fe2000f8e02ff */
[C---:B------:R-:W-:Y:S01]  /*4040*/  SEL R34, R53.reuse, R34, !P0 ;  /* 0x0000002235227207 */ /* 0x040fe20004000000 */
[----:B------:R-:W-:Y:S01]  /*4050*/  IMAD R26, R26, UR4, RZ ;  /* 0x000000041a1a7c24 */ /* 0x000fe2000f8e02ff */
[C---:B------:R-:W-:Y:S01]  /*4060*/  SEL R35, R53.reuse, R35, !P0 ;  /* 0x0000002335237207 */ /* 0x040fe20004000000 */
[----:B------:R-:W-:Y:S01]  /*4070*/  IMAD R32, R32, UR4, RZ ;  /* 0x0000000420207c24 */ /* 0x000fe2000f8e02ff */
[----:B------:R-:W-:Y:S01]  /*4080*/  SEL R36, R53, R36, !P0 ;  /* 0x0000002435247207 */ /* 0x000fe20004000000 */
        /* <DEDUP_REMOVED lines=71> */
[----:B------:R-:W-:Y:S01]  /*4500*/  LEA R9, P2, R19, UR16, 0x1 ;  /* 0x0000001013097c11 */ /* 0x000fe2000f8408ff */
[----:B------:R-:W-:Y:S01]  /*4510*/  IMAD R90, R90, UR4, RZ ;  /* 0x000000045a5a7c24 */ /* 0x000fe2000f8e02ff */
[----:B------:R-:W-:Y:S01]  /*4520*/  SEL R53, R53, R94, !P0 ;  /* 0x0000005e35357207 */ /* 0x000fe20004000000 */
[----:B------:R-:W-:Y:S01]  /*4530*/  IMAD R92, R92, UR4, RZ ;  /* 0x000000045c5c7c24 */ /* 0x000fe2000f8e02ff */
[----:B0-----:R-:W-:Y:S01]  /*4540*/  LEA.HI.X.SX32 R3, R12, UR17, 0x1, P1 ;  /* 0x000000110c037c11 */ /* 0x001fe200088f0eff */
[----:B------:R0:W-:Y:S01]  /*4550*/  STL [R1+0x2d8], R9 ;  /* 0x0002d80901007387 */ /* 0x0001e20000100800 */
[----:B------:R-:W-:Y:S01]  /*4560*/  LEA R222, P0, R13, UR16, 0x1 ;  /* 0x000000100dde7c11 */ /* 0x000fe2000f8008ff */
[----:B------:R-:W-:Y:S01]  /*4570*/  IMAD R4, R4, UR4, RZ ;  /* 0x0000000404047c24 */ /* 0x000fe2000f8e02ff */
[----:B------:R-:W-:Y:S01]  /*4580*/  LEA.HI.X.SX32 R223, R15, UR17, 0x1, P4 ;  /* 0x000000110fdf7c11 */ /* 0x000fe2000a0f0eff */
[----:B------:R1:W-:Y:S01]  /*4590*/  STL [R1+0x230], R3 ;  /* 0x0002300301007387 */ /* 0x0003e20000100800 */
[----:B------:R-:W-:Y:S01]  /*45a0*/  LEA.HI.X.SX32 R198, R13, UR17, 0x1, P0 ;  /* 0x000000110dc67c11 */ /* 0x000fe200080f0eff */
[----:B------:R-:W-:Y:S01]  /*45b0*/  IMAD R53, R53, UR4, RZ ;  /* 0x0000000435357c24 */ /* 0x000fe2000f8e02ff */
[----:B------:R-:W-:-:S02]  /*45c0*/  LEA R224, P5, R17, UR16, 0x1 ;  /* 0x0000001011e07c11 */ /* 0x000fc4000f8a08ff */
[----:B------:R-:W-:Y:S02]  /*45d0*/  CS2R R94, SRZ ;  /* 0x00000000005e7805 */ /* 0x000fe4000001ff00 */
[----:B------:R-:W-:Y:S01]  /*45e0*/  LEA.HI.X.SX32 R225, R18, UR17, 0x1, P3 ;  /* 0x0000001112e17c11 */ /* 0x000fe200098f0eff */
[----:B------:R-:W-:Y:S01]  /*45f0*/  UMOV UR4, 0xfffffffe ;  /* 0xfffffffe00047882 */ /* 0x000fe20000000000 */
[----:B0-----:R-:W-:Y:S01]  /*4600*/  LEA R9, P4, R22, UR16, 0x1 ;  /* 0x0000001016097c11 */ /* 0x001fe2000f8808ff */
[----:B------:R-:W-:Y:S01]  /*4610*/  UIADD3.64 UR10, UR10, -UR4, URZ ;  /* 0x800000040a0a7297 */ /* 0x000fe2000fffe03f */
[----:B------:R-:W-:Y:S02]  /*4620*/  LEA.HI.X.SX32 R199, R17, UR17, 0x1, P5 ;  /* 0x0000001111c77c11 */ /* 0x000fe4000a8f0eff */
[----:B-1----:R-:W-:Y:S02]  /*4630*/  LEA R3, P0, R21, UR16, 0x1 ;  /* 0x0000001015037c11 */ /* 0x002fe4000f8008ff */
[----:B------:R-:W-:-:S02]  /*4640*/  LEA R226, P1, R20, UR16, 0x1 ;  /* 0x0000001014e27c11 */ /* 0x000fc4000f8208ff */
[----:B------:R-:W-:Y:S01]  /*4650*/  LEA.HI.X.SX32 R227, R21, UR17, 0x1, P0 ;  /* 0x0000001115e37c11 */ /* 0x000fe200080f0eff */
[----:B------:R0:W-:Y:S01]  /*4660*/  STL [R1+0x244], R3 ;  /* 0x0002440301007387 */ /* 0x0001e20000100800 */
[----:B------:R-:W-:Y:S02]  /*4670*/  LEA.HI.X.SX32 R200, R20, UR17, 0x1, P1 ;  /* 0x0000001114c87c11 */ /* 0x000fe400088f0eff */
[----:B------:R-:W-:Y:S01]  /*4680*/  R2UR UR8, R51 ;  /* 0x00000000330872ca */ /* 0x000fe200000e0000 */
[----:B------:R1:W-:Y:S01]  /*4690*/  STL [R1+0x2dc], R9 ;  /* 0x0002dc0901007387 */ /* 0x0003e20000100800 */
[----:B------:R-:W-:Y:S02]  /*46a0*/  CS2R R50, SRZ ;  /* 0x0000000000327805 */ /* 0x000fe4000001ff00 */
[----:B0-----:R-:W-:Y:S02]  /*46b0*/  LEA.HI.X.SX32 R3, R16, UR17, 0x1, P6 ;  /* 0x0000001110037c11 */ /* 0x001fe4000b0f0eff */
[----:B------:R-:W-:-:S02]  /*46c0*/  LEA R228, P6, R23, UR16, 0x1 ;  /* 0x0000001017e47c11 */ /* 0x000fc4000f8c08ff */
[----:B-1----:R-:W-:Y:S01]  /*46d0*/  LEA R9, P3, R25, UR16, 0x1 ;  /* 0x0000001019097c11 */ /* 0x002fe2000f8608ff */
[----:B------:R0:W-:Y:S01]  /*46e0*/  STL [R1+0x238], R3 ;  /* 0x0002380301007387 */ /* 0x0001e20000100800 */
[----:B------:R-:W-:-:S03]  /*46f0*/  LEA.HI.X.SX32 R201, R23, UR17, 0x1, P6 ;  /* 0x0000001117c97c11 */ /* 0x000fc6000b0f0eff */
[----:B------:R-:W-:Y:S01]  /*4700*/  UIADD3.64 UR20, UR8, 0x100, URZ ;  /* 0x0000010008147897 */ /* 0x000fe2000fffe03f */
[----:B0-----:R-:W-:-:S04]  /*4710*/  LEA R3, P5, R24, UR16, 0x1 ;  /* 0x0000001018037c11 */ /* 0x001fc8000f8a08ff */
[----:B------:R-:W-:Y:S01]  /*4720*/  LEA.HI.X.SX32 R229, R24, UR17, 0x1, P5 ;  /* 0x0000001118e57c11 */ /* 0x000fe2000a8f0eff */
[----:B------:R0:W-:Y:S04]  /*4730*/  STL [R1+0x24c], R3 ;  /* 0x00024c0301007387 */ /* 0x0001e80000100800 */
[----:B------:R1:W-:Y:S01]  /*4740*/  STL [R1+0x2e0], R9 ;  /* 0x0002e00901007387 */ /* 0x0003e20000100800 */
[----:B0-----:R-:W-:Y:S02]  /*4750*/  LEA.HI.X.SX32 R3, R19, UR17, 0x1, P2 ;  /* 0x0000001113037c11 */ /* 0x001fe400090f0eff */
[----:B------:R-:W-:Y:S02]  /*4760*/  LEA R230, P2, R26, UR16, 0x1 ;  /* 0x000000101ae67c11 */ /* 0x000fe4000f8408ff */
[----:B-1----:R-:W-:Y:S01]  /*4770*/  LEA R9, P0, R28, UR16, 0x1 ;  /* 0x000000101c097c11 */ /* 0x002fe2000f8008ff */
[----:B------:R0:W-:Y:S01]  /*4780*/  STL [R1+0x240], R3 ;  /* 0x0002400301007387 */ /* 0x0001e20000100800 */
[----:B------:R-:W-:-:S02]  /*4790*/  LEA.HI.X.SX32 R202, R26, UR17, 0x1, P2 ;  /* 0x000000111aca7c11 */ /* 0x000fc400090f0eff */
[----:B------:R-:W-:-:S04]  /*47a0*/  LEA R235, P2, R33, UR16, 0x1 ;  /* 0x0000001021eb7c11 */ /* 0x000fc8000f8408ff */
[----:B------:R-:W-:Y:S02]  /*47b0*/  LEA.HI.X.SX32 R205, R33, UR17, 0x1, P2 ;  /* 0x0000001121cd7c11 */ /* 0x000fe400090f0eff */
[----:B0-----:R-:W-:-:S04]  /*47c0*/  LEA R3, P1, R27, UR16, 0x1 ;  /* 0x000000101b037c11 */ /* 0x001fc8000f8208ff */
[----:B------:R-:W-:Y:S01]  /*47d0*/  LEA.HI.X.SX32 R231, R27, UR17, 0x1, P1 ;  /* 0x000000111be77c11 */ /* 0x000fe200088f0eff */
[----:B------:R0:W-:Y:S01]  /*47e0*/  STL [R1+0x254], R3 ;  /* 0x0002540301007387 */ /* 0x0001e20000100800 */
[C---:B------:R-:W-:Y:S02]  /*47f0*/  LEA R236, P1, R34.reuse, UR16, 0x1 ;  /* 0x0000001022ec7c11 */ /* 0x040fe4000f8208ff */
[----:B------:R-:W-:Y:S01]  /*4800*/  CS2R R26, SRZ ;  /* 0x00000000001a7805 */ /* 0x000fe2000001ff00 */
[----:B------:R1:W-:Y:S01]  /*4810*/  STL [R1+0x2e4], R9 ;  /* 0x0002e40901007387 */ /* 0x0003e20000100800 */
[----:B------:R-:W-:Y:S02]  /*4820*/  LEA.HI.X.SX32 R206, R34, UR17, 0x1, P1 ;  /* 0x0000001122ce7c11 */ /* 0x000fe400088f0eff */
[----:B------:R-:W-:Y:S02]  /*4830*/  LEA R241, P1, R41, UR16, 0x1 ;  /* 0x0000001029f17c11 */ /* 0x000fe4000f8208ff */
[----:B0-----:R-:W-:-:S02]  /*4840*/  LEA.HI.X.SX32 R3, R22, UR17, 0x1, P4 ;  /* 0x0000001116037c11 */ /* 0x001fc4000a0f0eff */
[----:B------:R-:W-:Y:S02]  /*4850*/  LEA R232, P4, R29, UR16, 0x1 ;  /* 0x000000101de87c11 */ /* 0x000fe4000f8808ff */
[----:B-1----:R-:W-:Y:S01]  /*4860*/  LEA R9, P5, R31, UR16, 0x1 ;  /* 0x000000101f097c11 */ /* 0x002fe2000f8a08ff */
[----:B------:R0:W-:Y:S01]  /*4870*/  STL [R1+0x248], R3 ;  /* 0x0002480301007387 */ /* 0x0001e20000100800 */
[----:B------:R-:W-:Y:S02]  /*4880*/  LEA.HI.X.SX32 R203, R29, UR17, 0x1, P4 ;  /* 0x000000111dcb7c11 */ /* 0x000fe4000a0f0eff */
[----:B------:R-:W-:Y:S02]  /*4890*/  LEA.HI.X.SX32 R209, R41, UR17, 0x1, P1 ;  /* 0x0000001129d17c11 */ /* 0x000fe400088f0eff */
[----:B0-----:R-:W-:-:S04]  /*48a0*/  LEA R3, P6, R30, UR16, 0x1 ;  /* 0x000000101e037c11 */ /* 0x001fc8000f8c08ff */
[----:B------:R-:W-:Y:S01]  /*48b0*/  LEA.HI.X.SX32 R233, R30, UR17, 0x1, P6 ;  /* 0x000000111ee97c11 */ /* 0x000fe2000b0f0eff */
[----:B------:R0:W-:Y:S04]  /*48c0*/  STL [R1+0x25c], R3 ;  /* 0x00025c0301007387 */ /* 0x0001e80000100800 */
[----:B------:R1:W-:Y:S01]  /*48d0*/  STL [R1+0x2e8], R9 ;  /* 0x0002e80901007387 */ /* 0x0003e20000100800 */
[----:B0-----:R-:W-:Y:S02]  /*48e0*/  LEA.HI.X.SX32 R3, R25, UR17, 0x1, P3 ;  /* 0x0000001119037c11 */ /* 0x001fe400098f0eff */
[----:B------:R-:W-:Y:S02]  /*48f0*/  CS2R R24, SRZ ;  /* 0x0000000000187805 */ /* 0x000fe4000001ff00 */
[----:B------:R-:W-:-:S02]  /*4900*/  LEA R234, P3, R32, UR16, 0x1 ;  /* 0x0000001020ea7c11 */ /* 0x000fc4000f8608ff */
[----:B-1----:R-:W-:Y:S01]  /*4910*/  LEA R9, P6, R37, UR16, 0x1 ;  /* 0x0000001025097c11 */ /* 0x002fe2000f8c08ff */
[----:B------:R0:W-:Y:S01]  /*4920*/  STL [R1+0x250], R3 ;  /* 0x0002500301007387 */ /* 0x0001e20000100800 */
[----:B------:R-:W-:Y:S02]  /*4930*/  LEA.HI.X.SX32 R204, R32, UR17, 0x1, P3 ;  /* 0x0000001120cc7c11 */ /* 0x000fe400098f0eff */
[----:B------:R-:W-:Y:S02]  /*4940*/  CS2R R32, SRZ ;  /* 0x0000000000207805 */ /* 0x000fe4000001ff00 */
[----:B0-----:R-:W-:Y:S02]  /*4950*/  LEA.HI.X.SX32 R3, R28, UR17, 0x1, P0 ;  /* 0x000000111c037c11 */ /* 0x001fe400080f0eff */
[----:B------:R-:W-:Y:S02]  /*4960*/  CS2R R28, SRZ ;  /* 0x00000000001c7805 */ /* 0x000fe4000001ff00 */
[C---:B------:R-:W-:Y:S01]  /*4970*/  LEA R237, P0, R35.reuse, UR16, 0x1 ;  /* 0x0000001023ed7c11 */ /* 0x040fe2000f8008ff */
[----:B------:R0:W-:Y:S03]  /*4980*/  STL [R1+0x258], R3 ;  /* 0x0002580301007387 */ /* 0x0001e60000100800 */
[----:B------:R-:W-:-:S02]  /*4990*/  LEA.HI.X.SX32 R207, R35, UR17, 0x1, P0 ;  /* 0x0000001123cf7c11 */ /* 0x000fc400080f0eff */
[----:B------:R-:W-:Y:S02]  /*49a0*/  CS2R R34, SRZ ;  /* 0x0000000000227805 */ /* 0x000fe4000001ff00 */
[----:B0-----:R-:W-:-:S04]  /*49b0*/  LEA R3, P4, R36, UR16, 0x1 ;  /* 0x0000001024037c11 */ /* 0x001fc8000f8808ff */
[----:B------:R-:W-:Y:S01]  /*49c0*/  LEA.HI.X.SX32 R238, R36, UR17, 0x1, P4 ;  /* 0x0000001124ee7c11 */ /* 0x000fe2000a0f0eff */
[----:B------:R0:W-:Y:S04]  /*49d0*/  STL [R1+0x264], R3 ;  /* 0x0002640301007387 */ /* 0x0001e80000100800 */
[----:B------:R1:W-:Y:S01]  /*49e0*/  STL [R1+0x2ec], R9 ;  /* 0x0002ec0901007387 */ /* 0x0003e20000100800 */
[----:B0-----:R-:W-:Y:S02]  /*49f0*/  LEA.HI.X.SX32 R3, R31, UR17, 0x1, P5 ;  /* 0x000000111f037c11 */ /* 0x001fe4000a8f0eff */
[----:B------:R-:W-:Y:S02]  /*4a00*/  CS2R R30, SRZ ;  /* 0x00000000001e7805 */ /* 0x000fe4000001ff00 */
[----:B------:R-:W-:-:S02]  /*4a10*/  LEA R239, P5, R38, UR16, 0x1 ;  /* 0x0000001026ef7c11 */ /* 0x000fc4000f8a08ff */
[C---:B-1----:R-:W-:Y:S01]  /*4a20*/  LEA R9, P3, R39.reuse, UR16, 0x1 ;  /* 0x0000001027097c11 */ /* 0x042fe2000f8608ff */
[----:B------:R0:W-:Y:S01]  /*4a30*/  STL [R1+0x260], R3 ;  /* 0x0002600301007387 */ /* 0x0001e20000100800 */
[----:B------:R-:W-:Y:S02]  /*4a40*/  LEA.HI.X.SX32 R208, R38, UR17, 0x1, P5 ;  /* 0x0000001126d07c11 */ /* 0x000fe4000a8f0eff */
[----:B------:R-:W-:Y:S01]  /*4a50*/  LEA.HI.X.SX32 R240, R39, UR17, 0x1, P3 ;  /* 0x0000001127f07c11 */ /* 0x000fe200098f0eff */
[----:B------:R1:W-:Y:S01]  /*4a60*/  STL [R1+0x26c], R9 ;  /* 0x00026c0901007387 */ /* 0x0003e20000100800 */
[----:B------:R-:W-:Y:S02]  /*4a70*/  CS2R R38, SRZ ;  /* 0x0000000000267805 */ /* 0x000fe4000001ff00 */
[----:B0-----:R-:W-:Y:S02]  /*4a80*/  LEA R3, P2, R40, UR16, 0x1 ;  /* 0x0000001028037c11 */ /* 0x001fe4000f8408ff */
[----:B-1----:R-:W-:-:S03]  /*4a90*/  LEA R9, P4, R43, UR16, 0x1 ;  /* 0x000000102b097c11 */ /* 0x002fc6000f8808ff */
[----:B------:R0:W-:Y:S02]  /*4aa0*/  STL [R1+0x2f0], R3 ;  /* 0x0002f00301007387 */ /* 0x0001e40000100800 */
        /* <DEDUP_REMOVED lines=10> */
[----:B0-----:R-:W-:-:S04]  /*4b50*/  LEA R3, P5, R45, UR16, 0x1 ;  /* 0x000000102d037c11 */ /* 0x001fc8000f8a08ff */
[----:B------:R-:W-:Y:S01]  /*4b60*/  LEA.HI.X.SX32 R244, R45, UR17, 0x1, P5 ;  /* 0x000000112df47c11 */ /* 0x000fe2000a8f0eff */
[----:B------:R0:W-:Y:S01]  /*4b70*/  STL [R1+0x27c], R3 ;  /* 0x00027c0301007387 */ /* 0x0001e20000100800 */
[----:B------:R-:W-:-:S03]  /*4b80*/  CS2R R44, SRZ ;  /* 0x00000000002c7805 */ /* 0x000fc6000001ff00 */
[----:B------:R1:W-:Y:S01]  /*4b90*/  STL [R1+0x2f8], R9 ;  /* 0x0002f80901007387 */ /* 0x0003e20000100800 */
[----:B0-----:R-:W-:Y:S02]  /*4ba0*/  LEA.HI.X.SX32 R3, R40, UR17, 0x1, P2 ;  /* 0x0000001128037c11 */ /* 0x001fe400090f0eff */
[----:B------:R-:W-:Y:S02]  /*4bb0*/  CS2R R40, SRZ ;  /* 0x0000000000287805 */ /* 0x000fe4000001ff00 */
[C---:B------:R-:W-:Y:S02]  /*4bc0*/  LEA R245, P2, R47.reuse, UR16, 0x1 ;  /* 0x000000102ff57c11 */ /* 0x040fe4000f8408ff */
        /* <DEDUP_REMOVED lines=10> */
[----:B------:R-:W-:Y:S02]  /*4c70*/  LEA R247, P4, R54, UR16, 0x1 ;  /* 0x0000001036f77c11 */ /* 0x000fe4000f8808ff */
[----:B-1----:R-:W-:Y:S01]  /*4c80*/  LEA R9, P5, R58, UR16, 0x1 ;  /* 0x000000103a097c11 */ /* 0x002fe2000f8a08ff */
[----:B------:R0:W-:Y:S01]  /*4c90*/  STL [R1+0x278], R3 ;  /* 0x0002780301007387 */ /* 0x0001e20000100800 */
[----:B------:R-:W-:Y:S02]  /*4ca0*/  LEA.HI.X.SX32 R212, R54, UR17, 0x1, P4 ;  /* 0x0000001136d47c11 */ /* 0x000fe4000a0f0eff */
[----:B------:R-:W-:-:S02]  /*4cb0*/  CS2R R54, SRZ ;  /* 0x0000000000367805 */ /* 0x000fc4000001ff00 */
[----:B0-----:R-:W-:-:S04]  /*4cc0*/  LEA R3, P6, R56, UR16, 0x1 ;  /* 0x0000001038037c11 */ /* 0x001fc8000f8c08ff */
[----:B------:R-:W-:Y:S01]  /*4cd0*/  LEA.HI.X.SX32 R248, R56, UR17, 0x1, P6 ;  /* 0x0000001138f87c11 */ /* 0x000fe2000b0f0eff */
[----:B------:R0:W-:Y:S01]  /*4ce0*/  STL [R1+0x28c], R3 ;  /* 0x00028c0301007387 */ /* 0x0001e20000100800 */
[----:B------:R-:W-:Y:S02]  /*4cf0*/  LEA R10, P6, R70, UR16, 0x1 ;  /* 0x00000010460a7c11 */ /* 0x000fe4000f8c08ff */
[----:B------:R-:W-:Y:S01]  /*4d00*/  CS2R R56, SRZ ;  /* 0x0000000000387805 */ /* 0x000fe2000001ff00 */
        /* <DEDUP_REMOVED lines=8> */
[----:B0-----:R-:W-:-:S04]  /*4d90*/  LEA R3, P2, R62, UR16, 0x1 ;  /* 0x000000103e037c11 */ /* 0x001fc8000f8408ff */
[----:B------:R-:W-:Y:S01]  /*4da0*/  LEA.HI.X.SX32 R250, R62, UR17, 0x1, P2 ;  /* 0x000000113efa7c11 */ /* 0x000fe200090f0eff */
[----:B------:R0:W-:Y:S01]  /*4db0*/  STL [R1+0x294], R3 ;  /* 0x0002940301007387 */ /* 0x0001e20000100800 */
[----:B------:R-:W-:-:S03]  /*4dc0*/  CS2R R62, SRZ ;  /* 0x00000000003e7805 */ /* 0x000fc6000001ff00 */
[----:B------:R-:W-:Y:S01]  /*4dd0*/  STL [R1+0x304], R9 ;  /* 0x0003040901007387 */ /* 0x000fe20000100800 */
[----:B0-----:R-:W-:Y:S02]  /*4de0*/  LEA.HI.X.SX32 R3, R52, UR17, 0x1, P0 ;  /* 0x0000001134037c11 */ /* 0x001fe400080f0eff */
[----:B------:R-:W-:-:S03]  /*4df0*/  LEA R251, P0, R66, UR16, 0x1 ;  /* 0x0000001042fb7c11 */ /* 0x000fc6000f8008ff */
[----:B------:R0:W-:Y:S01]  /*4e00*/  STL [R1+0x288], R3 ;  /* 0x0002880301007387 */ /* 0x0001e20000100800 */
[----:B------:R-:W-:Y:S02]  /*4e10*/  LEA.HI.X.SX32 R214, R66, UR17, 0x1, P0 ;  /* 0x0000001142d67c11 */ /* 0x000fe400080f0eff */
[----:B------:R-:W-:Y:S02]  /*4e20*/  CS2R R66, SRZ ;  /* 0x0000000000427805 */ /* 0x000fe4000001ff00 */
        /* <DEDUP_REMOVED lines=11> */
[----:B------:R-:W-:Y:S01]  /*4ee0*/  CS2R R72, SRZ ;  /* 0x0000000000487805 */ /* 0x000fe2000001ff00 */
[----:B------:R-:W-:Y:S01]  /*4ef0*/  STL [R1+0x200], R9 ;  /* 0x0002000901007387 */ /* 0x000fe20000100800 */
[----:B0-----:R-:W-:-:S05]  /*4f00*/  LEA R3, P3, R74, UR16, 0x1 ;  /* 0x000000104a037c11 */ /* 0x001fca000f8608ff */
[----:B------:R0:W-:Y:S04]  /*4f10*/  STL [R1+0x2a4], R3 ;  /* 0x0002a40301007387 */ /* 0x0001e80000100800 */
[----:B------:R1:W-:Y:S01]  /*4f20*/  STL [R1+0x30c], R10 ;  /* 0x00030c0a01007387 */ /* 0x0003e20000100800 */
[----:B0-----:R-:W-:Y:S02]  /*4f30*/  LEA.HI.X.SX32 R3, R64, UR17, 0x1, P1 ;  /* 0x0000001140037c11 */ /* 0x001fe400088f0eff */
[----:B------:R-:W-:Y:S02]  /*4f40*/  CS2R R64, SRZ ;  /* 0x0000000000407805 */ /* 0x000fe4000001ff00 */
[----:B------:R-:W-:Y:S02]  /*4f50*/  LEA R9, P1, R6, UR16, 0x1 ;  /* 0x0000001006097c11 */ /* 0x000fe4000f8208ff */
[----:B-1----:R-:W-:Y:S01]  /*4f60*/  LEA R10, P4, R80, UR16, 0x1 ;  /* 0x00000010500a7c11 */ /* 0x002fe2000f8808ff */
[----:B------:R0:W-:Y:S01]  /*4f70*/  STL [R1+0x298], R3 ;  /* 0x0002980301007387 */ /* 0x0001e20000100800 */
[----:B------:R-:W-:-:S02]  /*4f80*/  LEA.HI.X.SX32 R216, R6, UR17, 0x1, P1 ;  /* 0x0000001106d87c11 */ /* 0x000fc400088f0eff */
[----:B------:R-:W-:Y:S01]  /*4f90*/  LEA R6, P1, R90, UR16, 0x1 ;  /* 0x000000105a067c11 */ /* 0x000fe2000f8208ff */
[----:B------:R1:W-:Y:S01]  /*4fa0*/  STL [R1+0x208], R9 ;  /* 0x0002080901007387 */ /* 0x0003e20000100800 */
[----:B0-----:R-:W-:Y:S02]  /*4fb0*/  LEA R3, P0, R78, UR16, 0x1 ;  /* 0x000000104e037c11 */ /* 0x001fe4000f8008ff */
[----:B-1----:R-:W-:-:S03]  /*4fc0*/  LEA.HI.X.SX32 R9, R70, UR17, 0x1, P6 ;  /* 0x0000001146097c11 */ /* 0x002fc6000b0f0eff */
[----:B------:R0:W-:Y:S01]  /*4fd0*/  STL [R1+0x2ac], R3 ;  /* 0x0002ac0301007387 */ /* 0x0001e20000100800 */
[----:B------:R-:W-:-:S03]  /*4fe0*/  CS2R R70, SRZ ;  /* 0x0000000000467805 */ /* 0x000fc6000001ff00 */
[----:B------:R-:W-:Y:S04]  /*4ff0*/  STL [R1+0x310], R10 ;  /* 0x0003100a01007387 */ /* 0x000fe80000100800 */
[----:B------:R1:W-:Y:S01]  /*5000*/  STL [R1+0x2a0], R9 ;  /* 0x0002a00901007387 */ /* 0x0003e20000100800 */
[----:B0-----:R-:W-:-:S04]  /*5010*/  LEA R3, P6, R82, UR16, 0x1 ;  /* 0x0000001052037c11 */ /* 0x001fc8000f8c08ff */
[----:B------:R-:W-:Y:S01]  /*5020*/  LEA.HI.X.SX32 R217, R82, UR17, 0x1, P6 ;  /* 0x0000001152d97c11 */ /* 0x000fe2000b0f0eff */
[----:B------:R0:W-:Y:S01]  /*5030*/  STL [R1+0x210], R3 ;  /* 0x0002100301007387 */ /* 0x0001e20000100800 */
[----:B------:R-:W-:Y:S02]  /*5040*/  CS2R R82, SRZ ;  /* 0x0000000000527805 */ /* 0x000fe4000001ff00 */
[----:B-1----:R-:W-:-:S05]  /*5050*/  LEA R9, P5, R84, UR16, 0x1 ;  /* 0x0000001054097c11 */ /* 0x002fca000f8a08ff */
[----:B------:R1:W-:Y:S01]  /*5060*/  STL [R1+0x2b4], R9 ;  /* 0x0002b40901007387 */ /* 0x0003e20000100800 */
[----:B0-----:R-:W-:Y:S02]  /*5070*/  LEA.HI.X.SX32 R3, R74, UR17, 0x1, P3 ;  /* 0x000000114a037c11 */ /* 0x001fe400098f0eff */
[----:B------:R-:W-:Y:S02]  /*5080*/  CS2R R74, SRZ ;  /* 0x00000000004a7805 */ /* 0x000fe4000001ff00 */
[----:B------:R-:W-:Y:S01]  /*5090*/  LEA R10, P3, R86, UR16, 0x1 ;  /* 0x00000010560a7c11 */ /* 0x000fe2000f8608ff */
[----:B------:R0:W-:Y:S01]  /*50a0*/  STL [R1+0x204], R3 ;  /* 0x0002040301007387 */ /* 0x0001e20000100800 */
[----:B-1----:R-:W-:-:S03]  /*50b0*/  LEA.HI.X.SX32 R9, R76, UR17, 0x1, P2 ;  /* 0x000000114c097c11 */ /* 0x002fc600090f0eff */
[----:B------:R1:W-:Y:S01]  /*50c0*/  STL [R1+0x314], R10 ;  /* 0x0003140a01007387 */ /* 0x0003e20000100800 */
[----:B------:R-:W-:-:S03]  /*50d0*/  CS2R R76, SRZ ;  /* 0x00000000004c7805 */ /* 0x000fc6000001ff00 */
[----:B------:R-:W-:Y:S01]  /*50e0*/  STL [R1+0x2a8], R9 ;  /* 0x0002a80901007387 */ /* 0x000fe20000100800 */
[----:B0-----:R-:W-:Y:S02]  /*50f0*/  LEA R3, P2, R88, UR16, 0x1 ;  /* 0x0000001058037c11 */ /* 0x001fe4000f8408ff */
[----:B-1----:R-:W-:-:S03]  /*5100*/  LOP3.LUT R10, R14, 0x30, RZ, 0x3c, !PT ;  /* 0x000000300e0a7812 */ /* 0x002fc600078e3cff */
[----:B------:R0:W-:Y:S01]  /*5110*/  STL [R1+0x218], R3 ;  /* 0x0002180301007387 */ /* 0x0001e20000100800 */
[----:B------:R-:W-:Y:S02]  /*5120*/  LEA.HI.X.SX32 R218, R88, UR17, 0x1, P2 ;  /* 0x0000001158da7c11 */ /* 0x000fe400090f0eff */
[----:B------:R-:W-:Y:S01]  /*5130*/  CS2R R88, SRZ ;  /* 0x0000000000587805 */ /* 0x000fe2000001ff00 */
[----:B------:R1:W-:Y:S01]  /*5140*/  STL [R1+0x2bc], R6 ;  /* 0x0002bc0601007387 */ /* 0x0003e20000100800 */
[----:B0-----:R-:W-:Y:S02]  /*5150*/  LEA.HI.X.SX32 R3, R78, UR17, 0x1, P0 ;  /* 0x000000114e037c11 */ /* 0x001fe400080f0eff */
[----:B------:R-:W-:Y:S02]  /*5160*/  CS2R R78, SRZ ;  /* 0x00000000004e7805 */ /* 0x000fe4000001ff00 */
[----:B------:R-:W-:Y:S02]  /*5170*/  LEA R9, P0, R92, UR16, 0x1 ;  /* 0x000000105c097c11 */ /* 0x000fe4000f8008ff */
[----:B-1----:R-:W-:Y:S01]  /*5180*/  LEA.HI.X.SX32 R6, R80, UR17, 0x1, P4 ;  /* 0x0000001150067c11 */ /* 0x002fe2000a0f0eff */
[----:B------:R0:W-:Y:S01]  /*5190*/  STL [R1+0x20c], R3 ;  /* 0x00020c0301007387 */ /* 0x0001e20000100800 */
[----:B------:R-:W-:-:S03]  /*51a0*/  CS2R R80, SRZ ;  /* 0x0000000000507805 */ /* 0x000fc6000001ff00 */
[----:B------:R1:W-:Y:S04]  /*51b0*/  STL [R1+0x318], R9 ;  /* 0x0003180901007387 */ /* 0x0003e80000100800 */
[----:B------:R2:W-:Y:S01]  /*51c0*/  STL [R1+0x2b0], R6 ;  /* 0x0002b00601007387 */ /* 0x0005e20000100800 */
[----:B0-----:R-:W-:Y:S02]  /*51d0*/  LEA R3, P4, R4, UR16, 0x1 ;  /* 0x0000001004037c11 */ /* 0x001fe4000f8808ff */
[----:B-1----:R-:W-:-:S03]  /*51e0*/  LEA R9, P6, R53, UR16, 0x1 ;  /* 0x0000001035097c11 */ /* 0x002fc6000f8c08ff */
[----:B------:R0:W-:Y:S01]  /*51f0*/  STL [R1+0x2c4], R3 ;  /* 0x0002c40301007387 */ /* 0x0001e20000100800 */
[----:B------:R-:W-:Y:S02]  /*5200*/  LEA.HI.X.SX32 R4, R4, UR17, 0x1, P4 ;  /* 0x0000001104047c11 */ /* 0x000fe4000a0f0eff */
[----:B--2---:R-:W-:Y:S01]  /*5210*/  LEA.HI.X.SX32 R6, R86, UR17, 0x1, P3 ;  /* 0x0000001156067c11 */ /* 0x004fe200098f0eff */
[----:B------:R1:W-:Y:S01]  /*5220*/  STL [R1+0x31c], R9 ;  /* 0x00031c0901007387 */ /* 0x0003e20000100800 */
[----:B------:R-:W-:Y:S02]  /*5230*/  CS2R R86, SRZ ;  /* 0x0000000000567805 */ /* 0x000fe4000001ff00 */
[----:B0-----:R-:W-:Y:S02]  /*5240*/  LEA.HI.X.SX32 R3, R84, UR17, 0x1, P5 ;  /* 0x0000001154037c11 */ /* 0x001fe4000a8f0eff */
[----:B------:R-:W-:Y:S02]  /*5250*/  CS2R R84, SRZ ;  /* 0x0000000000547805 */ /* 0x000fe4000001ff00 */
[----:B-1----:R-:W-:Y:S01]  /*5260*/  LOP3.LUT R9, R14, 0x10, RZ, 0x3c, !PT ;  /* 0x000000100e097812 */ /* 0x002fe200078e3cff */
[----:B------:R0:W-:Y:S04]  /*5270*/  STL [R1+0x214], R3 ;  /* 0x0002140301007387 */ /* 0x0001e80000100800 */
[----:B------:R1:W-:Y:S01]  /*5280*/  STL [R1+0x2b8], R6 ;  /* 0x0002b80601007387 */ /* 0x0003e20000100800 */
[----:B0-----:R-:W-:-:S02]  /*5290*/  LEA.HI.X.SX32 R3, R90, UR17, 0x1, P1 ;  /* 0x000000115a037c11 */ /* 0x001fc400088f0eff */
[----:B------:R-:W-:Y:S02]  /*52a0*/  CS2R R90, SRZ ;  /* 0x00000000005a7805 */ /* 0x000fe4000001ff00 */
[----:B-1----:R-:W-:Y:S01]  /*52b0*/  LEA.HI.X.SX32 R6, R92, UR17, 0x1, P0 ;  /* 0x000000115c067c11 */ /* 0x002fe200080f0eff */
[----:B------:R0:W-:Y:S01]  /*52c0*/  STL [R1+0x21c], R3 ;  /* 0x00021c0301007387 */ /* 0x0001e20000100800 */
[----:B------:R-:W-:-:S03]  /*52d0*/  CS2R R92, SRZ ;  /* 0x00000000005c7805 */ /* 0x000fc6000001ff00 */
[----:B------:R1:W-:Y:S04]  /*52e0*/  STL [R1+0x2c0], R6 ;  /* 0x0002c00601007387 */ /* 0x0003e80000100800 */
[----:B------:R2:W-:Y:S01]  /*52f0*/  STL [R1+0x220], R4 ;  /* 0x0002200401007387 */ /* 0x0005e20000100800 */
[----:B0-----:R-:W-:Y:S02]  /*5300*/  LEA.HI.X.SX32 R3, R53, UR17, 0x1, P6 ;  /* 0x0000001135037c11 */ /* 0x001fe4000b0f0eff */
[----:B------:R-:W-:Y:S01]  /*5310*/  CS2R R52, SRZ ;  /* 0x0000000000347805 */ /* 0x000fe2000001ff00 */
[----:B------:R-:W-:Y:S01]  /*5320*/  UIADD3.64 UR16, UR8, 0x80, URZ ;  /* 0x0000008008107897 */ /* 0x000fe2000fffe03f */
[----:B-1----:R-:W-:Y:S01]  /*5330*/  IMAD.U32 R6, RZ, RZ, UR7 ;  /* 0x00000007ff067e24 */ /* 0x002fe2000f8e00ff */
[----:B------:R0:W-:Y:S01]  /*5340*/  STL [R1+0x2c8], R3 ;  /* 0x0002c80301007387 */ /* 0x0001e20000100800 */
[----:B------:R-:W-:Y:S01]  /*5350*/  UMOV UR7, 0x80000020 ;  /* 0x8000002000077882 */ /* 0x000fe20000000000 */
[----:B--2---:R-:W1:Y:S02]  /*5360*/  LDC R4, c[0x0][0x23c] ;  /* 0x00008f00ff047b82 */ /* 0x004e640000000800 */
[----:B------:R-:W-:Y:S04]  /*5370*/  STL [R1], RZ ;  /* 0x000000ff01007387 */ /* 0x000fe80000100800 */
[----:B------:R-:W-:Y:S01]  /*5380*/  STL [R1+0x4], RZ ;  /* 0x000004ff01007387 */ /* 0x000fe20000100800 */
[----:B0-----:R-:W-:-:S03]  /*5390*/  LOP3.LUT R3, R0, 0x1f, RZ, 0xc0, !PT ;  /* 0x0000001f00037812 */ /* 0x001fc600078ec0ff */
[----:B------:R-:W-:Y:S04]  /*53a0*/  STL [R1+0x8], RZ ;  /* 0x000008ff01007387 */ /* 0x000fe80000100800 */
[----:B------:R-:W-:Y:S04]  /*53b0*/  STL [R1+0xc], RZ ;  /* 0x00000cff01007387 */ /* 0x000fe80000100800 */
[----:B------:R-:W-:Y:S04]  /*53c0*/  STL [R1+0x10], RZ ;  /* 0x000010ff01007387 */ /* 0x000fe80000100800 */
[----:B------:R-:W-:Y:S01]  /*53d0*/  STL [R1+0x14], RZ ;  /* 0x000014ff01007387 */ /* 0x000fe20000100800 */
[----:B-1----:R-:W-:-:S03]  /*53e0*/  IMAD.SHL.U32 R195, R4, 0x20, RZ ;  /* 0x0000002004c37824 */ /* 0x002fc600078e00ff */
[----:B------:R-:W-:Y:S01]  /*53f0*/  STL [R1+0x18], RZ ;  /* 0x000018ff01007387 */ /* 0x000fe20000100800 */
[----:B------:R-:W-:-:S03]  /*5400*/  IMAD R4, R3, R4, RZ ;  /* 0x0000000403047224 */ /* 0x000fc600078e02ff */
[----:B------:R-:W-:Y:S02]  /*5410*/  STL [R1+0x1c], RZ ;  /* 0x00001cff01007387 */ /* 0x000fe40000100800 */
[----:B------:R-:W-:Y:S02]  /*5420*/  SHF.R.S32.HI R3, RZ, 0x1f, R4 ;  /* 0x0000001fff037819 */ /* 0x000fe40000011404 */
[----:B------:R-:W-:Y:S02]  /*5430*/  STL [R1+0x20], RZ ;  /* 0x000020ff01007387 */ /* 0x000fe40000100800 */
[C---:B------:R-:W-:Y:S01]  /*5440*/  SHF.L.U64.HI R0, R4.reuse, 0x1, R3 ;  /* 0x0000000104007819 */ /* 0x040fe20000010203 */
[----:B------:R-:W-:Y:S01]  /*5450*/  IMAD.SHL.U32 R4, R4, 0x2, RZ ;  /* 0x0000000204047824 */ /* 0x000fe200078e00ff */
[----:B------:R-:W-:Y:S01]  /*5460*/  STL [R1+0x24], RZ ;  /* 0x000024ff01007387 */ /* 0x000fe20000100800 */
[----:B------:R-:W-:-:S03]  /*5470*/  LOP3.LUT R3, R14, 0x20, RZ, 0x3c, !PT ;  /* 0x000000200e037812 */ /* 0x000fc600078e3cff */
[----:B------:R-:W-:Y:S04]  /*5480*/  STL [R1+0x28], RZ ;  /* 0x000028ff01007387 */ /* 0x000fe80000100800 */
        /* <DEDUP_REMOVED lines=117> */
[----:B------:R0:W-:Y:S04]  /*5be0*/  STL [R1+0x33c], R9 ;  /* 0x00033c0901007387 */ /* 0x0001e80000100800 */
[----:B------:R1:W-:Y:S04]  /*5bf0*/  STL [R1+0x338], R3 ;  /* 0x0003380301007387 */ /* 0x0003e80000100800 */
[----:B------:R2:W-:Y:S01]  /*5c00*/  STL [R1+0x334], R10 ;  /* 0x0003340a01007387 */ /* 0x0005e20000100800 */
[----:B0-----:R-:W-:-:S02]  /*5c10*/  LOP3.LUT R9, R14, 0x40, RZ, 0x3c, !PT ;  /* 0x000000400e097812 */ /* 0x001fc400078e3cff */
[----:B-1----:R-:W-:-:S03]  /*5c20*/  LOP3.LUT R3, R14, 0x50, RZ, 0x3c, !PT ;  /* 0x000000500e037812 */ /* 0x002fc600078e3cff */
[----:B------:R0:W-:Y:S01]  /*5c30*/  STL [R1+0x330], R9 ;  /* 0x0003300901007387 */ /* 0x0001e20000100800 */
[----:B--2---:R-:W-:-:S03]  /*5c40*/  LOP3.LUT R10, R14, 0x60, RZ, 0x3c, !PT ;  /* 0x000000600e0a7812 */ /* 0x004fc600078e3cff */
[----:B------:R1:W-:Y:S04]  /*5c50*/  STL [R1+0x32c], R3 ;  /* 0x00032c0301007387 */ /* 0x0003e80000100800 */
[----:B------:R2:W-:Y:S01]  /*5c60*/  STL [R1+0x328], R10 ;  /* 0x0003280a01007387 */ /* 0x0005e20000100800 */
[----:B0-----:R-:W-:Y:S02]  /*5c70*/  LOP3.LUT R9, R14, 0x70, RZ, 0x3c, !PT ;  /* 0x000000700e097812 */ /* 0x001fe400078e3cff */
[----:B-1----:R-:W-:-:S03]  /*5c80*/  LOP3.LUT R3, R5, 0x20, RZ, 0x3c, !PT ;  /* 0x0000002005037812 */ /* 0x002fc600078e3cff */
[----:B------:R2:W-:Y:S04]  /*5c90*/  STL [R1+0x324], R9 ;  /* 0x0003240901007387 */ /* 0x0005e80000100800 */
.L_x_1:
[----:B0-2---:R-:W0:Y:S01]  /*5ca0*/  LDC R9, c[0x0][0x238] ;  /* 0x00008e00ff097b82 */ /* 0x005e220000000800 */
[----:B------:R1:W-:Y:S01]  /*5cb0*/  STL.64 [R1+0x600], R150 ;  /* 0x0006009601007387 */ /* 0x0003e20000100a00 */
[C---:B------:R-:W-:Y:S01]  /*5cc0*/  ISETP.GT.AND P1, PT, R6.reuse, 0x2, PT ;  /* 0x000000020600780c */ /* 0x040fe20003f24270 */
[----:B------:R-:W-:Y:S01]  /*5cd0*/  IMAD.MOV.U32 R3, RZ, RZ, R2 ;  /* 0x000000ffff037224 */ /* 0x000fe200078e0002 */
[C---:B------:R-:W-:Y:S01]  /*5ce0*/  ISETP.GT.AND P3, PT, R6.reuse, 0x8, PT ;  /* 0x000000080600780c */ /* 0x040fe20003f64270 */
[----:B------:R-:W-:Y:S01]  /*5cf0*/  IMAD.MOV.U32 R2, RZ, RZ, R8 ;  /* 0x000000ffff027224 */ /* 0x000fe200078e0008 */
[C---:B------:R-:W-:Y:S01]  /*5d00*/  ISETP.GT.AND P0, PT, R6.reuse, RZ, PT ;  /* 0x000000ff0600720c */ /* 0x040fe20003f04270 */
[----:B------:R-:W-:Y:S01]  /*5d10*/  STL.64 [R1+0x5f8], R148 ;  /* 0x0005f89401007387 */ /* 0x000fe20000100a00 */
[----:B------:R-:W2:Y:S01]  /*5d20*/  LDC R17, c[0x0][0x238] ;  /* 0x00008e00ff117b82 */ /* 0x000ea20000000800 */
[----:B------:R-:W-:Y:S02]  /*5d30*/  ISETP.GT.AND P2, PT, R6, 0x3, PT ;  /* 0x000000030600780c */ /* 0x000fe40003f44270 */
[----:B------:R-:W-:Y:S01]  /*5d40*/  PRMT R164, RZ, 0x7610, R164 ;  /* 0x00007610ffa47816 */ /* 0x000fe200000000a4 */
[----:B------:R-:W-:Y:S01]  /*5d50*/  STL.64 [R1+0x5f0], R146 ;  /* 0x0005f09201007387 */ /* 0x000fe20000100a00 */
[----:B------:R-:W-:-:S03]  /*5d60*/  PRMT R10, RZ, 0x7610, R10 ;  /* 0x00007610ff0a7816 */ /* 0x000fc6000000000a */
[----:B-1----:R-:W1:Y:S08]  /*5d70*/  LDC R151, c[0x0][0x238] ;  /* 0x00008e00ff977b82 */ /* 0x002e700000000800 */
[----:B------:R-:W3:Y:S01]  /*5d80*/  LDC R12, c[0x0][0x238] ;  /* 0x00008e00ff0c7b82 */ /* 0x000ee20000000800 */
[----:B0-----:R-:W-:Y:S01]  /*5d90*/  IMAD.SHL.U32 R9, R9, 0x2, RZ ;  /* 0x0000000209097824 */ /* 0x001fe200078e00ff */
[----:B------:R-:W-:Y:S01]  /*5da0*/  PRMT R165, RZ, 0x7610, R165 ;  /* 0x00007610ffa57816 */ /* 0x000fe200000000a5 */
[----:B------:R-:W-:Y:S02]  /*5db0*/  STL.64 [R1+0x5e8], R144 ;  /* 0x0005e89001007387 */ /* 0x000fe40000100a00 */
[----:B------:R-:W-:-:S02]  /*5dc0*/  IMAD.WIDE R8, R9, 0x2, R2 ;  /* 0x0000000209087825 */ /* 0x000fc400078e0202 */
[----:B------:R-:W-:Y:S01]  /*5dd0*/  STL.64 [R1+0x5e0], R142 ;  /* 0x0005e08e01007387 */ /* 0x000fe20000100a00 */
[----:B------:R-:W-:Y:S01]  /*5de0*/  PRMT R11, RZ, 0x7610, R11 ;  /* 0x00007610ff0b7816 */ /* 0x000fe2000000000b */
[----:B--2---:R-:W-:Y:S01]  /*5df0*/  IMAD R17, R17, 0x3, RZ ;  /* 0x0000000311117824 */ /* 0x004fe200078e02ff */
[----:B------:R-:W0:Y:S01]  /*5e00*/  LDC R16, c[0x0][0x238] ;  /* 0x00008e00ff107b82 */ /* 0x000e220000000800 */
[----:B------:R2:W4:Y:S04]  /*5e10*/  @P1 LDG.E.U16 R164, desc[UR14][R8.64] ;  /* 0x0000000e08a41981 */ /* 0x000528000c1e1500 */
[----:B------:R-:W-:Y:S01]  /*5e20*/  STL.64 [R1+0x5d8], R140 ;  /* 0x0005d88c01007387 */ /* 0x000fe20000100a00 */
[----:B-1----:R-:W-:Y:S02]  /*5e30*/  IMAD R151, R151, 0x18, RZ ;  /* 0x0000001897977824 */ /* 0x002fe400078e02ff */
[----:B------:R-:W1:Y:S01]  /*5e40*/  LDC R18, c[0x0][0x238] ;  /* 0x00008e00ff127b82 */ /* 0x000e620000000800 */
[----:B------:R-:W-:Y:S01]  /*5e50*/  STL.64 [R1+0x5d0], R138 ;  /* 0x0005d08a01007387 */ /* 0x000fe20000100a00 */
[----:B--2---:R-:W-:-:S03]  /*5e60*/  IMAD.WIDE R8, R17, 0x2, R2 ;  /* 0x0000000211087825 */ /* 0x004fc600078e0202 */
[----:B------:R-:W-:Y:S04]  /*5e70*/  STL.64 [R1+0x5c8], R136 ;  /* 0x0005c88801007387 */ /* 0x000fe80000100a00 */
[----:B------:R2:W4:Y:S01]  /*5e80*/  @P2 LDG.E.U16 R165, desc[UR14][R8.64] ;  /* 0x0000000e08a52981 */ /* 0x000522000c1e1500 */
[----:B---3--:R-:W-:-:S03]  /*5e90*/  IMAD.SHL.U32 R12, R12, 0x8, RZ ;  /* 0x000000080c0c7824 */ /* 0x008fc600078e00ff */
[----:B------:R-:W-:Y:S01]  /*5ea0*/  STL.64 [R1+0x5c0], R134 ;  /* 0x0005c08601007387 */ /* 0x000fe20000100a00 */
[----:B------:R-:W-:Y:S02]  /*5eb0*/  PRMT R166, RZ, 0x7610, R166 ;  /* 0x00007610ffa67816 */ /* 0x000fe400000000a6 */
[----:B------:R-:W-:Y:S01]  /*5ec0*/  ISETP.GT.AND P4, PT, R6, 0x10, PT ;  /* 0x000000100600780c */ /* 0x000fe20003f84270 */
[----:B------:R-:W-:Y:S01]  /*5ed0*/  STL.64 [R1+0x5b8], R132 ;  /* 0x0005b88401007387 */ /* 0x000fe20000100a00 */
[--C-:B--2---:R-:W-:Y:S02]  /*5ee0*/  IMAD.WIDE R8, R151, 0x2, R2.reuse ;  /* 0x0000000297087825 */ /* 0x104fe400078e0202 */
[----:B------:R-:W2:Y:S01]  /*5ef0*/  LDC R151, c[0x0][0x238] ;  /* 0x00008e00ff977b82 */ /* 0x000ea20000000800 */
[----:B------:R-:W-:Y:S01]  /*5f00*/  STL.64 [R1+0x5b0], R130 ;  /* 0x0005b08201007387 */ /* 0x000fe20000100a00 */
[----:B------:R-:W-:-:S03]  /*5f10*/  IMAD.WIDE R12, R12, 0x2, R2 ;  /* 0x000000020c0c7825 */ /* 0x000fc600078e0202 */
[----:B------:R-:W-:Y:S04]  /*5f20*/  STL.64 [R1+0x5a8], R128 ;  /* 0x0005a88001007387 */ /* 0x000fe80000100a00 */
[----:B------:R-:W-:Y:S04]  /*5f30*/  STL.64 [R1+0x5a0], R126 ;  /* 0x0005a07e01007387 */ /* 0x000fe80000100a00 */
[----:B------:R-:W-:Y:S04]  /*5f40*/  STL.64 [R1+0x598], R124 ;  /* 0x0005987c01007387 */ /* 0x000fe80000100a00 */
[----:B------:R-:W-:Y:S04]  /*5f50*/  STL.64 [R1+0x590], R122 ;  /* 0x0005907a01007387 */ /* 0x000fe80000100a00 */
[----:B------:R-:W-:Y:S04]  /*5f60*/  STL.64 [R1+0x588], R120 ;  /* 0x0005887801007387 */ /* 0x000fe80000100a00 */
[----:B------:R3:W4:Y:S01]  /*5f70*/  @P3 LDG.E.U16 R11, desc[UR14][R12.64] ;  /* 0x0000000e0c0b3981 */ /* 0x000722000c1e1500 */
[----:B------:R-:W-:-:S03]  /*5f80*/  ISETP.GT.AND P3, PT, R6, 0x18, PT ;  /* 0x000000180600780c */ /* 0x000fc60003f64270 */
[----:B------:R-:W-:Y:S04]  /*5f90*/  STL.64 [R1+0x580], R118 ;  /* 0x0005807601007387 */ /* 0x000fe80000100a00 */
[----:B------:R-:W-:Y:S04]  /*5fa0*/  STL.64 [R1+0x578], R116 ;  /* 0x0005787401007387 */ /* 0x000fe80000100a00 */
[----:B------:R-:W-:Y:S04]  /*5fb0*/  STL.64 [R1+0x570], R114 ;  /* 0x0005707201007387 */ /* 0x000fe80000100a00 */
[----:B------:R-:W-:Y:S01]  /*5fc0*/  STL.64 [R1+0x568], R112 ;  /* 0x0005687001007387 */ /* 0x000fe20000100a00 */
[----:B---3--:R-:W-:-:S03]  /*5fd0*/  PRMT R13, RZ, 0x7610, R13 ;  /* 0x00007610ff0d7816 */ /* 0x008fc6000000000d */
[----:B------:R-:W-:Y:S04]  /*5fe0*/  STL.64 [R1+0x560], R110 ;  /* 0x0005606e01007387 */ /* 0x000fe80000100a00 */
[----:B------:R-:W-:Y:S01]  /*5ff0*/  STL.64 [R1+0x558], R108 ;  /* 0x0005586c01007387 */ /* 0x000fe20000100a00 */
[----:B--2---:R-:W-:-:S03]  /*6000*/  IMAD.SHL.U32 R151, R151, 0x4, RZ ;  /* 0x0000000497977824 */ /* 0x004fc600078e00ff */
[----:B------:R-:W-:Y:S04]  /*6010*/  STL.64 [R1+0x550], R106 ;  /* 0x0005506a01007387 */ /* 0x000fe80000100a00 */
[----:B------:R-:W-:Y:S04]  /*6020*/  STL.64 [R1+0x548], R104 ;  /* 0x0005486801007387 */ /* 0x000fe80000100a00 */
[----:B------:R-:W-:Y:S04]  /*6030*/  STL.64 [R1+0x540], R102 ;  /* 0x0005406601007387 */ /* 0x000fe80000100a00 */
[----:B------:R-:W-:Y:S04]  /*6040*/  STL.64 [R1+0x538], R100 ;  /* 0x0005386401007387 */ /* 0x000fe80000100a00 */
[----:B------:R-:W-:Y:S04]  /*6050*/  STL.64 [R1+0x530], R98 ;  /* 0x0005306201007387 */ /* 0x000fe80000100a00 */
[----:B------:R-:W-:Y:S04]  /*6060*/  STL.64 [R1+0x528], R96 ;  /* 0x0005286001007387 */ /* 0x000fe80000100a00 */
[----:B------:R-:W-:Y:S04]  /*6070*/  STL.64 [R1+0x520], R94 ;  /* 0x0005205e01007387 */ /* 0x000fe80000100a00 */
[----:B------:R-:W-:Y:S04]  /*6080*/  STL.64 [R1+0x518], R92 ;  /* 0x0005185c01007387 */ /* 0x000fe80000100a00 */
[----:B------:R2:W3:Y:S04]  /*6090*/  @P3 LDG.E.U16 R13, desc[UR14][R8.64] ;  /* 0x0000000e080d3981 */ /* 0x0004e8000c1e1500 */
[----:B------:R-:W-:Y:S04]  /*60a0*/  STL.64 [R1+0x510], R90 ;  /* 0x0005105a01007387 */ /* 0x000fe80000100a00 */
[----:B------:R-:W-:Y:S01]  /*60b0*/  STL.64 [R1+0x508], R88 ;  /* 0x0005085801007387 */ /* 0x000fe20000100a00 */
[----:B--2---:R-:W-:-:S02]  /*60c0*/  IMAD.WIDE R8, R151, 0x2, R2 ;  /* 0x0000000297087825 */ /* 0x004fc400078e0202 */
[----:B------:R-:W2:Y:S01]  /*60d0*/  LDC R151, c[0x0][0x238] ;  /* 0x00008e00ff977b82 */ /* 0x000ea20000000800 */
        /* <DEDUP_REMOVED lines=10> */
[----:B------:R-:W-:Y:S01]  /*6180*/  STL.64 [R1+0x4b0], R66 ;  /* 0x0004b04201007387 */ /* 0x000fe20000100a00 */
[----:B------:R-:W-:-:S03]  /*6190*/  ISETP.GT.AND P1, PT, R6, 0x4, PT ;  /* 0x000000040600780c */ /* 0x000fc60003f24270 */
        /* <DEDUP_REMOVED lines=9> */
[----:B--2---:R-:W-:-:S03]  /*6230*/  IMAD R151, R151, 0x5, RZ ;  /* 0x0000000597977824 */ /* 0x004fc600078e02ff */
[----:B------:R-:W-:Y:S04]  /*6240*/  STL.64 [R1+0x460], R46 ;  /* 0x0004602e01007387 */ /* 0x000fe80000100a00 */
[----:B------:R-:W-:Y:S04]  /*6250*/  STL.64 [R1+0x458], R44 ;  /* 0x0004582c01007387 */ /* 0x000fe80000100a00 */
[----:B------:R-:W-:Y:S04]  /*6260*/  STL.64 [R1+0x450], R42 ;  /* 0x0004502a01007387 */ /* 0x000fe80000100a00 */
[----:B------:R-:W-:Y:S01]  /*6270*/  STL.64 [R1+0x448], R40 ;  /* 0x0004482801007387 */ /* 0x000fe20000100a00 */
[----:B0-----:R-:W-:-:S03]  /*6280*/  IMAD.SHL.U32 R16, R16, 0x10, RZ ;  /* 0x0000001010107824 */ /* 0x001fc600078e00ff */
[----:B------:R-:W-:Y:S04]  /*6290*/  STL.64 [R1+0x440], R38 ;  /* 0x0004402601007387 */ /* 0x000fe80000100a00 */
[----:B------:R-:W-:Y:S04]  /*62a0*/  STL.64 [R1+0x438], R36 ;  /* 0x0004382401007387 */ /* 0x000fe80000100a00 */
[----:B------:R-:W-:Y:S01]  /*62b0*/  STL.64 [R1+0x430], R34 ;  /* 0x0004302201007387 */ /* 0x000fe20000100a00 */
[----:B------:R-:W-:-:S03]  /*62c0*/  PRMT R12, RZ, 0x7610, R12 ;  /* 0x00007610ff0c7816 */ /* 0x000fc6000000000c */
[----:B------:R-:W-:Y:S04]  /*62d0*/  STL.64 [R1+0x428], R32 ;  /* 0x0004282001007387 */ /* 0x000fe80000100a00 */
[----:B------:R0:W2:Y:S01]  /*62e0*/  @P1 LDG.E.U16 R166, desc[UR14][R8.64] ;  /* 0x0000000e08a61981 */ /* 0x0000a2000c1e1500 */
[----:B------:R-:W-:-:S03]  /*62f0*/  IMAD.WIDE R16, R16, 0x2, R2 ;  /* 0x0000000210107825 */ /* 0x000fc600078e0202 */
[----:B------:R-:W-:Y:S04]  /*6300*/  STL.64 [R1+0x420], R30 ;  /* 0x0004201e01007387 */ /* 0x000fe80000100a00 */
[----:B------:R-:W4:Y:S01]  /*6310*/  @P0 LDG.E.U16 R10, desc[UR14][R2.64] ;  /* 0x0000000e020a0981 */ /* 0x000f22000c1e1500 */
[----:B------:R-:W-:Y:S01]  /*6320*/  ISETP.GT.AND P0, PT, R6, 0x1, PT ;  /* 0x000000010600780c */ /* 0x000fe20003f04270 */
[----:B0-----:R-:W-:Y:S02]  /*6330*/  IMAD.WIDE R8, R151, 0x2, R2 ;  /* 0x0000000297087825 */ /* 0x001fe400078e0202 */
[----:B------:R-:W-:Y:S01]  /*6340*/  STL.64 [R1+0x418], R28 ;  /* 0x0004181c01007387 */ /* 0x000fe20000100a00 */
[----:B------:R-:W0:Y:S03]  /*6350*/  LDC R151, c[0x0][0x238] ;  /* 0x00008e00ff977b82 */ /* 0x000e260000000800 */
[----:B------:R-:W-:Y:S04]  /*6360*/  STL.64 [R1+0x410], R26 ;  /* 0x0004101a01007387 */ /* 0x000fe80000100a00 */
[----:B------:R1:W-:Y:S04]  /*6370*/  STL.64 [R1+0x408], R24 ;  /* 0x0004081801007387 */ /* 0x0003e80000100a00 */
[----:B------:R-:W-:Y:S01]  /*6380*/  STL [R1+0x348], R196 ;  /* 0x000348c401007387 */ /* 0x000fe20000100800 */
[----:B------:R-:W-:-:S03]  /*6390*/  PRMT R15, RZ, 0x7610, R15 ;  /* 0x00007610ff0f7816 */ /* 0x000fc6000000000f */
[----:B-----5:R0:W-:Y:S04]  /*63a0*/  STL [R1+0x340], R7 ;  /* 0x0003400701007387 */ /* 0x0201e80000100800 */
[----:B------:R0:W3:Y:S01]  /*63b0*/  @P4 LDG.E.U16 R12, desc[UR14][R16.64] ;  /* 0x0000000e100c4981 */ /* 0x0000e2000c1e1500 */
[----:B------:R-:W-:Y:S01]  /*63c0*/  ISETP.GT.AND P1, PT, R6, 0x9, PT ;  /* 0x000000090600780c */ /* 0x000fe20003f24270 */
[----:B-1----:R-:W1:Y:S01]  /*63d0*/  LDC R24, c[0x0][0x238] ;  /* 0x00008e00ff187b82 */ /* 0x002e620000000800 */
[----:B------:R-:W-:Y:S01]  /*63e0*/  PRMT R168, RZ, 0x7610, R168 ;  /* 0x00007610ffa87816 */ /* 0x000fe200000000a8 */
[----:B------:R-:W2:Y:S01]  /*63f0*/  LDL.LU R26, [R1+0x224] ;  /* 0x00022400011a7983 */ /* 0x000ea20000300800 */
[----:B0-----:R-:W-:Y:S01]  /*6400*/  IMAD R151, R151, 0x9, RZ ;  /* 0x0000000997977824 */ /* 0x001fe200078e02ff */
[----:B------:R-:W-:-:S02]  /*6410*/  PRMT R169, RZ, 0x7610, R169 ;  /* 0x00007610ffa97816 */ /* 0x000fc400000000a9 */
[----:B------:R-:W-:Y:S01]  /*6420*/  ISETP.GT.AND P2, PT, R6, 0x19, PT ;  /* 0x000000190600780c */ /* 0x000fe20003f44270 */
[----:B------:R-:W4:Y:S01]  /*6430*/  LDL R25, [R1+0x2c8] ;  /* 0x0002c80001197983 */ /* 0x000f220000100800 */
[----:B------:R-:W0:Y:S01]  /*6440*/  LDC R7, c[0x0][0x238] ;  /* 0x00008e00ff077b82 */ /* 0x000e220000000800 */
[----:B------:R-:W-:Y:S01]  /*6450*/  IMAD.WIDE R16, R18, 0x2, R2 ;  /* 0x0000000212107825 */ /* 0x000fe200078e0202 */
[----:B------:R-:W-:Y:S01]  /*6460*/  PRMT R193, RZ, 0x7610, R193 ;  /* 0x00007610ffc17816 */ /* 0x000fe200000000c1 */
[----:B------:R-:W3:Y:S04]  /*6470*/  LDL.LU R196, [R1+0x31c] ;  /* 0x00031c0001c47983 */ /* 0x000ee80000300800 */
[----:B------:R1:W4:Y:S01]  /*6480*/  @P0 LDG.E.U16 R15, desc[UR14][R16.64] ;  /* 0x0000000e100f0981 */ /* 0x000322000c1e1500 */
[----:B------:R-:W-:-:S02]  /*6490*/  ISETP.GT.AND P0, PT, R6, 0x5, PT ;  /* 0x000000050600780c */ /* 0x000fc40003f04270 */
[----:B-1----:R-:W-:-:S11]  /*64a0*/  PRMT R16, RZ, 0x7610, R16 ;  /* 0x00007610ff107816 */ /* 0x002fd60000000010 */
[----:B------:R1:W4:Y:S01]  /*64b0*/  @P0 LDG.E.U16 R168, desc[UR14][R8.64] ;  /* 0x0000000e08a80981 */ /* 0x000322000c1e1500 */
[----:B0-----:R-:W-:Y:S02]  /*64c0*/  IMAD R7, R7, 0x6, RZ ;  /* 0x0000000607077824 */ /* 0x001fe400078e02ff */
[----:B-1----:R-:W-:-:S05]  /*64d0*/  IMAD.WIDE R8, R151, 0x2, R2 ;  /* 0x0000000297087825 */ /* 0x002fca00078e0202 */
[----:B------:R0:W4:Y:S02]  /*64e0*/  @P1 LDG.E.U16 R16, desc[UR14][R8.64] ;  /* 0x0000000e08101981 */ /* 0x000124000c1e1500 */
[----:B0-----:R-:W-:Y:S02]  /*64f0*/  IMAD.WIDE R8, R7, 0x2, R2 ;  /* 0x0000000207087825 */ /* 0x001fe400078e0202 */
[----:B------:R-:W0:Y:S01]  /*6500*/  LDC R7, c[0x0][0x238] ;  /* 0x00008e00ff077b82 */ /* 0x000e220000000800 */
[----:B------:R-:W-:-:S13]  /*6510*/  ISETP.GT.AND P0, PT, R6, 0x6, PT ;  /* 0x000000060600780c */ /* 0x000fda0003f04270 */
[----:B------:R1:W4:Y:S01]  /*6520*/  @P0 LDG.E.U16 R169, desc[UR14][R8.64] ;  /* 0x0000000e08a90981 */ /* 0x000322000c1e1500 */
[----:B0-----:R-:W-:-:S04]  /*6530*/  IMAD R7, R7, 0x11, RZ ;  /* 0x0000001107077824 */ /* 0x001fc800078e02ff */
[----:B-1----:R-:W-:Y:S02]  /*6540*/  IMAD.WIDE R8, R7, 0x2, R2 ;  /* 0x0000000207087825 */ /* 0x002fe400078e0202 */
[----:B------:R-:W0:Y:S01]  /*6550*/  LDC R7, c[0x0][0x238] ;  /* 0x00008e00ff077b82 */ /* 0x000e220000000800 */
[----:B------:R-:W-:Y:S02]  /*6560*/  ISETP.GT.AND P1, PT, R6, 0x11, PT ;  /* 0x000000110600780c */ /* 0x000fe40003f24270 */
[----:B------:R-:W-:-:S11]  /*6570*/  PRMT R17, RZ, 0x7610, R17 ;  /* 0x00007610ff117816 */ /* 0x000fd60000000011 */
[----:B------:R1:W4:Y:S01]  /*6580*/  @P1 LDG.E.U16 R17, desc[UR14][R8.64] ;  /* 0x0000000e08111981 */ /* 0x000322000c1e1500 */
[----:B0-----:R-:W-:-:S04]  /*6590*/  IMAD R7, R7, 0x19, RZ ;  /* 0x0000001907077824 */ /* 0x001fc800078e02ff */
[----:B-1----:R-:W-:Y:S02]  /*65a0*/  IMAD.WIDE R8, R7, 0x2, R2 ;  /* 0x0000000207087825 */ /* 0x002fe400078e0202 */
[----:B------:R-:W0:Y:S01]  /*65b0*/  LDC R7, c[0x0][0x238] ;  /* 0x00008e00ff077b82 */ /* 0x000e220000000800 */
[----:B------:R-:W-:-:S06]  /*65c0*/  PRMT R18, RZ, 0x7610, R18 ;  /* 0x00007610ff127816 */ /* 0x000fcc0000000012 */
[----:B------:R1:W4:Y:S01]  /*65d0*/  @P2 LDG.E.U16 R18, desc[UR14][R8.64] ;  /* 0x0000000e08122981 */ /* 0x000322000c1e1500 */
[----:B0-----:R-:W-:-:S04]  /*65e0*/  IMAD R7, R7, 0x7, RZ ;  /* 0x0000000707077824 */ /* 0x001fc800078e02ff */
[----:B-1----:R-:W-:Y:S02]  /*65f0*/  IMAD.WIDE R8, R7, 0x2, R2 ;  /* 0x0000000207087825 */ /* 0x002fe400078e0202 */
        /* <DEDUP_REMOVED lines=96> */
[C---:B------:R-:W-:Y:S02]  /*6c00*/  ISETP.GT.AND P0, PT, R6.reuse, 0x1d, PT ;  /* 0x0000001d0600780c */ /* 0x040fe40003f04270 */
[----:B------:R-:W-:Y:S02]  /*6c10*/  ISETP.GT.AND P1, PT, R6, 0x1e, PT ;  /* 0x0000001e0600780c */ /* 0x000fe40003f24270 */
[----:B------:R-:W-:Y:S01]  /*6c20*/  PRMT R158, RZ, 0x7610, R158 ;  /* 0x00007610ff9e7816 */ /* 0x000fe2000000009e */
[----:B------:R-:W-:Y:S01]  /*6c30*/  IMAD R24, R24, 0x1e, RZ ;  /* 0x0000001e18187824 */ /* 0x000fe200078e02ff */
[----:B------:R-:W-:-:S07]  /*6c40*/  PRMT R160, RZ, 0x7610, R160 ;  /* 0x00007610ffa07816 */ /* 0x000fce00000000a0 */
[----:B------:R1:W4:Y:S02]  /*6c50*/  @P0 LDG.E.U16 R158, desc[UR14][R8.64] ;  /* 0x0000000e089e0981 */ /* 0x000324000c1e1500 */
[----:B-1----:R-:W-:-:S04]  /*6c60*/  IMAD.WIDE R8, R24, 0x2, R2 ;  /* 0x0000000218087825 */ /* 0x002fc800078e0202 */
[----:B0-----:R-:W-:Y:S01]  /*6c70*/  IMAD R7, R7, 0x1f, RZ ;  /* 0x0000001f07077824 */ /* 0x001fe200078e02ff */
[----:B------:R0:W4:Y:S03]  /*6c80*/  @P1 LDG.E.U16 R160, desc[UR14][R8.64] ;  /* 0x0000000e08a01981 */ /* 0x000126000c1e1500 */
[----:B0-----:R-:W-:Y:S02]  /*6c90*/  IMAD.WIDE R8, R7, 0x2, R2 ;  /* 0x0000000207087825 */ /* 0x001fe400078e0202 */
[----:B------:R-:W0:Y:S01]  /*6ca0*/  S2R R7, SR_TID.X ;  /* 0x0000000000077919 */ /* 0x000e220000002100 */
[----:B------:R-:W-:Y:S02]  /*6cb0*/  ISETP.GT.AND P0, PT, R6, 0x1f, PT ;  /* 0x0000001f0600780c */ /* 0x000fe40003f04270 */
[----:B------:R-:W-:-:S11]  /*6cc0*/  PRMT R161, RZ, 0x7610, R161 ;  /* 0x00007610ffa17816 */ /* 0x000fd600000000a1 */
[----:B------:R2:W4:Y:S01]  /*6cd0*/  @P0 LDG.E.U16 R161, desc[UR14][R8.64] ;  /* 0x0000000e08a10981 */ /* 0x000522000c1e1500 */
[----:B------:R-:W-:Y:S01]  /*6ce0*/  BAR.SYNC.DEFER_BLOCKING 0x0 ;  /* 0x0000000000007b1d */ /* 0x000fe20000010000 */
[----:B------:R-:W-:Y:S02]  /*6cf0*/  PRMT R194, RZ, 0x7610, R194 ;  /* 0x00007610ffc27816 */ /* 0x000fe400000000c2 */
[----:B--2---:R-:W-:Y:S02]  /*6d00*/  IADD3 R8, P1, R26, R4, RZ ;  /* 0x000000041a087210 */ /* 0x004fe40007f3e0ff */
[----:B0-----:R-:W-:-:S04]  /*6d10*/  LOP3.LUT R7, R7, 0x1f, RZ, 0xc0, !PT ;  /* 0x0000001f07077812 */ /* 0x001fc800078ec0ff */
[----:B------:R-:W-:Y:S01]  /*6d20*/  ISETP.GE.AND P0, PT, R7, R6, PT ;  /* 0x000000060700720c */ /* 0x000fe20003f06270 */
[----:B------:R0:W-:Y:S01]  /*6d30*/  STL [R1+0x350], R2 ;  /* 0x0003500201007387 */ /* 0x0001e20000100800 */
[----:B------:R-:W-:-:S03]  /*6d40*/  IMAD.X R9, R219, 0x1, R0, P1 ;  /* 0x00000001db097824 */ /* 0x000fc600008e0600 */
[----:B0-----:R-:W2:Y:S04]  /*6d50*/  LDL.LU R2, [R1+0x318] ;  /* 0x0003180001027983 */ /* 0x001ea80000300800 */
[----:B------:R0:W-:Y:S04]  /*6d60*/  STL [R1+0x34c], R3 ;  /* 0x00034c0301007387 */ /* 0x0001e80000100800 */
[----:B------:R3:W2:Y:S04]  /*6d70*/  @!P0 LDG.E.U16 R194, desc[UR14][R8.64] ;  /* 0x0000000e08c28981 */ /* 0x0006a8000c1e1500 */
[----:B0-----:R-:W2:Y:S04]  /*6d80*/  LDL.LU R3, [R1+0x218] ;  /* 0x0002180001037983 */ /* 0x001ea80000300800 */
[----:B------:R-:W2:Y:S01]  /*6d90*/  LDL R31, [R1+0x2b4] ;  /* 0x0002b400011f7983 */ /* 0x000ea20000100800 */
[----:B---3--:R-:W-:-:S03]  /*6da0*/  IADD3 R8, P1, R196, R4, RZ ;  /* 0x00000004c4087210 */ /* 0x008fc60007f3e0ff */
[----:B------:R-:W3:Y:S04]  /*6db0*/  LDL R30, [R1+0x214] ;  /* 0x00021400011e7983 */ /* 0x000ee80000100800 */
[----:B------:R-:W3:Y:S04]  /*6dc0*/  LDL R29, [R1+0x310] ;  /* 0x00031000011d7983 */ /* 0x000ee80000100800 */
[----:B------:R-:W3:Y:S04]  /*6dd0*/  LDL R24, [R1+0x2b0] ;  /* 0x0002b00001187983 */ /* 0x000ee80000100800 */
[----:B------:R-:W3:Y:S04]  /*6de0*/  LDL R7, [R1+0x208] ;  /* 0x0002080001077983 */ /* 0x000ee80000100800 */
[----:B------:R-:W-:Y:S04]  /*6df0*/  STL [R1+0x344], R6 ;  /* 0x0003440601007387 */ /* 0x000fe80000100800 */
[----:B------:R0:W-:Y:S04]  /*6e00*/  STL [R1+0x354], R196 ;  /* 0x000354c401007387 */ /* 0x0001e80000100800 */
[----:B0-----:R-:W3:Y:S01]  /*6e10*/  LDL.LU R196, [R1+0x2c0] ;  /* 0x0002c00001c47983 */ /* 0x001ee20000300800 */
[----:B------:R-:W-:Y:S01]  /*6e20*/  PRMT R162, RZ, 0x7610, R162 ;  /* 0x00007610ffa27816 */ /* 0x000fe200000000a2 */
[----:B----4-:R-:W-:Y:S01]  /*6e30*/  IMAD.X R9, R25, 0x1, R0, P1 ;  /* 0x0000000119097824 */ /* 0x010fe200008e0600 */
[----:B------:R-:W-:Y:S01]  /*6e40*/  PRMT R163, RZ, 0x7610, R163 ;  /* 0x00007610ffa37816 */ /* 0x000fe200000000a3 */
[----:B------:R-:W4:Y:S04]  /*6e50*/  LDL R28, [R1+0x2a4] ;  /* 0x0002a400011c7983 */ /* 0x000f280000100800 */
[----:B------:R2:W4:Y:S04]  /*6e60*/  @!P0 LDG.E.U16 R162, desc[UR14][R8.64] ;  /* 0x0000000e08a28981 */ /* 0x000528000c1e1500 */
[----:B------:R-:W4:Y:S01]  /*6e70*/  LDL R27, [R1+0x204] ;  /* 0x00020400011b7983 */ /* 0x000f220000100800 */
[----:B------:R-:W-:-:S03]  /*6e80*/  PRMT R174, RZ, 0x7610, R174 ;  /* 0x00007610ffae7816 */ /* 0x000fc600000000ae */
[----:B------:R-:W4:Y:S04]  /*6e90*/  LDL R25, [R1+0x308] ;  /* 0x0003080001197983 */ /* 0x000f280000100800 */
[----:B------:R-:W4:Y:S01]  /*6ea0*/  LDL R6, [R1+0x2a0] ;  /* 0x0002a00001067983 */ /* 0x000f220000100800 */
[----:B------:R-:W-:Y:S02]  /*6eb0*/  PRMT R175, RZ, 0x7610, R175 ;  /* 0x00007610ffaf7816 */ /* 0x000fe400000000af */
[----:B--2---:R-:W-:Y:S01]  /*6ec0*/  IADD3 R8, P1, R2, R4, RZ ;  /* 0x0000000402087210 */ /* 0x004fe20007f3e0ff */
[----:B------:R-:W-:Y:S04]  /*6ed0*/  STL [R1+0x360], R2 ;  /* 0x0003600201007387 */ /* 0x000fe80000100800 */
[----:B---3--:R-:W-:-:S05]  /*6ee0*/  IMAD.X R9, R196, 0x1, R0, P1 ;  /* 0x00000001c4097824 */ /* 0x008fca00008e0600 */
[----:B------:R0:W2:Y:S02]  /*6ef0*/  @!P0 LDG.E.U16 R163, desc[UR14][R8.64] ;  /* 0x0000000e08a38981 */ /* 0x0000a4000c1e1500 */
[----:B0-----:R-:W-:-:S05]  /*6f00*/  IADD3 R8, P1, R3, R4, RZ ;  /* 0x0000000403087210 */ /* 0x001fca0007f3e0ff */
[----:B------:R-:W-:-:S05]  /*6f10*/  IMAD.X R9, R218, 0x1, R0, P1 ;  /* 0x00000001da097824 */ /* 0x000fca00008e0600 */
[----:B------:R0:W3:Y:S02]  /*6f20*/  @!P0 LDG.E.U16 R174, desc[UR14][R8.64] ;  /* 0x0000000e08ae8981 */ /* 0x0000e4000c1e1500 */
[----:B0-----:R-:W-:-:S05]  /*6f30*/  IADD3 R8, P1, R31, R4, RZ ;  /* 0x000000041f087210 */ /* 0x001fca0007f3e0ff */
[----:B------:R-:W-:Y:S01]  /*6f40*/  IMAD.X R9, R30, 0x1, R0, P1 ;  /* 0x000000011e097824 */ /* 0x000fe200008e0600 */
[----:B------:R-:W-:Y:S04]  /*6f50*/  STL [R1+0x364], R196 ;  /* 0x000364c401007387 */ /* 0x000fe80000100800 */
[----:B------:R0:W2:Y:S04]  /*6f60*/  @!P0 LDG.E.U16 R175, desc[UR14][R8.64] ;  /* 0x0000000e08af8981 */ /* 0x0000a8000c1e1500 */
[----:B------:R1:W-:Y:S01]  /*6f70*/  STL [R1+0x35c], R3 ;  /* 0x00035c0301007387 */ /* 0x0003e20000100800 */
[----:B0-----:R-:W-:-:S03]  /*6f80*/  IADD3 R8, P1, R29, R4, RZ ;  /* 0x000000041d087210 */ /* 0x001fc60007f3e0ff */
[----:B------:R-:W-:Y:S02]  /*6f90*/  STL [R1+0x368], R218 ;  /* 0x000368da01007387 */ /* 0x000fe40000100800 */
[----:B------:R-:W-:Y:S01]  /*6fa0*/  IMAD.X R9, R24, 0x1, R0, P1 ;  /* 0x0000000118097824 */ /* 0x000fe200008e0600 */
[----:B------:R-:W-:Y:S01]  /*6fb0*/  PRMT R183, RZ, 0x7610, R183 ;  /* 0x00007610ffb77816 */ /* 0x000fe200000000b7 */
[----:B------:R-:W3:Y:S01]  /*6fc0*/  LDL R24, [R1+0x294] ;  /* 0x0002940001187983 */ /* 0x000ee20000100800 */
[----:B------:R-:W-:Y:S02]  /*6fd0*/  PRMT R182, RZ, 0x7610, R182 ;  /* 0x00007610ffb67816 */ /* 0x000fe400000000b6 */
[----:B------:R-:W-:Y:S01]  /*6fe0*/  PRMT R181, RZ, 0x7610, R181 ;  /* 0x00007610ffb57816 */ /* 0x000fe200000000b5 */
[----:B-1----:R-:W2:Y:S04]  /*6ff0*/  LDL R3, [R1+0x33c] ;  /* 0x00033c0001037983 */ /* 0x002ea80000100800 */
[----:B------:R0:W2:Y:S02]  /*7000*/  @!P0 LDG.E.U16 R183, desc[UR14][R8.64] ;  /* 0x0000000e08b78981 */ /* 0x0000a4000c1e1500 */
[----:B0-----:R-:W-:-:S02]  /*7010*/  IADD3 R8, P1, R7, R4, RZ ;  /* 0x0000000407087210 */ /* 0x001fc40007f3e0ff */
[----:B------:R-:W-:Y:S01]  /*7020*/  PRMT R180, RZ, 0x7610, R180 ;  /* 0x00007610ffb47816 */ /* 0x000fe200000000b4 */
[----:B------:R-:W2:Y:S02]  /*7030*/  LDL R7, [R1+0x300] ;  /* 0x0003000001077983 */ /* 0x000ea40000100800 */
[----:B------:R-:W-:-:S05]  /*7040*/  IMAD.X R9, R216, 0x1, R0, P1 ;  /* 0x00000001d8097824 */ /* 0x000fca00008e0600 */
[----:B------:R4:W2:Y:S02]  /*7050*/  @!P0 LDG.E.U16 R182, desc[UR14][R8.64] ;  /* 0x0000000e08b68981 */ /* 0x0008a4000c1e1500 */
[----:B----4-:R-:W-:-:S05]  /*7060*/  IADD3 R8, P1, R28, R4, RZ ;  /* 0x000000041c087210 */ /* 0x010fca0007f3e0ff */
[----:B------:R-:W-:-:S05]  /*7070*/  IMAD.X R9, R27, 0x1, R0, P1 ;  /* 0x000000011b097824 */ /* 0x000fca00008e0600 */
[----:B------:R0:W4:Y:S02]  /*7080*/  @!P0 LDG.E.U16 R181, desc[UR14][R8.64] ;  /* 0x0000000e08b58981 */ /* 0x000124000c1e1500 */
[----:B0-----:R-:W-:-:S05]  /*7090*/  IADD3 R8, P1, R25, R4, RZ ;  /* 0x0000000419087210 */ /* 0x001fca0007f3e0ff */
[----:B------:R-:W-:-:S05]  /*70a0*/  IMAD.X R9, R6, 0x1, R0, P1 ;  /* 0x0000000106097824 */ /* 0x000fca00008e0600 */
[----:B------:R0:W4:Y:S01]  /*70b0*/  @!P0 LDG.E.U16 R180, desc[UR14][R8.64] ;  /* 0x0000000e08b48981 */ /* 0x000122000c1e1500 */
[----:B------:R-:W-:Y:S02]  /*70c0*/  PRMT R179, RZ, 0x7610, R179 ;  /* 0x00007610ffb37816 */ /* 0x000fe400000000b3 */
[----:B0-----:R-:W-:-:S05]  /*70d0*/  IADD3 R8, P1, R251, R4, RZ ;  /* 0x00000004fb087210 */ /* 0x001fca0007f3e0ff */
[----:B------:R-:W-:Y:S01]  /*70e0*/  IMAD.X R9, R214, 0x1, R0, P1 ;  /* 0x00000001d6097824 */ /* 0x000fe200008e0600 */
[----:B------:R-:W-:Y:S04]  /*70f0*/  STL [R1+0x374], R216 ;  /* 0x000374d801007387 */ /* 0x000fe80000100800 */
[----:B------:R3:W4:Y:S04]  /*7100*/  @!P0 LDG.E.U16 R179, desc[UR14][R8.64] ;  /* 0x0000000e08b38981 */ /* 0x000728000c1e1500 */
[----:B------:R-:W4:Y:S04]  /*7110*/  LDL R2, [R1+0x284] ;  /* 0x0002840001027983 */ /* 0x000f280000100800 */
[----:B------:R-:W4:Y:S04]  /*7120*/  LDL R6, [R1+0x338] ;  /* 0x0003380001067983 */ /* 0x000f280000100800 */
[----:B------:R-:W-:Y:S04]  /*7130*/  STL [R1+0x358], R14 ;  /* 0x0003580e01007387 */ /* 0x000fe80000100800 */
[----:B------:R-:W-:Y:S04]  /*7140*/  STL [R1+0x380], R251 ;  /* 0x000380fb01007387 */ /* 0x000fe80000100800 */
[----:B------:R-:W-:Y:S04]  /*7150*/  STL [R1+0x384], R214 ;  /* 0x000384d601007387 */ /* 0x000fe80000100800 */
[----:B------:R0:W-:Y:S01]  /*7160*/  STL [R1+0x388], R250 ;  /* 0x000388fa01007387 */ /* 0x0001e20000100800 */
[----:B---3--:R-:W-:-:S05]  /*7170*/  IADD3 R8, P1, R24, R4, RZ ;  /* 0x0000000418087210 */ /* 0x008fca0007f3e0ff */
[----:B------:R-:W-:Y:S02]  /*7180*/  IMAD.X R9, R250, 0x1, R0, P1 ;  /* 0x00000001fa097824 */ /* 0x000fe400008e0600 */
[----:B0-----:R-:W3:Y:S01]  /*7190*/  LDL.LU R250, [R1+0x290] ;  /* 0x0002900001fa7983 */ /* 0x001ee20000300800 */
[----:B------:R-:W-:-:S06]  /*71a0*/  PRMT R178, RZ, 0x7610, R178 ;  /* 0x00007610ffb27816 */ /* 0x000fcc00000000b2 */
[----:B------:R2:W4:Y:S01]  /*71b0*/  @!P0 LDG.E.U16 R178, desc[UR14][R8.64] ;  /* 0x0000000e08b28981 */ /* 0x000522000c1e1500 */
[----:B------:R-:W-:Y:S02]  /*71c0*/  PRMT R177, RZ, 0x7610, R177 ;  /* 0x00007610ffb17816 */ /* 0x000fe400000000b1 */
[----:B--2---:R-:W-:Y:S01]  /*71d0*/  IADD3 R8, P1, R7, R4, RZ ;  /* 0x0000000407087210 */ /* 0x004fe20007f3e0ff */
[----:B------:R-:W-:Y:S04]  /*71e0*/  STS.U16 [R14+UR12+0x4000], R10 ;  /* 0x0040000a0e007988 */ /* 0x000fe8000800040c */
[----:B------:R-:W-:Y:S04]  /*71f0*/  STS.U16 [R14+UR12+0x4400], R11 ;  /* 0x0044000b0e007988 */ /* 0x000fe8000800040c */
[----:B------:R-:W-:Y:S04]  /*7200*/  STS.U16 [R14+UR12+0x4800], R12 ;  /* 0x0048000c0e007988 */ /* 0x000fe8000800040c */
[----:B------:R-:W-:Y:S04]  /*7210*/  STS.U16 [R14+UR12+0x4c00], R13 ;  /* 0x004c000d0e007988 */ /* 0x000fe8000800040c */
[----:B------:R-:W-:Y:S04]  /*7220*/  STS.U16 [R3+UR12+0x4080], R15 ;  /* 0x0040800f03007988 */ /* 0x000fe8000800040c */
[----:B------:R0:W-:Y:S04]  /*7230*/  STS.U16 [R3+UR12+0x4480], R16 ;  /* 0x0044801003007988 */ /* 0x0001e8000800040c */
[----:B------:R-:W2:Y:S01]  /*7240*/  LDL R7, [R1+0x274] ;  /* 0x0002740001077983 */ /* 0x000ea20000100800 */
[----:B0-----:R-:W-:-:S03]  /*7250*/  PRMT R16, RZ, 0x7610, R16 ;  /* 0x00007610ff107816 */ /* 0x001fc60000000010 */
[----:B------:R-:W-:Y:S04]  /*7260*/  STS.U16 [R3+UR12+0x4880], R17 ;  /* 0x0048801103007988 */ /* 0x000fe8000800040c */
[----:B------:R-:W-:Y:S01]  /*7270*/  STS.U16 [R3+UR12+0x4c80], R18 ;  /* 0x004c801203007988 */ /* 0x000fe2000800040c */
[----:B---3--:R-:W-:-:S05]  /*7280*/  IMAD.X R9, R250, 0x1, R0, P1 ;  /* 0x00000001fa097824 */ /* 0x008fca00008e0600 */
[----:B------:R0:W3:Y:S02]  /*7290*/  @!P0 LDG.E.U16 R177, desc[UR14][R8.64] ;  /* 0x0000000e08b18981 */ /* 0x0000e4000c1e1500 */
[-C--:B0-----:R-:W-:Y:S02]  /*72a0*/  IADD3 R8, P1, R247, R4.reuse, RZ ;  /* 0x00000004f7087210 */ /* 0x081fe40007f3e0ff */
[----:B------:R-:W-:Y:S03]  /*72b0*/  STL [R1+0x390], R250 ;  /* 0x000390fa01007387 */ /* 0x000fe60000100800 */
[----:B------:R-:W-:Y:S01]  /*72c0*/  IMAD.X R9, R212, 0x1, R0, P1 ;  /* 0x00000001d4097824 */ /* 0x000fe200008e0600 */
[----:B------:R-:W-:Y:S04]  /*72d0*/  STL [R1+0x394], R247 ;  /* 0x000394f701007387 */ /* 0x000fe80000100800 */
[----:B------:R4:W3:Y:S04]  /*72e0*/  @!P0 LDG.E.U16 R16, desc[UR14][R8.64] ;  /* 0x0000000e08108981 */ /* 0x0008e8000c1e1500 */
[----:B------:R0:W-:Y:S01]  /*72f0*/  STL [R1+0x398], R212 ;  /* 0x000398d401007387 */ /* 0x0001e20000100800 */
[----:B----4-:R-:W-:-:S03]  /*7300*/  IADD3 R8, P1, R2, R4, RZ ;  /* 0x0000000402087210 */ /* 0x010fc60007f3e0ff */
[----:B0-----:R-:W4:Y:S02]  /*7310*/  LDL.LU R212, [R1+0x2f8] ;  /* 0x0002f80001d47983 */ /* 0x001f240000300800 */
[----:B------:R-:W-:Y:S02]  /*7320*/  IMAD.X R9, R246, 0x1, R0, P1 ;  /* 0x00000001f6097824 */ /* 0x000fe400008e0600 */
[----:B------:R-:W3:Y:S04]  /*7330*/  LDL R3, [R1+0x264] ;  /* 0x0002640001037983 */ /* 0x000ee80000100800 */
[----:B------:R-:W3:Y:S04]  /*7340*/  LDL R2, [R1+0x334] ;  /* 0x0003340001027983 */ /* 0x000ee80000100800 */
[----:B------:R0:W-:Y:S04]  /*7350*/  STL [R1+0x39c], R246 ;  /* 0x00039cf601007387 */ /* 0x0001e80000100800 */
[----:B0-----:R-:W2:Y:S01]  /*7360*/  LDL.LU R246, [R1+0x280] ;  /* 0x0002800001f67983 */ /* 0x001ea20000300800 */
[----:B------:R-:W-:-:S06]  /*7370*/  PRMT R15, RZ, 0x7610, R15 ;  /* 0x00007610ff0f7816 */ /* 0x000fcc000000000f */
[----:B------:R4:W3:Y:S01]  /*7380*/  @!P0 LDG.E.U16 R15, desc[UR14][R8.64] ;  /* 0x0000000e080f8981 */ /* 0x0008e2000c1e1500 */
[----:B------:R-:W-:Y:S02]  /*7390*/  PRMT R13, RZ, 0x7610, R13 ;  /* 0x00007610ff0d7816 */ /* 0x000fe4000000000d */
[-C--:B----4-:R-:W-:Y:S01]  /*73a0*/  IADD3 R8, P1, R212, R4.reuse, RZ ;  /* 0x00000004d4087210 */ /* 0x090fe20007f3e0ff */
[----:B------:R-:W-:Y:S04]  /*73b0*/  STL [R1+0x3a4], R212 ;  /* 0x0003a4d401007387 */ /* 0x000fe80000100800 */
[----:B--2---:R-:W-:Y:S01]  /*73c0*/  IMAD.X R9, R246, 0x1, R0, P1 ;  /* 0x00000001f6097824 */ /* 0x004fe200008e0600 */
[----:B------:R-:W-:Y:S04]  /*73d0*/  STL [R1+0x3a8], R246 ;  /* 0x0003a8f601007387 */ /* 0x000fe80000100800 */
[----:B------:R0:W2:Y:S04]  /*73e0*/  @!P0 LDG.E.U16 R13, desc[UR14][R8.64] ;  /* 0x0000000e080d8981 */ /* 0x0000a8000c1e1500 */
[----:B------:R1:W-:Y:S01]  /*73f0*/  STL [R1+0x3ac], R243 ;  /* 0x0003acf301007387 */ /* 0x0003e20000100800 */
[----:B0-----:R-:W-:-:S03]  /*7400*/  IADD3 R8, P1, R243, R4, RZ ;  /* 0x00000004f3087210 */ /* 0x001fc60007f3e0ff */
[----:B-1----:R-:W4:Y:S02]  /*7410*/  LDL.LU R243, [R1+0x2f0] ;  /* 0x0002f00001f37983 */ /* 0x002f240000300800 */
[----:B------:R-:W-:Y:S02]  /*7420*/  IMAD.X R9, R210, 0x1, R0, P1 ;  /* 0x00000001d2097824 */ /* 0x000fe400008e0600 */
[----:B------:R0:W-:Y:S04]  /*7430*/  STL [R1+0x3b0], R210 ;  /* 0x0003b0d201007387 */ /* 0x0001e80000100800 */
[----:B0-----:R-:W3:Y:S01]  /*7440*/  LDL.LU R210, [R1+0x270] ;  /* 0x0002700001d27983 */ /* 0x001ee20000300800 */
[----:B------:R-:W-:-:S06]  /*7450*/  PRMT R12, RZ, 0x7610, R12 ;  /* 0x00007610ff0c7816 */ /* 0x000fcc000000000c */
[----:B------:R0:W2:Y:S01]  /*7460*/  @!P0 LDG.E.U16 R12, desc[UR14][R8.64] ;  /* 0x0000000e080c8981 */ /* 0x0000a2000c1e1500 */
[----:B------:R-:W-:Y:S02]  /*7470*/  PRMT R11, RZ, 0x7610, R11 ;  /* 0x00007610ff0b7816 */ /* 0x000fe4000000000b */
[----:B0-----:R-:W-:-:S05]  /*7480*/  IADD3 R8, P1, R7, R4, RZ ;  /* 0x0000000407087210 */ /* 0x001fca0007f3e0ff */
[----:B------:R-:W-:-:S05]  /*7490*/  IMAD.X R9, R242, 0x1, R0, P1 ;  /* 0x00000001f2097824 */ /* 0x000fca00008e0600 */
[----:B------:R4:W2:Y:S01]  /*74a0*/  @!P0 LDG.E.U16 R11, desc[UR14][R8.64] ;  /* 0x0000000e080b8981 */ /* 0x0008a2000c1e1500 */
[----:B------:R-:W-:-:S03]  /*74b0*/  PRMT R10, RZ, 0x7610, R10 ;  /* 0x00007610ff0a7816 */ /* 0x000fc6000000000a */
[----:B------:R-:W-:Y:S04]  /*74c0*/  STS.U16 [R6+UR12+0x4100], R164 ;  /* 0x004100a406007988 */ /* 0x000fe8000800040c */
[----:B------:R0:W-:Y:S04]  /*74d0*/  STS.U16 [R6+UR12+0x4500], R19 ;  /* 0x0045001306007988 */ /* 0x0001e8000800040c */
[----:B------:R-:W-:Y:S01]  /*74e0*/  STS.U16 [R6+UR12+0x4900], R20 ;  /* 0x0049001406007988 */ /* 0x000fe2000800040c */
[----:B0-----:R-:W-:-:S03]  /*74f0*/  PRMT R19, RZ, 0x7610, R19 ;  /* 0x00007610ff137816 */ /* 0x001fc60000000013 */
[----:B------:R-:W-:Y:S04]  /*7500*/  STL [R1+0x3b4], R242 ;  /* 0x0003b4f201007387 */ /* 0x000fe80000100800 */
[----:B------:R0:W-:Y:S04]  /*7510*/  STS.U16 [R6+UR12+0x4d00], R21 ;  /* 0x004d001506007988 */ /* 0x0001e8000800040c */
[----:B0-----:R-:W2:Y:S01]  /*7520*/  LDL R6, [R1+0x330] ;  /* 0x0003300001067983 */ /* 0x001ea20000100800 */
[----:B------:R-:W-:Y:S02]  /*7530*/  PRMT R18, RZ, 0x7610, R18 ;  /* 0x00007610ff127816 */ /* 0x000fe40000000012 */
[----:B----4-:R-:W-:-:S05]  /*7540*/  IADD3 R8, P1, R243, R4, RZ ;  /* 0x00000004f3087210 */ /* 0x010fca0007f3e0ff */
[----:B---3--:R-:W-:-:S05]  /*7550*/  IMAD.X R9, R210, 0x1, R0, P1 ;  /* 0x00000001d2097824 */ /* 0x008fca00008e0600 */
[----:B------:R0:W3:Y:S02]  /*7560*/  @!P0 LDG.E.U16 R10, desc[UR14][R8.64] ;  /* 0x0000000e080a8981 */ /* 0x0000e4000c1e1500 */
[----:B0-----:R-:W-:-:S05]  /*7570*/  IADD3 R8, P1, R239, R4, RZ ;  /* 0x00000004ef087210 */ /* 0x001fca0007f3e0ff */
[----:B------:R-:W-:Y:S01]  /*7580*/  IMAD.X R9, R208, 0x1, R0, P1 ;  /* 0x00000001d0097824 */ /* 0x000fe200008e0600 */
[----:B------:R-:W-:Y:S04]  /*7590*/  STL [R1+0x3b8], R243 ;  /* 0x0003b8f301007387 */ /* 0x000fe80000100800 */
[----:B------:R0:W4:Y:S04]  /*75a0*/  @!P0 LDG.E.U16 R19, desc[UR14][R8.64] ;  /* 0x0000000e08138981 */ /* 0x000128000c1e1500 */
[----:B------:R-:W-:Y:S01]  /*75b0*/  STL [R1+0x3bc], R210 ;  /* 0x0003bcd201007387 */ /* 0x000fe20000100800 */
[----:B0-----:R-:W-:-:S03]  /*75c0*/  IADD3 R8, P1, R3, R4, RZ ;  /* 0x0000000403087210 */ /* 0x001fc60007f3e0ff */
[----:B------:R-:W-:Y:S04]  /*75d0*/  STL [R1+0x3c0], R239 ;  /* 0x0003c0ef01007387 */ /* 0x000fe80000100800 */
[----:B------:R-:W-:Y:S01]  /*75e0*/  STL [R1+0x3c4], R208 ;  /* 0x0003c4d001007387 */ /* 0x000fe20000100800 */
[----:B------:R-:W-:-:S03]  /*75f0*/  IMAD.X R9, R238, 0x1, R0, P1 ;  /* 0x00000001ee097824 */ /* 0x000fc600008e0600 */
[----:B------:R0:W-:Y:S04]  /*7600*/  STL [R1+0x3c8], R238 ;  /* 0x0003c8ee01007387 */ /* 0x0001e80000100800 */
[----:B------:R1:W3:Y:S04]  /*7610*/  @!P0 LDG.E.U16 R18, desc[UR14][R8.64] ;  /* 0x0000000e08128981 */ /* 0x0002e8000c1e1500 */
[----:B0-----:R-:W2:Y:S01]  /*7620*/  LDL.LU R238, [R1+0x25c] ;  /* 0x00025c0001ee7983 */ /* 0x001ea20000300800 */
[----:B-1----:R-:W-:-:S03]  /*7630*/  IADD3 R8, P1, R236, R4, RZ ;  /* 0x00000004ec087210 */ /* 0x002fc60007f3e0ff */
[----:B------:R0:W-:Y:S04]  /*7640*/  STL [R1+0x3cc], R236 ;  /* 0x0003ccec01007387 */ /* 0x0001e80000100800 */
[----:B0-----:R-:W4:Y:S01]  /*7650*/  LDL.LU R236, [R1+0x2e4] ;  /* 0x0002e40001ec7983 */ /* 0x001f220000300800 */
[----:B------:R-:W-:-:S03]  /*7660*/  IMAD.X R9, R206, 0x1, R0, P1 ;  /* 0x00000001ce097824 */ /* 0x000fc600008e0600 */
[----:B------:R0:W-:Y:S04]  /*7670*/  STL [R1+0x3d0], R206 ;  /* 0x0003d0ce01007387 */ /* 0x0001e80000100800 */
[----:B0-----:R-:W3:Y:S01]  /*7680*/  LDL.LU R206, [R1+0x258] ;  /* 0x0002580001ce7983 */ /* 0x001ee20000300800 */
[----:B------:R-:W-:-:S03]  /*7690*/  PRMT R17, RZ, 0x7610, R17 ;  /* 0x00007610ff117816 */ /* 0x000fc60000000011 */
[----:B------:R-:W-:Y:S04]  /*76a0*/  STS.U16 [R2+UR12+0x4180], R165 ;  /* 0x004180a502007988 */ /* 0x000fe8000800040c */
[----:B------:R-:W-:Y:S04]  /*76b0*/  STS.U16 [R2+UR12+0x4580], R22 ;  /* 0x0045801602007988 */ /* 0x000fe8000800040c */
[----:B------:R-:W-:Y:S04]  /*76c0*/  STS.U16 [R2+UR12+0x4980], R23 ;  /* 0x0049801702007988 */ /* 0x000fe8000800040c */
[----:B------:R0:W-:Y:S04]  /*76d0*/  STS.U16 [R2+UR12+0x4d80], R152 ;  /* 0x004d809802007988 */ /* 0x0001e8000800040c */
[----:B------:R1:W3:Y:S01]  /*76e0*/  @!P0 LDG.E.U16 R17, desc[UR14][R8.64] ;  /* 0x0000000e08118981 */ /* 0x0002e2000c1e1500 */
[----:B------:R-:W-:-:S03]  /*76f0*/  PRMT R184, RZ, 0x7610, R184 ;  /* 0x00007610ffb87816 */ /* 0x000fc600000000b8 */
[----:B------:R-:W3:Y:S04]  /*7700*/  LDL R3, [R1+0x32c] ;  /* 0x00032c0001037983 */ /* 0x000ee80000100800 */
[----:B0-----:R-:W3:Y:S01]  /*7710*/  LDL R2, [R1+0x24c] ;  /* 0x00024c0001027983 */ /* 0x001ee20000100800 */
[----:B-1----:R-:W-:-:S05]  /*7720*/  IADD3 R8, P1, R234, R4, RZ ;  /* 0x00000004ea087210 */ /* 0x002fca0007f3e0ff */
[----:B------:R-:W-:Y:S01]  /*7730*/  IMAD.X R9, R204, 0x1, R0, P1 ;  /* 0x00000001cc097824 */ /* 0x000fe200008e0600 */
[----:B------:R-:W-:Y:S04]  /*7740*/  STL [R1+0x3d4], R234 ;  /* 0x0003d4ea01007387 */ /* 0x000fe80000100800 */
[----:B------:R2:W3:Y:S04]  /*7750*/  @!P0 LDG.E.U16 R184, desc[UR14][R8.64] ;  /* 0x0000000e08b88981 */ /* 0x0004e8000c1e1500 */
[----:B------:R-:W-:Y:S01]  /*7760*/  STL [R1+0x3d8], R204 ;  /* 0x0003d8cc01007387 */ /* 0x000fe20000100800 */
[----:B------:R-:W-:-:S02]  /*7770*/  PRMT R188, RZ, 0x7610, R188 ;  /* 0x00007610ffbc7816 */ /* 0x000fc400000000bc */
[-C--:B--2---:R-:W-:Y:S01]  /*7780*/  IADD3 R8, P1, R238, R4.reuse, RZ ;  /* 0x00000004ee087210 */ /* 0x084fe20007f3e0ff */
[----:B------:R-:W-:Y:S04]  /*7790*/  STL [R1+0x3dc], R238 ;  /* 0x0003dcee01007387 */ /* 0x000fe80000100800 */
[----:B------:R-:W-:Y:S01]  /*77a0*/  IMAD.X R9, R233, 0x1, R0, P1 ;  /* 0x00000001e9097824 */ /* 0x000fe200008e0600 */
[----:B------:R0:W-:Y:S04]  /*77b0*/  STL [R1+0x3e0], R233 ;  /* 0x0003e0e901007387 */ /* 0x0001e80000100800 */
[----:B------:R4:W2:Y:S04]  /*77c0*/  @!P0 LDG.E.U16 R188, desc[UR14][R8.64] ;  /* 0x0000000e08bc8981 */ /* 0x0008a8000c1e1500 */
[----:B0-----:R-:W2:Y:S01]  /*77d0*/  LDL.LU R233, [R1+0x2dc] ;  /* 0x0002dc0001e97983 */ /* 0x001ea20000300800 */
[----:B----4-:R-:W-:-:S03]  /*77e0*/  IADD3 R8, P1, R236, R4, RZ ;  /* 0x00000004ec087210 */ /* 0x010fc60007f3e0ff */
[----:B------:R0:W-:Y:S04]  /*77f0*/  STL [R1+0x3e4], R236 ;  /* 0x0003e4ec01007387 */ /* 0x0001e80000100800 */
[----:B0-----:R-:W4:Y:S01]  /*7800*/  LDL.LU R236, [R1+0x248] ;  /* 0x0002480001ec7983 */ /* 0x001f220000300800 */
[----:B------:R-:W-:Y:S01]  /*7810*/  PRMT R187, RZ, 0x7610, R187 ;  /* 0x00007610ffbb7816 */ /* 0x000fe200000000bb */
[----:B---3--:R-:W-:-:S05]  /*7820*/  IMAD.X R9, R206, 0x1, R0, P1 ;  /* 0x00000001ce097824 */ /* 0x008fca00008e0600 */
[----:B------:R0:W3:Y:S01]  /*7830*/  @!P0 LDG.E.U16 R187, desc[UR14][R8.64] ;  /* 0x0000000e08bb8981 */ /* 0x0000e2000c1e1500 */
[----:B------:R-:W-:Y:S02]  /*7840*/  PRMT R186, RZ, 0x7610, R186 ;  /* 0x00007610ffba7816 */ /* 0x000fe400000000ba */
[----:B0-----:R-:W-:-:S05]  /*7850*/  IADD3 R8, P1, R230, R4, RZ ;  /* 0x00000004e6087210 */ /* 0x001fca0007f3e0ff */
[----:B------:R-:W-:Y:S01]  /*7860*/  IMAD.X R9, R202, 0x1, R0, P1 ;  /* 0x00000001ca097824 */ /* 0x000fe200008e0600 */
[----:B------:R-:W-:Y:S04]  /*7870*/  STL [R1+0x3e8], R206 ;  /* 0x0003e8ce01007387 */ /* 0x000fe80000100800 */
[----:B------:R0:W3:Y:S04]  /*7880*/  @!P0 LDG.E.U16 R186, desc[UR14][R8.64] ;  /* 0x0000000e08ba8981 */ /* 0x0000e8000c1e1500 */
[----:B------:R-:W-:Y:S04]  /*7890*/  STL [R1+0x3ec], R230 ;  /* 0x0003ece601007387 */ /* 0x000fe80000100800 */
[----:B------:R-:W-:Y:S01]  /*78a0*/  STL [R1+0x3f0], R202 ;  /* 0x0003f0ca01007387 */ /* 0x000fe20000100800 */
[----:B0-----:R-:W-:-:S03]  /*78b0*/  IADD3 R8, P1, R2, R4, RZ ;  /* 0x0000000402087210 */ /* 0x001fc60007f3e0ff */
[----:B------:R-:W3:Y:S04]  /*78c0*/  LDL R27, [R1+0x2d4] ;  /* 0x0002d400011b7983 */ /* 0x000ee80000100800 */
[----:B------:R-:W3:Y:S01]  /*78d0*/  LDL R2, [R1+0x328] ;  /* 0x0003280001027983 */ /* 0x000ee20000100800 */
[----:B------:R-:W-:-:S03]  /*78e0*/  IMAD.X R9, R229, 0x1, R0, P1 ;  /* 0x00000001e5097824 */ /* 0x000fc600008e0600 */
[----:B------:R-:W3:Y:S04]  /*78f0*/  LDL.LU R25, [R1+0x228] ;  /* 0x0002280001197983 */ /* 0x000ee80000300800 */
[----:B------:R-:W3:Y:S04]  /*7900*/  LDL.LU R24, [R1+0x2cc] ;  /* 0x0002cc0001187983 */ /* 0x000ee80000300800 */
[----:B------:R0:W-:Y:S01]  /*7910*/  STL [R1+0x3f4], R229 ;  /* 0x0003f4e501007387 */ /* 0x0001e20000100800 */
[----:B------:R-:W-:-:S06]  /*7920*/  PRMT R185, RZ, 0x7610, R185 ;  /* 0x00007610ffb97816 */ /* 0x000fcc00000000b9 */
[----:B------:R2:W3:Y:S04]  /*7930*/  @!P0 LDG.E.U16 R185, desc[UR14][R8.64] ;  /* 0x0000000e08b98981 */ /* 0x0004e8000c1e1500 */
[----:B0-----:R-:W3:Y:S01]  /*7940*/  LDL.LU R229, [R1+0x23c] ;  /* 0x00023c0001e57983 */ /* 0x001ee20000300800 */
[----:B------:R-:W-:-:S03]  /*7950*/  PRMT R190, RZ, 0x7610, R190 ;  /* 0x00007610ffbe7816 */ /* 0x000fc600000000be */
[----:B------:R-:W-:Y:S04]  /*7960*/  STS.U16 [R6+UR12+0x4200], R166 ;  /* 0x004200a606007988 */ /* 0x000fe8000800040c */
[----:B------:R-:W-:Y:S04]  /*7970*/  STS.U16 [R6+UR12+0x4600], R153 ;  /* 0x0046009906007988 */ /* 0x000fe8000800040c */
[----:B------:R-:W-:Y:S04]  /*7980*/  STS.U16 [R6+UR12+0x4a00], R154 ;  /* 0x004a009a06007988 */ /* 0x000fe8000800040c */
[----:B------:R-:W-:Y:S04]  /*7990*/  STS.U16 [R6+UR12+0x4e00], R155 ;  /* 0x004e009b06007988 */ /* 0x000fe8000800040c */
[----:B------:R-:W-:Y:S04]  /*79a0*/  STS.U16 [R3+UR12+0x4280], R168 ;  /* 0x004280a803007988 */ /* 0x000fe8000800040c */
[----:B------:R-:W-:Y:S04]  /*79b0*/  STS.U16 [R3+UR12+0x4680], R156 ;  /* 0x0046809c03007988 */ /* 0x000fe8000800040c */
[----:B------:R-:W-:Y:S04]  /*79c0*/  STS.U16 [R3+UR12+0x4a80], R157 ;  /* 0x004a809d03007988 */ /* 0x000fe8000800040c */
[----:B------:R-:W-:Y:S01]  /*79d0*/  STS.U16 [R3+UR12+0x4e80], R158 ;  /* 0x004e809e03007988 */ /* 0x000fe2000800040c */
[----:B--2---:R-:W-:-:S03]  /*79e0*/  IADD3 R8, P1, R233, R4, RZ ;  /* 0x00000004e9087210 */ /* 0x004fc60007f3e0ff */
[----:B------:R0:W-:Y:S04]  /*79f0*/  STL [R1+0x3f8], R233 ;  /* 0x0003f8e901007387 */ /* 0x0001e80000100800 */
[----:B0-----:R-:W2:Y:S01]  /*7a00*/  LDL.LU R233, [R1+0x238] ;  /* 0x0002380001e97983 */ /* 0x001ea20000300800 */
[----:B----4-:R-:W-:-:S03]  /*7a10*/  IMAD.X R9, R236, 0x1, R0, P1 ;  /* 0x00000001ec097824 */ /* 0x010fc600008e0600 */
[----:B------:R-:W-:Y:S04]  /*7a20*/  STL [R1+0x3fc], R236 ;  /* 0x0003fcec01007387 */ /* 0x000fe80000100800 */
[----:B------:R0:W4:Y:S04]  /*7a30*/  @!P0 LDG.E.U16 R190, desc[UR14][R8.64] ;  /* 0x0000000e08be8981 */ /* 0x000128000c1e1500 */
[----:B------:R1:W-:Y:S01]  /*7a40*/  STL [R1+0x400], R226 ;  /* 0x000400e201007387 */ /* 0x0003e20000100800 */
[----:B0-----:R-:W-:-:S03]  /*7a50*/  IADD3 R8, P1, R226, R4, RZ ;  /* 0x00000004e2087210 */ /* 0x001fc60007f3e0ff */
[----:B-1----:R-:W4:Y:S04]  /*7a60*/  LDL.LU R226, [R1+0x22c] ;  /* 0x00022c0001e27983 */ /* 0x002f280000300800 */
[----:B------:R-:W4:Y:S04]  /*7a70*/  LDL.LU R218, [R1+0x2b8] ;  /* 0x0002b80001da7983 */ /* 0x000f280000300800 */
[----:B------:R-:W4:Y:S04]  /*7a80*/  LDL.LU R196, [R1+0x314] ;  /* 0x0003140001c47983 */ /* 0x000f280000300800 */
[----:B------:R-:W4:Y:S04]  /*7a90*/  LDL.LU R3, [R1+0x21c] ;  /* 0x00021c0001037983 */ /* 0x000f280000300800 */
[----:B------:R-:W4:Y:S04]  /*7aa0*/  LDL.LU R14, [R1+0x2bc] ;  /* 0x0002bc00010e7983 */ /* 0x000f280000300800 */
[----:B------:R-:W4:Y:S04]  /*7ab0*/  LDL.LU R6, [R1+0x220] ;  /* 0x0002200001067983 */ /* 0x000f280000300800 */
[----:B------:R-:W4:Y:S01]  /*7ac0*/  LDL.LU R7, [R1+0x2c4] ;  /* 0x0002c40001077983 */ /* 0x000f220000300800 */
[----:B------:R-:W-:Y:S01]  /*7ad0*/  PRMT R189, RZ, 0x7610, R189 ;  /* 0x00007610ffbd7816 */ /* 0x000fe200000000bd */
[----:B------:R-:W-:Y:S01]  /*7ae0*/  IMAD.X R9, R200, 0x1, R0, P1 ;  /* 0x00000001c8097824 */ /* 0x000fe200008e0600 */
[----:B------:R-:W-:-:S02]  /*7af0*/  PRMT R176, RZ, 0x7610, R176 ;  /* 0x00007610ffb07816 */ /* 0x000fc400000000b0 */
[----:B------:R-:W-:Y:S02]  /*7b00*/  PRMT R173, RZ, 0x7610, R173 ;  /* 0x00007610ffad7816 */ /* 0x000fe400000000ad */
[----:B------:R-:W-:Y:S01]  /*7b10*/  PRMT R172, RZ, 0x7610, R172 ;  /* 0x00007610ffac7816 */ /* 0x000fe200000000ac */
[----:B------:R0:W4:Y:S01]  /*7b20*/  @!P0 LDG.E.U16 R189, desc[UR14][R8.64] ;  /* 0x0000000e08bd8981 */ /* 0x000122000c1e1500 */
[----:B------:R-:W-:-:S03]  /*7b30*/  PRMT R171, RZ, 0x7610, R171 ;  /* 0x00007610ffab7816 */ /* 0x000fc600000000ab */
[----:B---3--:R-:W-:Y:S04]  /*7b40*/  STS.U16 [R2+UR12+0x4300], R169 ;  /* 0x004300a902007988 */ /* 0x008fe8000800040c */
[----:B------:R-:W3:Y:S01]  /*7b50*/  LDL R28, [R1+0x324] ;  /* 0x00032400011c7983 */ /* 0x000ee20000100800 */
[----:B0-----:R-:W-:-:S05]  /*7b60*/  IADD3 R8, P1, R229, R4, RZ ;  /* 0x00000004e5087210 */ /* 0x001fca0007f3e0ff */
[----:B------:R-:W-:-:S05]  /*7b70*/  IMAD.X R9, R225, 0x1, R0, P1 ;  /* 0x00000001e1097824 */ /* 0x000fca00008e0600 */
[----:B------:R0:W3:Y:S02]  /*7b80*/  @!P0 LDG.E.U16 R176, desc[UR14][R8.64] ;  /* 0x0000000e08b08981 */ /* 0x0000e4000c1e1500 */
[----:B0-----:R-:W-:Y:S02]  /*7b90*/  IADD3 R8, P1, R27, R4, RZ ;  /* 0x000000041b087210 */ /* 0x001fe40007f3e0ff */
[----:B------:R-:W-:Y:S04]  /*7ba0*/  STS.U16 [R2+UR12+0x4700], R167 ;  /* 0x004700a702007988 */ /* 0x000fe8000800040c */
[----:B------:R-:W-:Y:S04]  /*7bb0*/  STS.U16 [R2+UR12+0x4b00], R159 ;  /* 0x004b009f02007988 */ /* 0x000fe8000800040c */
[----:B------:R-:W3:Y:S04]  /*7bc0*/  LDL R27, [R1+0x30c] ;  /* 0x00030c00011b7983 */ /* 0x000ee80000100800 */
[----:B------:R0:W-:Y:S04]  /*7bd0*/  STS.U16 [R2+UR12+0x4f00], R160 ;  /* 0x004f00a002007988 */ /* 0x0001e8000800040c */
[----:B------:R-:W3:Y:S01]  /*7be0*/  LDL.LU R216, [R1+0x200] ;  /* 0x0002000001d87983 */ /* 0x000ee20000300800 */
[----:B------:R-:W-:-:S03]  /*7bf0*/  PRMT R170, RZ, 0x7610, R170 ;  /* 0x00007610ffaa7816 */ /* 0x000fc600000000aa */
[----:B0-----:R-:W3:Y:S01]  /*7c00*/  LDL.LU R2, [R1+0x210] ;  /* 0x0002100001027983 */ /* 0x001ee20000300800 */
[----:B--2---:R-:W-:-:S05]  /*7c10*/  IMAD.X R9, R233, 0x1, R0, P1 ;  /* 0x00000001e9097824 */ /* 0x004fca00008e0600 */
[----:B------:R0:W2:Y:S02]  /*7c20*/  @!P0 LDG.E.U16 R173, desc[UR14][R8.64] ;  /* 0x0000000e08ad8981 */ /* 0x0000a4000c1e1500 */
[----:B0-----:R-:W-:-:S05]  /*7c30*/  IADD3 R8, P1, R222, R4, RZ ;  /* 0x00000004de087210 */ /* 0x001fca0007f3e0ff */
[----:B------:R-:W-:-:S05]  /*7c40*/  IMAD.X R9, R198, 0x1, R0, P1 ;  /* 0x00000001c6097824 */ /* 0x000fca00008e0600 */
[----:B------:R4:W2:Y:S02]  /*7c50*/  @!P0 LDG.E.U16 R172, desc[UR14][R8.64] ;  /* 0x0000000e08ac8981 */ /* 0x0008a4000c1e1500 */
[----:B----4-:R-:W-:-:S05]  /*7c60*/  IADD3 R8, P1, R226, R4, RZ ;  /* 0x00000004e2087210 */ /* 0x010fca0007f3e0ff */
[----:B------:R-:W-:-:S05]  /*7c70*/  IMAD.X R9, R221, 0x1, R0, P1 ;  /* 0x00000001dd097824 */ /* 0x000fca00008e0600 */
[----:B------:R0:W4:Y:S02]  /*7c80*/  @!P0 LDG.E.U16 R171, desc[UR14][R8.64] ;  /* 0x0000000e08ab8981 */ /* 0x000124000c1e1500 */
[----:B0-----:R-:W-:-:S05]  /*7c90*/  IADD3 R8, P1, R24, R4, RZ ;  /* 0x0000000418087210 */ /* 0x001fca0007f3e0ff */
[--C-:B------:R-:W-:Y:S01]  /*7ca0*/  IMAD.X R9, R25, 0x1, R0.reuse, P1 ;  /* 0x0000000119097824 */ /* 0x100fe200008e0600 */
[----:B------:R0:W-:Y:S04]  /*7cb0*/  STL [R1+0x36c], R7 ;  /* 0x00036c0701007387 */ /* 0x0001e80000100800 */
[----:B------:R1:W4:Y:S02]  /*7cc0*/  @!P0 LDG.E.U16 R170, desc[UR14][R8.64] ;  /* 0x0000000e08aa8981 */ /* 0x000324000c1e1500 */
[----:B-1----:R-:W-:Y:S02]  /*7cd0*/  IADD3 R8, P1, R7, R4, RZ ;  /* 0x0000000407087210 */ /* 0x002fe40007f3e0ff */
[----:B0-----:R-:W2:Y:S03]  /*7ce0*/  LDL.LU R7, [R1+0x2ac] ;  /* 0x0002ac0001077983 */ /* 0x001ea60000300800 */
[----:B------:R-:W-:Y:S01]  /*7cf0*/  IMAD.X R9, R6, 0x1, R0, P1 ;  /* 0x0000000106097824 */ /* 0x000fe200008e0600 */
[----:B------:R0:W-:Y:S04]  /*7d00*/  STL [R1+0x370], R6 ;  /* 0x0003700601007387 */ /* 0x0001e80000100800 */
[----:B0-----:R-:W4:Y:S01]  /*7d10*/  LDL.LU R6, [R1+0x20c] ;  /* 0x00020c0001067983 */ /* 0x001f220000300800 */
[----:B------:R-:W-:-:S06]  /*7d20*/  PRMT R169, RZ, 0x7610, R169 ;  /* 0x00007610ffa97816 */ /* 0x000fcc00000000a9 */
[----:B------:R0:W4:Y:S01]  /*7d30*/  @!P0 LDG.E.U16 R169, desc[UR14][R8.64] ;  /* 0x0000000e08a98981 */ /* 0x000122000c1e1500 */
[----:B------:R-:W-:Y:S02]  /*7d40*/  PRMT R168, RZ, 0x7610, R168 ;  /* 0x00007610ffa87816 */ /* 0x000fe400000000a8 */
[----:B0-----:R-:W-:-:S05]  /*7d50*/  IADD3 R8, P1, R14, R4, RZ ;  /* 0x000000040e087210 */ /* 0x001fca0007f3e0ff */
[----:B------:R-:W-:-:S05]  /*7d60*/  IMAD.X R9, R3, 0x1, R0, P1 ;  /* 0x0000000103097824 */ /* 0x000fca00008e0600 */
[----:B------:R0:W4:Y:S01]  /*7d70*/  @!P0 LDG.E.U16 R168, desc[UR14][R8.64] ;  /* 0x0000000e08a88981 */ /* 0x000122000c1e1500 */
[----:B------:R-:W-:Y:S02]  /*7d80*/  PRMT R167, RZ, 0x7610, R167 ;  /* 0x00007610ffa77816 */ /* 0x000fe400000000a7 */
[----:B0-----:R-:W-:-:S05]  /*7d90*/  IADD3 R8, P1, R196, R4, RZ ;  /* 0x00000004c4087210 */ /* 0x001fca0007f3e0ff */
[----:B------:R-:W-:-:S05]  /*7da0*/  IMAD.X R9, R218, 0x1, R0, P1 ;  /* 0x00000001da097824 */ /* 0x000fca00008e0600 */
[----:B------:R3:W4:Y:S01]  /*7db0*/  @!P0 LDG.E.U16 R167, desc[UR14][R8.64] ;  /* 0x0000000e08a78981 */ /* 0x000722000c1e1500 */
[----:B------:R-:W-:Y:S02]  /*7dc0*/  PRMT R166, RZ, 0x7610, R166 ;  /* 0x00007610ffa67816 */ /* 0x000fe400000000a6 */
[----:B---3--:R-:W-:-:S05]  /*7dd0*/  IADD3 R8, P1, R2, R4, RZ ;  /* 0x0000000402087210 */ /* 0x008fca0007f3e0ff */
[----:B------:R-:W-:-:S05]  /*7de0*/  IMAD.X R9, R217, 0x1, R0, P1 ;  /* 0x00000001d9097824 */ /* 0x000fca00008e0600 */
[----:B------:R2:W3:Y:S01]  /*7df0*/  @!P0 LDG.E.U16 R166, desc[UR14][R8.64] ;  /* 0x0000000e08a68981 */ /* 0x0004e2000c1e1500 */
[----:B------:R-:W-:-:S03]  /*7e00*/  PRMT R165, RZ, 0x7610, R165 ;  /* 0x00007610ffa57816 */ /* 0x000fc600000000a5 */
[----:B------:R0:W-:Y:S04]  /*7e10*/  STL [R1+0x378], R14 ;  /* 0x0003780e01007387 */ /* 0x0001e80000100800 */
[----:B------:R1:W-:Y:S04]  /*7e20*/  STS.U16 [R28+UR12+0x4380], R193 ;  /* 0x004380c11c007988 */ /* 0x0003e8000800040c */
[----:B0-----:R-:W3:Y:S04]  /*7e30*/  LDL.LU R14, [R1+0x2a8] ;  /* 0x0002a800010e7983 */ /* 0x001ee80000300800 */
[----:B------:R-:W-:Y:S04]  /*7e40*/  STL [R1+0x37c], R3 ;  /* 0x00037c0301007387 */ /* 0x000fe80000100800 */
[----:B------:R-:W-:Y:S01]  /*7e50*/  STL [R1+0x38c], R196 ;  /* 0x00038cc401007387 */ /* 0x000fe20000100800 */
[----:B-1----:R-:W-:-:S03]  /*7e60*/  IMAD.MOV.U32 R193, RZ, RZ, R26 ;  /* 0x000000ffffc17224 */ /* 0x002fc600078e001a */
[----:B------:R0:W-:Y:S04]  /*7e70*/  STS.U16 [R28+UR12+0x4780], R192 ;  /* 0x004780c01c007988 */ /* 0x0001e8000800040c */
[----:B------:R-:W-:Y:S04]  /*7e80*/  STL [R1+0x3a0], R218 ;  /* 0x0003a0da01007387 */ /* 0x000fe80000100800 */
[----:B------:R1:W-:Y:S01]  /*7e90*/  STS.U16 [R28+UR12+0x4b80], R191 ;  /* 0x004b80bf1c007988 */ /* 0x0003e2000800040c */
[----:B0-----:R-:W-:-:S03]  /*7ea0*/  IMAD.MOV.U32 R192, RZ, RZ, R25 ;  /* 0x000000ffffc07224 */ /* 0x001fc600078e0019 */
[----:B------:R-:W3:Y:S04]  /*7eb0*/  LDL.LU R251, [R1+0x304] ;  /* 0x0003040001fb7983 */ /* 0x000ee80000300800 */
[----:B------:R-:W3:Y:S01]  /*7ec0*/  LDL.LU R3, [R1+0x29c] ;  /* 0x00029c0001037983 */ /* 0x000ee20000300800 */
[----:B-1----:R-:W-:-:S03]  /*7ed0*/  IMAD.MOV.U32 R191, RZ, RZ, R24 ;  /* 0x000000ffffbf7224 */ /* 0x002fc600078e0018 */
[----:B------:R-:W3:Y:S04]  /*7ee0*/  LDL.LU.64 R24, [R1] ;  /* 0x0000000001187983 */ /* 0x000ee80000300a00 */
[----:B------:R0:W-:Y:S01]  /*7ef0*/  STS.U16 [R28+UR12+0x4f80], R161 ;  /* 0x004f80a11c007988 */ /* 0x0001e2000800040c */
[----:B--2---:R-:W-:-:S05]  /*7f00*/  IADD3 R8, P1, R7, R4, RZ ;  /* 0x0000000407087210 */ /* 0x004fca0007f3e0ff */
[----:B----4-:R-:W-:-:S05]  /*7f10*/  IMAD.X R9, R6, 0x1, R0, P1 ;  /* 0x0000000106097824 */ /* 0x010fca00008e0600 */
[----:B------:R1:W2:Y:S02]  /*7f20*/  @!P0 LDG.E.U16 R165, desc[UR14][R8.64] ;  /* 0x0000000e08a58981 */ /* 0x0002a4000c1e1500 */
[----:B-1----:R-:W-:Y:S02]  /*7f30*/  IADD3 R8, P1, R27, R4, RZ ;  /* 0x000000041b087210 */ /* 0x002fe40007f3e0ff */
[----:B------:R-:W4:Y:S04]  /*7f40*/  LDL.LU.64 R26, [R1+0x8] ;  /* 0x00000800011a7983 */ /* 0x000f280000300a00 */
[----:B0-----:R-:W4:Y:S04]  /*7f50*/  LDL.LU.64 R28, [R1+0x10] ;  /* 0x00001000011c7983 */ /* 0x001f280000300a00 */
[----:B------:R-:W4:Y:S04]  /*7f60*/  LDL.LU.64 R30, [R1+0x18] ;  /* 0x00001800011e7983 */ /* 0x000f280000300a00 */
        /* <DEDUP_REMOVED lines=60> */
[----:B------:R-:W2:Y:S04]  /*8330*/  LDL.LU R236, [R1+0x234] ;  /* 0x0002340001ec7983 */ /* 0x000ea80000300800 */
[----:B------:R-:W4:Y:S04]  /*8340*/  LDL.LU R202, [R1+0x240] ;  /* 0x0002400001ca7983 */ /* 0x000f280000300800 */
        /* <DEDUP_REMOVED lines=17> */
[----:B------:R0:W-:Y:S04]  /*8460*/  STS.U16 [R5+UR12+0x400], R174 ;  /* 0x000400ae05007988 */ /* 0x0001e8000800040c */
[----:B------:R1:W-:Y:S04]  /*8470*/  STS.U16 [R5+UR12+0x600], R175 ;  /* 0x000600af05007988 */ /* 0x0003e8000800040c */
[----:B0-----:R-:W4:Y:S04]  /*8480*/  LDL.LU R174, [R1+0x230] ;  /* 0x0002300001ae7983 */ /* 0x001f280000300800 */
[----:B-1----:R-:W4:Y:S01]  /*8490*/  LDL.LU R175, [R1+0x2d0] ;  /* 0x0002d00001af7983 */ /* 0x002f220000300800 */
[----:B------:R-:W-:Y:S01]  /*84a0*/  PRMT R164, RZ, 0x7610, R164 ;  /* 0x00007610ffa47816 */ /* 0x000fe200000000a4 */
[----:B---3--:R-:W-:-:S05]  /*84b0*/  IMAD.X R9, R14, 0x1, R0, P1 ;  /* 0x000000010e097824 */ /* 0x008fca00008e0600 */
[----:B------:R0:W3:Y:S04]  /*84c0*/  @!P0 LDG.E.U16 R164, desc[UR14][R8.64] ;  /* 0x0000000e08a48981 */ /* 0x0000e8000c1e1500 */
[----:B------:R1:W-:Y:S01]  /*84d0*/  STS.U16 [R5+UR12+0x200], R163 ;  /* 0x000200a305007988 */ /* 0x0003e2000800040c */
[----:B0-----:R-:W-:Y:S02]  /*84e0*/  IADD3 R8, P1, R216, R4, RZ ;  /* 0x00000004d8087210 */ /* 0x001fe40007f3e0ff */
[----:B-1----:R-:W-:-:S03]  /*84f0*/  PRMT R163, RZ, 0x7610, R163 ;  /* 0x00007610ffa37816 */ /* 0x002fc600000000a3 */
[----:B------:R-:W-:Y:S01]  /*8500*/  IMAD.X R9, R215, 0x1, R0, P1 ;  /* 0x00000001d7097824 */ /* 0x000fe200008e0600 */
[----:B------:R0:W-:Y:S04]  /*8510*/  STS.U16 [R5+UR12], R162 ;  /* 0x000000a205007988 */ /* 0x0001e8000800040c */
[----:B------:R1:W3:Y:S01]  /*8520*/  @!P0 LDG.E.U16 R163, desc[UR14][R8.64] ;  /* 0x0000000e08a38981 */ /* 0x0002e2000c1e1500 */
[----:B0-----:R-:W-:Y:S02]  /*8530*/  PRMT R162, RZ, 0x7610, R162 ;  /* 0x00007610ffa27816 */ /* 0x001fe400000000a2 */
[----:B-1----:R-:W-:-:S05]  /*8540*/  IADD3 R8, P1, R3, R4, RZ ;  /* 0x0000000403087210 */ /* 0x002fca0007f3e0ff */
[----:B------:R-:W-:-:S05]  /*8550*/  IMAD.X R9, R252, 0x1, R0, P1 ;  /* 0x00000001fc097824 */ /* 0x000fca00008e0600 */
[----:B------:R0:W3:Y:S01]  /*8560*/  @!P0 LDG.E.U16 R162, desc[UR14][R8.64] ;  /* 0x0000000e08a28981 */ /* 0x0000e2000c1e1500 */
[----:B------:R-:W-:Y:S02]  /*8570*/  PRMT R161, RZ, 0x7610, R161 ;  /* 0x00007610ffa17816 */ /* 0x000fe400000000a1 */
[----:B0-----:R-:W-:Y:S02]  /*8580*/  IADD3 R8, P1, R251, R4, RZ ;  /* 0x00000004fb087210 */ /* 0x001fe40007f3e0ff */
[----:B------:R-:W-:Y:S02]  /*8590*/  PRMT R160, RZ, 0x7610, R160 ;  /* 0x00007610ffa07816 */ /* 0x000fe400000000a0 */
[----:B------:R-:W-:Y:S02]  /*85a0*/  PRMT R159, RZ, 0x7610, R159 ;  /* 0x00007610ff9f7816 */ /* 0x000fe4000000009f */
[----:B------:R-:W-:Y:S02]  /*85b0*/  PRMT R158, RZ, 0x7610, R158 ;  /* 0x00007610ff9e7816 */ /* 0x000fe4000000009e */
[----:B------:R-:W-:-:S02]  /*85c0*/  PRMT R157, RZ, 0x7610, R157 ;  /* 0x00007610ff9d7816 */ /* 0x000fc4000000009d */
[----:B------:R-:W-:Y:S02]  /*85d0*/  PRMT R156, RZ, 0x7610, R156 ;  /* 0x00007610ff9c7816 */ /* 0x000fe4000000009c */
[----:B------:R-:W-:Y:S02]  /*85e0*/  PRMT R155, RZ, 0x7610, R155 ;  /* 0x00007610ff9b7816 */ /* 0x000fe4000000009b */
[----:B------:R-:W-:Y:S02]  /*85f0*/  PRMT R154, RZ, 0x7610, R154 ;  /* 0x00007610ff9a7816 */ /* 0x000fe4000000009a */
[----:B------:R-:W-:Y:S02]  /*8600*/  PRMT R153, RZ, 0x7610, R153 ;  /* 0x00007610ff997816 */ /* 0x000fe40000000099 */
[----:B------:R-:W-:Y:S02]  /*8610*/  PRMT R152, RZ, 0x7610, R152 ;  /* 0x00007610ff987816 */ /* 0x000fe40000000098 */
[----:B------:R-:W-:-:S02]  /*8620*/  PRMT R23, RZ, 0x7610, R23 ;  /* 0x00007610ff177816 */ /* 0x000fc40000000017 */
[----:B------:R-:W-:Y:S02]  /*8630*/  PRMT R22, RZ, 0x7610, R22 ;  /* 0x00007610ff167816 */ /* 0x000fe40000000016 */
[----:B------:R-:W-:Y:S02]  /*8640*/  PRMT R21, RZ, 0x7610, R21 ;  /* 0x00007610ff157816 */ /* 0x000fe40000000015 */
[----:B------:R-:W-:Y:S01]  /*8650*/  PRMT R20, RZ, 0x7610, R20 ;  /* 0x00007610ff147816 */ /* 0x000fe20000000014 */
[----:B------:R0:W-:Y:S02]  /*8660*/  STS.U16 [R5+UR12+0x2200], R19 ;  /* 0x0022001305007988 */ /* 0x0001e4000800040c */
[----:B0-----:R-:W-:Y:S02]  /*8670*/  PRMT R19, RZ, 0x7610, R19 ;  /* 0x00007610ff137816 */ /* 0x001fe40000000013 */
[----:B------:R0:W-:Y:S02]  /*8680*/  STS.U16 [R5+UR12+0x2400], R18 ;  /* 0x0024001205007988 */ /* 0x0001e4000800040c */
[----:B0-----:R-:W-:-:S02]  /*8690*/  PRMT R18, RZ, 0x7610, R18 ;  /* 0x00007610ff127816 */ /* 0x001fc40000000012 */
[----:B------:R0:W-:Y:S01]  /*86a0*/  STS.U16 [R5+UR12+0x2600], R17 ;  /* 0x0026001105007988 */ /* 0x0001e2000800040c */
[----:B--2---:R-:W-:-:S05]  /*86b0*/  IMAD.X R9, R214, 0x1, R0, P1 ;  /* 0x00000001d6097824 */ /* 0x004fca00008e0600 */
[----:B------:R1:W2:Y:S02]  /*86c0*/  @!P0 LDG.E.U16 R161, desc[UR14][R8.64] ;  /* 0x0000000e08a18981 */ /* 0x0002a4000c1e1500 */
[----:B-1----:R-:W-:-:S05]  /*86d0*/  IADD3 R8, P1, R249, R4, RZ ;  /* 0x00000004f9087210 */ /* 0x002fca0007f3e0ff */
[----:B------:R-:W-:-:S05]  /*86e0*/  IMAD.X R9, R213, 0x1, R0, P1 ;  /* 0x00000001d5097824 */ /* 0x000fca00008e0600 */
[----:B------:R4:W2:Y:S02]  /*86f0*/  @!P0 LDG.E.U16 R160, desc[UR14][R8.64] ;  /* 0x0000000e08a08981 */ /* 0x0008a4000c1e1500 */
[----:B----4-:R-:W-:-:S05]  /*8700*/  IADD3 R8, P1, R196, R4, RZ ;  /* 0x00000004c4087210 */ /* 0x010fca0007f3e0ff */
[----:B------:R-:W-:-:S05]  /*8710*/  IMAD.X R9, R248, 0x1, R0, P1 ;  /* 0x00000001f8097824 */ /* 0x000fca00008e0600 */
[----:B------:R1:W4:Y:S02]  /*8720*/  @!P0 LDG.E.U16 R159, desc[UR14][R8.64] ;  /* 0x0000000e089f8981 */ /* 0x000324000c1e1500 */
[----:B-1----:R-:W-:-:S05]  /*8730*/  IADD3 R8, P1, R250, R4, RZ ;  /* 0x00000004fa087210 */ /* 0x002fca0007f3e0ff */
        /* <DEDUP_REMOVED lines=37> */
[----:B------:R1:W4:Y:S01]  /*8990*/  @!P0 LDG.E.U16 R18, desc[UR14][R8.64] ;  /* 0x0000000e08128981 */ /* 0x000322000c1e1500 */
[----:B0-----:R-:W-:Y:S02]  /*89a0*/  PRMT R17, RZ, 0x7610, R17 ;  /* 0x00007610ff117816 */ /* 0x001fe40000000011 */
[----:B-1----:R-:W-:-:S05]  /*89b0*/  IADD3 R8, P1, R228, R4, RZ ;  /* 0x00000004e4087210 */ /* 0x002fca0007f3e0ff */
[----:B------:R-:W-:Y:S01]  /*89c0*/  IMAD.X R9, R201, 0x1, R0, P1 ;  /* 0x00000001c9097824 */ /* 0x000fe200008e0600 */
[----:B------:R0:W-:Y:S04]  /*89d0*/  STS.U16 [R5+UR12+0x1600], R16 ;  /* 0x0016001005007988 */ /* 0x0001e8000800040c */
        /* <DEDUP_REMOVED lines=28> */
[----:B------:R-:W-:-:S05]  /*8ba0*/  IMAD.X R9, R197, 0x1, R0, P1 ;  /* 0x00000001c5097824 */ /* 0x000fca00008e0600 */
[----:B------:R-:W4:Y:S04]  /*8bb0*/  @!P0 LDG.E.U16 R10, desc[UR14][R8.64] ;  /* 0x0000000e080a8981 */ /* 0x000f28000c1e1500 */
[----:B------:R0:W-:Y:S04]  /*8bc0*/  STS.U16 [R5+UR12+0x800], R183 ;  /* 0x000800b705007988 */ /* 0x0001e8000800040c */
[----:B------:R1:W-:Y:S01]  /*8bd0*/  STS.U16 [R5+UR12+0xa00], R182 ;  /* 0x000a00b605007988 */ /* 0x0003e2000800040c */
[----:B0-----:R-:W-:-:S03]  /*8be0*/  LOP3.LUT R183, R5, 0x20, RZ, 0x3c, !PT ;  /* 0x0000002005b77812 */ /* 0x001fc600078e3cff */
[----:B------:R-:W-:Y:S04]  /*8bf0*/  STS.U16 [R5+UR12+0xc00], R181 ;  /* 0x000c00b505007988 */ /* 0x000fe8000800040c */
        /* <DEDUP_REMOVED lines=22> */
[----:B---3--:R-:W-:Y:S04]  /*8d60*/  STS.U16 [R183+UR12+0xb00], R164 ;  /* 0x000b00a4b7007988 */ /* 0x008fe8000800040c */
[----:B------:R-:W-:Y:S04]  /*8d70*/  STS.U16 [R183+UR12+0xd00], R163 ;  /* 0x000d00a3b7007988 */ /* 0x000fe8000800040c */
[----:B------:R-:W-:Y:S04]  /*8d80*/  STS.U16 [R183+UR12+0xf00], R162 ;  /* 0x000f00a2b7007988 */ /* 0x000fe8000800040c */
[----:B--2---:R-:W-:Y:S04]  /*8d90*/  STS.U16 [R183+UR12+0x1100], R161 ;  /* 0x001100a1b7007988 */ /* 0x004fe8000800040c */
[----:B------:R-:W-:Y:S04]  /*8da0*/  STS.U16 [R183+UR12+0x1300], R160 ;  /* 0x001300a0b7007988 */ /* 0x000fe8000800040c */
[----:B----4-:R-:W-:Y:S04]  /*8db0*/  STS.U16 [R183+UR12+0x1500], R159 ;  /* 0x0015009fb7007988 */ /* 0x010fe8000800040c */
        /* <DEDUP_REMOVED lines=18> */
[----:B------:R0:W-:Y:S04]  /*8ee0*/  STS.U16 [R183+UR12+0x3b00], R11 ;  /* 0x003b000bb7007988 */ /* 0x0001e8000800040c */
[----:B------:R2:W-:Y:S01]  /*8ef0*/  STS.U16 [R183+UR12+0x3d00], R10 ;  /* 0x003d000ab7007988 */ /* 0x0005e2000800040c */
[----:B------:R3:W-:Y:S06]  /*8f00*/  MEMBAR.ALL.CTA ;  /* 0x0000000000007992 */ /* 0x0007ec0000008000 */
[----:B---3--:R-:W3:Y:S01]  /*8f10*/  FENCE.VIEW.ASYNC.S ;  /* 0x00000000000073c6 */ /* 0x008ee20000000000 */
[----:B-1----:R-:W-:-:S04]  /*8f20*/  IMAD.U32 R182, RZ, RZ, UR12 ;  /* 0x0000000cffb67e24 */ /* 0x002fc8000f8e00ff */
[----:B------:R-:W-:-:S05]  /*8f30*/  VIADD R182, R182, 0x4000 ;  /* 0x00004000b6b67836 */ /* 0x000fca0000000000 */
[----:B------:R-:W-:Y:S01]  /*8f40*/  SHF.R.U32.HI R182, RZ, 0x4, R182 ;  /* 0x00000004ffb67819 */ /* 0x000fe200000116b6 */
[----:B---3--:R-:W-:Y:S03]  /*8f50*/  BAR.SYNC.DEFER_BLOCKING 0x0 ;  /* 0x0000000000007b1d */ /* 0x008fe60000010000 */
[----:B------:R-:W-:-:S04]  /*8f60*/  SGXT.U32 R182, R182, 0xe ;  /* 0x0000000eb6b6781a */ /* 0x000fc80000000000 */
[----:B------:R-:W-:Y:S01]  /*8f70*/  R2UR UR4, R182 ;  /* 0x00000000b60472ca */ /* 0x000fe200000e0000 */
[----:B------:R-:W-:Y:S01]  /*8f80*/  UMOV UR5, 0x40000040 ;  /* 0x4000004000057882 */ /* 0x000fe20000000000 */
[----:B------:R-:W-:-:S11]  /*8f90*/  WARPGROUP.ARRIVE ;  /* 0x00000000000079c5 */ /* 0x000fd60000000000 */
[----:B------:R-:W-:Y:S03]  /*8fa0*/  HGMMA.64x256x16.F32.BF16 R24, gdesc[UR4].tnspA, R24, gsb0 ;  /* 0x23e00000041879f0 */ /* 0x000fe60008001818 */
[----:B------:R-:W-:Y:S02]  /*8fb0*/  WARPGROUP.DEPBAR.LE gsb0, 0x0 ;  /* 0x00008000000079c5 */ /* 0x000fe40000010000 */
[----:B------:R-:W-:-:S15]  /*8fc0*/  WARPGROUP.ARRIVE ;  /* 0x00000000000079c5 */ /* 0x000fde0000000000 */
[----:B------:R-:W-:-:S08]  /*8fd0*/  NOP ;  /* 0x0000000000007918 */ /* 0x000fd00000000000 */
[----:B------:R-:W-:Y:S01]  /*8fe0*/  HGMMA.64x256x16.F32.BF16 R24, gdesc[UR8].tnspA, R24, gsb0 ;  /* 0x23e00000081879f0 */ /* 0x000fe20008001818 */
[----:B0-----:R-:W-:Y:S02]  /*8ff0*/  IMAD.MOV.U32 R11, RZ, RZ, R193 ;  /* 0x000000ffff0b7224 */ /* 0x001fe400078e00c1 */
[----:B------:R-:W-:Y:S02]  /*9000*/  IMAD.MOV.U32 R9, RZ, RZ, R191 ;  /* 0x000000ffff097224 */ /* 0x000fe400078e00bf */
[----:B------:R-:W-:Y:S02]  /*9010*/  IMAD.MOV.U32 R8, RZ, RZ, R192 ;  /* 0x000000ffff087224 */ /* 0x000fe400078e00c0 */
[----:B------:R-:W-:Y:S02]  /*9020*/  IMAD.MOV.U32 R13, RZ, RZ, R175 ;  /* 0x000000ffff0d7224 */ /* 0x000fe400078e00af */
[----:B------:R-:W-:Y:S01]  /*9030*/  IMAD.MOV.U32 R12, RZ, RZ, R174 ;  /* 0x000000ffff0c7224 */ /* 0x000fe200078e00ae */
[----:B------:R-:W-:Y:S01]  /*9040*/  LOP3.LUT R9, R9, R8, RZ, 0x3c, !PT ;  /* 0x0000000809097212 */ /* 0x000fe200078e3cff */
[----:B--2---:R-:W-:-:S03]  /*9050*/  IMAD.MOV.U32 R10, RZ, RZ, R11 ;  /* 0x000000ffff0a7224 */ /* 0x004fc600078e000b */
[----:B------:R-:W-:Y:S01]  /*9060*/  LOP3.LUT R8, R9, R8, RZ, 0x3c, !PT ;  /* 0x0000000809087212 */ /* 0x000fe200078e3cff */
[----:B------:R-:W-:-:S03]  /*9070*/  IMAD.MOV.U32 R11, RZ, RZ, R219 ;  /* 0x000000ffff0b7224 */ /* 0x000fc600078e00db */
[----:B------:R-:W-:Y:S01]  /*9080*/  LOP3.LUT R9, R9, R8, RZ, 0x3c, !PT ;  /* 0x0000000809097212 */ /* 0x000fe200078e3cff */
[----:B------:R-:W-:-:S04]  /*9090*/  IMAD.WIDE R10, R195, 0x2, R10 ;  /* 0x00000002c30a7825 */ /* 0x000fc800078e020a */
[----:B------:R-:W-:-:S04]  /*90a0*/  IMAD.WIDE R8, R195, 0x2, R8 ;  /* 0x00000002c3087825 */ /* 0x000fc800078e0208 */
[----:B------:R-:W-:Y:S01]  /*90b0*/  IMAD.MOV.U32 R219, RZ, RZ, R11 ;  /* 0x000000ffffdb7224 */ /* 0x000fe200078e000b */
[----:B------:R-:W-:Y:S02]  /*90c0*/  WARPGROUP.DEPBAR.LE gsb0, 0x0 ;  /* 0x00008000000079c5 */ /* 0x000fe40000010000 */
[----:B------:R-:W-:Y:S04]  /*90d0*/  STL.64 [R1], R24 ;  /* 0x0000001801007387 */ /* 0x000fe80000100a00 */
        /* <DEDUP_REMOVED lines=62> */
[----:B------:R0:W-:Y:S04]  /*94c0*/  STL.64 [R1+0x1f8], R150 ;  /* 0x0001f89601007387 */ /* 0x0001e80000100a00 */
[----:B0-----:R-:W2:Y:S04]  /*94d0*/  LDL.LU.64 R150, [R1+0x600] ;  /* 0x0006000001967983 */ /* 0x001ea80000300a00 */
[----:B------:R-:W2:Y:S04]  /*94e0*/  LDL.LU.64 R148, [R1+0x5f8] ;  /* 0x0005f80001947983 */ /* 0x000ea80000300a00 */
        /* <DEDUP_REMOVED lines=31> */
[----:B------:R-:W2:Y:S01]  /*96e0*/  LDL.LU.64 R84, [R1+0x4f8] ;  /* 0x0004f80001547983 */ /* 0x000ea20000300a00 */
[----:B------:R-:W-:-:S03]  /*96f0*/  IMAD.MOV.U32 R194, RZ, RZ, R75 ;  /* 0x000000ffffc27224 */ /* 0x000fc600078e004b */
[----:B------:R-:W2:Y:S01]  /*9700*/  LDL.LU.64 R82, [R1+0x4f0] ;  /* 0x0004f00001527983 */ /* 0x000ea20000300a00 */
[----:B------:R-:W-:-:S03]  /*9710*/  IMAD.MOV.U32 R193, RZ, RZ, R74 ;  /* 0x000000ffffc17224 */ /* 0x000fc600078e004a */
[----:B------:R-:W2:Y:S01]  /*9720*/  LDL.LU.64 R80, [R1+0x4e8] ;  /* 0x0004e80001507983 */ /* 0x000ea20000300a00 */
[----:B------:R-:W-:-:S03]  /*9730*/  IMAD.MOV.U32 R192, RZ, RZ, R73 ;  /* 0x000000ffffc07224 */ /* 0x000fc600078e0049 */
[----:B------:R-:W2:Y:S01]  /*9740*/  LDL.LU.64 R78, [R1+0x4e0] ;  /* 0x0004e000014e7983 */ /* 0x000ea20000300a00 */
[----:B------:R-:W-:-:S03]  /*9750*/  IMAD.MOV.U32 R191, RZ, RZ, R72 ;  /* 0x000000ffffbf7224 */ /* 0x000fc600078e0048 */
[----:B------:R-:W2:Y:S01]  /*9760*/  LDL.LU.64 R76, [R1+0x4d8] ;  /* 0x0004d800014c7983 */ /* 0x000ea20000300a00 */
[----:B------:R-:W-:Y:S02]  /*9770*/  IMAD.MOV.U32 R190, RZ, RZ, R71 ;  /* 0x000000ffffbe7224 */ /* 0x000fe400078e0047 */
[----:B------:R-:W-:Y:S01]  /*9780*/  IMAD.MOV.U32 R189, RZ, RZ, R70 ;  /* 0x000000ffffbd7224 */ /* 0x000fe200078e0046 */
[----:B------:R-:W2:Y:S01]  /*9790*/  LDL.LU.64 R74, [R1+0x4d0] ;  /* 0x0004d000014a7983 */ /* 0x000ea20000300a00 */
[----:B------:R-:W-:Y:S02]  /*97a0*/  IMAD.MOV.U32 R188, RZ, RZ, R69 ;  /* 0x000000ffffbc7224 */ /* 0x000fe400078e0045 */
[----:B------:R-:W-:Y:S01]  /*97b0*/  IMAD.MOV.U32 R187, RZ, RZ, R68 ;  /* 0x000000ffffbb7224 */ /* 0x000fe200078e0044 */
[----:B------:R-:W2:Y:S01]  /*97c0*/  LDL.LU.64 R72, [R1+0x4c8] ;  /* 0x0004c80001487983 */ /* 0x000ea20000300a00 */
[----:B------:R-:W-:Y:S02]  /*97d0*/  IMAD.MOV.U32 R186, RZ, RZ, R67 ;  /* 0x000000ffffba7224 */ /* 0x000fe400078e0043 */
[----:B------:R-:W-:Y:S01]  /*97e0*/  IMAD.MOV.U32 R185, RZ, RZ, R66 ;  /* 0x000000ffffb97224 */ /* 0x000fe200078e0042 */
[----:B------:R-:W2:Y:S01]  /*97f0*/  LDL.LU.64 R70, [R1+0x4c0] ;  /* 0x0004c00001467983 */ /* 0x000ea20000300a00 */
[----:B------:R-:W-:-:S02]  /*9800*/  IMAD.MOV.U32 R184, RZ, RZ, R65 ;  /* 0x000000ffffb87224 */ /* 0x000fc400078e0041 */
        /* <DEDUP_REMOVED lines=61> */
[----:B------:R-:W2:Y:S04]  /*9be0*/  LDL.LU.64 R28, [R1+0x418] ;  /* 0x00041800011c7983 */ /* 0x000ea80000300a00 */
[----:B------:R-:W2:Y:S04]  /*9bf0*/  LDL.LU.64 R26, [R1+0x410] ;  /* 0x00041000011a7983 */ /* 0x000ea80000300a00 */
[----:B------:R-:W2:Y:S04]  /*9c00*/  LDL.LU.64 R24, [R1+0x408] ;  /* 0x0004080001187983 */ /* 0x000ea80000300a00 */
[----:B------:R-:W-:Y:S01]  /*9c10*/  STL [R1+0x224], R10 ;  /* 0x0002240a01007387 */ /* 0x000fe20000100800 */
[----:B------:R-:W-:-:S03]  /*9c20*/  IMAD.MOV.U32 R11, RZ, RZ, R226 ;  /* 0x000000ffff0b7224 */ /* 0x000fc600078e00e2 */
[----:B------:R-:W3:Y:S04]  /*9c30*/  LDL.LU R226, [R1+0x400] ;  /* 0x0004000001e27983 */ /* 0x000ee80000300800 */
[----:B------:R0:W-:Y:S04]  /*9c40*/  STL [R1+0x2cc], R8 ;  /* 0x0002cc0801007387 */ /* 0x0001e80000100800 */
[----:B------:R1:W-:Y:S01]  /*9c50*/  STL [R1+0x228], R9 ;  /* 0x0002280901007387 */ /* 0x0003e20000100800 */
[----:B0-----:R-:W-:Y:S02]  /*9c60*/  IMAD.MOV.U32 R8, RZ, RZ, R12 ;  /* 0x000000ffff087224 */ /* 0x001fe400078e000c */
[----:B-1----:R-:W-:-:S05]  /*9c70*/  IMAD.MOV.U32 R9, RZ, RZ, R13 ;  /* 0x000000ffff097224 */ /* 0x002fca00078e000d */
[----:B------:R-:W-:Y:S01]  /*9c80*/  LOP3.LUT R9, R9, R8, RZ, 0x3c, !PT ;  /* 0x0000000809097212 */ /* 0x000fe200078e3cff */
[----:B------:R-:W-:-:S03]  /*9c90*/  IMAD.MOV.U32 R10, RZ, RZ, R11 ;  /* 0x000000ffff0a7224 */ /* 0x000fc600078e000b */
[----:B------:R-:W-:Y:S01]  /*9ca0*/  LOP3.LUT R8, R9, R8, RZ, 0x3c, !PT ;  /* 0x0000000809087212 */ /* 0x000fe200078e3cff */
[----:B------:R-:W-:-:S03]  /*9cb0*/  IMAD.MOV.U32 R11, RZ, RZ, R221 ;  /* 0x000000ffff0b7224 */ /* 0x000fc600078e00dd */
[----:B------:R-:W-:Y:S01]  /*9cc0*/  LOP3.LUT R9, R9, R8, RZ, 0x3c, !PT ;  /* 0x0000000809097212 */ /* 0x000fe200078e3cff */
[----:B------:R-:W-:-:S04]  /*9cd0*/  IMAD.WIDE R10, R195, 0x2, R10 ;  /* 0x00000002c30a7825 */ /* 0x000fc800078e020a */
[----:B------:R-:W-:Y:S01]  /*9ce0*/  IMAD.WIDE R8, R195, 0x2, R8 ;  /* 0x00000002c3087825 */ /* 0x000fe200078e0208 */
[----:B------:R-:W-:Y:S03]  /*9cf0*/  STL [R1+0x22c], R10 ;  /* 0x00022c0a01007387 */ /* 0x000fe60000100800 */
[----:B------:R-:W-:Y:S02]  /*9d00*/  IMAD.MOV.U32 R221, RZ, RZ, R11 ;  /* 0x000000ffffdd7224 */ /* 0x000fe400078e000b */
[----:B------:R-:W-:Y:S02]  /*9d10*/  IMAD.MOV.U32 R11, RZ, RZ, R236 ;  /* 0x000000ffff0b7224 */ /* 0x000fe400078e00ec */
[----:B------:R-:W4:Y:S04]  /*9d20*/  LDL.LU R236, [R1+0x3fc] ;  /* 0x0003fc0001ec7983 */ /* 0x000f280000300800 */
[----:B------:R0:W-:Y:S04]  /*9d30*/  STL [R1+0x2d0], R8 ;  /* 0x0002d00801007387 */ /* 0x0001e80000100800 */
[----:B------:R1:W-:Y:S01]  /*9d40*/  STL [R1+0x230], R9 ;  /* 0x0002300901007387 */ /* 0x0003e20000100800 */
[----:B0-----:R-:W-:-:S03]  /*9d50*/  IMAD.MOV.U32 R8, RZ, RZ, R233 ;  /* 0x000000ffff087224 */ /* 0x001fc600078e00e9 */
[----:B------:R-:W2:Y:S04]  /*9d60*/  LDL.LU R233, [R1+0x3f8] ;  /* 0x0003f80001e97983 */ /* 0x000ea80000300800 */
[----:B-1----:R-:W3:Y:S01]  /*9d70*/  LDL.LU R9, [R1+0x2d4] ;  /* 0x0002d40001097983 */ /* 0x002ee20000300800 */
[----:B------:R-:W-:Y:S02]  /*9d80*/  IMAD.MOV.U32 R10, RZ, RZ, R11 ;  /* 0x000000ffff0a7224 */ /* 0x000fe400078e000b */
[----:B------:R-:W-:Y:S02]  /*9d90*/  IMAD.MOV.U32 R11, RZ, RZ, R223 ;  /* 0x000000ffff0b7224 */ /* 0x000fe400078e00df */
[----:B------:R-:W-:-:S04]  /*9da0*/  IMAD.WIDE R10, R195, 0x2, R10 ;  /* 0x00000002c30a7825 */ /* 0x000fc800078e020a */
[----:B------:R-:W-:Y:S01]  /*9db0*/  IMAD.MOV.U32 R223, RZ, RZ, R11 ;  /* 0x000000ffffdf7224 */ /* 0x000fe200078e000b */
[----:B------:R0:W-:Y:S01]  /*9dc0*/  STL [R1+0x234], R10 ;  /* 0x0002340a01007387 */ /* 0x0001e20000100800 */
[----:B------:R-:W-:-:S03]  /*9dd0*/  IMAD.MOV.U32 R11, RZ, RZ, R229 ;  /* 0x000000ffff0b7224 */ /* 0x000fc600078e00e5 */
[----:B------:R-:W2:Y:S01]  /*9de0*/  LDL.LU R229, [R1+0x3f4] ;  /* 0x0003f40001e57983 */ /* 0x000ea20000300800 */
[----:B0-----:R-:W-:Y:S02]  /*9df0*/  IMAD.MOV.U32 R10, RZ, RZ, R11 ;  /* 0x000000ffff0a7224 */ /* 0x001fe400078e000b */
[----:B------:R-:W-:Y:S02]  /*9e00*/  IMAD.MOV.U32 R11, RZ, RZ, R225 ;  /* 0x000000ffff0b7224 */ /* 0x000fe400078e00e1 */
[----:B------:R-:W-:-:S04]  /*9e10*/  IMAD.WIDE R10, R195, 0x2, R10 ;  /* 0x00000002c30a7825 */ /* 0x000fc800078e020a */
[----:B------:R-:W-:Y:S01]  /*9e20*/  IMAD.MOV.U32 R225, RZ, RZ, R11 ;  /* 0x000000ffffe17224 */ /* 0x000fe200078e000b */
[----:B---3--:R-:W-:-:S04]  /*9e30*/  LOP3.LUT R9, R9, R8, RZ, 0x3c, !PT ;  /* 0x0000000809097212 */ /* 0x008fc800078e3cff */
[----:B------:R-:W-:-:S04]  /*9e40*/  LOP3.LUT R8, R9, R8, RZ, 0x3c, !PT ;  /* 0x0000000809087212 */ /* 0x000fc800078e3cff */
[----:B------:R-:W-:-:S03]  /*9e50*/  LOP3.LUT R9, R9, R8, RZ, 0x3c, !PT ;  /* 0x0000000809097212 */ /* 0x000fc600078e3cff */
[----:B------:R-:W-:-:S05]  /*9e60*/  IMAD.WIDE R8, R195, 0x2, R8 ;  /* 0x00000002c3087825 */ /* 0x000fca00078e0208 */
[----:B------:R0:W-:Y:S04]  /*9e70*/  STL [R1+0x2d4], R8 ;  /* 0x0002d40801007387 */ /* 0x0001e80000100800 */
[----:B------:R1:W-:Y:S01]  /*9e80*/  STL [R1+0x238], R9 ;  /* 0x0002380901007387 */ /* 0x0003e20000100800 */
[----:B0-----:R-:W-:Y:S02]  /*9e90*/  IMAD.MOV.U32 R8, RZ, RZ, R202 ;  /* 0x000000ffff087224 */ /* 0x001fe400078e00ca */
[----:B-1----:R-:W-:Y:S01]  /*9ea0*/  IMAD.MOV.U32 R9, RZ, RZ, R230 ;  /* 0x000000ffff097224 */ /* 0x002fe200078e00e6 */
[----:B------:R-:W3:Y:S04]  /*9eb0*/  LDL.LU R202, [R1+0x3f0] ;  /* 0x0003f00001ca7983 */ /* 0x000ee80000300800 */
[-C--:B------:R-:W-:Y:S01]  /*9ec0*/  LOP3.LUT R9, R9, R8.reuse, RZ, 0x3c, !PT ;  /* 0x0000000809097212 */ /* 0x080fe200078e3cff */
[----:B------:R-:W3:Y:S03]  /*9ed0*/  LDL.LU R230, [R1+0x3ec] ;  /* 0x0003ec0001e67983 */ /* 0x000ee60000300800 */
[C---:B------:R-:W-:Y:S01]  /*9ee0*/  LOP3.LUT R8, R9.reuse, R8, RZ, 0x3c, !PT ;  /* 0x0000000809087212 */ /* 0x040fe200078e3cff */
[----:B------:R0:W-:Y:S03]  /*9ef0*/  STL [R1+0x23c], R10 ;  /* 0x00023c0a01007387 */ /* 0x0001e60000100800 */
[----:B------:R-:W-:Y:S01]  /*9f00*/  LOP3.LUT R9, R9, R8, RZ, 0x3c, !PT ;  /* 0x0000000809097212 */ /* 0x000fe200078e3cff */
[----:B------:R-:W-:-:S02]  /*9f10*/  IMAD.MOV.U32 R11, RZ, RZ, R206 ;  /* 0x000000ffff0b7224 */ /* 0x000fc400078e00ce */
[C---:B------:R-:W-:Y:S01]  /*9f20*/  IMAD.WIDE R8, R195.reuse, 0x2, R8 ;  /* 0x00000002c3087825 */ /* 0x040fe200078e0208 */
[----:B------:R-:W3:Y:S03]  /*9f30*/  LDL.LU R206, [R1+0x3e8] ;  /* 0x0003e80001ce7983 */ /* 0x000ee60000300800 */
[----:B0-----:R-:W-:Y:S02]  /*9f40*/  IMAD.MOV.U32 R10, RZ, RZ, R11 ;  /* 0x000000ffff0a7224 */ /* 0x001fe400078e000b */
[----:B------:R-:W-:Y:S01]  /*9f50*/  IMAD.MOV.U32 R11, RZ, RZ, R227 ;  /* 0x000000ffff0b7224 */ /* 0x000fe200078e00e3 */
[----:B------:R4:W-:Y:S01]  /*9f60*/  STL [R1+0x2d8], R8 ;  /* 0x0002d80801007387 */ /* 0x0009e20000100800 */
[----:B------:R-:W-:-:S03]  /*9f70*/  IMAD.WIDE R10, R195, 0x2, R10 ;  /* 0x00000002c30a7825 */ /* 0x000fc600078e020a */
[----:B------:R2:W-:Y:S01]  /*9f80*/  STL [R1+0x240], R9 ;  /* 0x0002400901007387 */ /* 0x0005e20000100800 */
[----:B------:R-:W-:Y:S02]  /*9f90*/  IMAD.MOV.U32 R227, RZ, RZ, R11 ;  /* 0x000000ffffe37224 */ /* 0x000fe400078e000b */
[----:B----4-:R-:W-:Y:S02]  /*9fa0*/  IMAD.MOV.U32 R8, RZ, RZ, R236 ;  /* 0x000000ffff087224 */ /* 0x010fe400078e00ec */
[----:B------:R-:W4:Y:S01]  /*9fb0*/  LDL.LU R236, [R1+0x3e4] ;  /* 0x0003e40001ec7983 */ /* 0x000f220000300800 */
[----:B--2---:R-:W-:-:S03]  /*9fc0*/  IMAD.MOV.U32 R9, RZ, RZ, R233 ;  /* 0x000000ffff097224 */ /* 0x004fc600078e00e9 */
[----:B------:R-:W2:Y:S04]  /*9fd0*/  LDL.LU R233, [R1+0x3e0] ;  /* 0x0003e00001e97983 */ /* 0x000ea80000300800 */
[----:B------:R-:W-:Y:S01]  /*9fe0*/  STL [R1+0x244], R10 ;  /* 0x0002440a01007387 */ /* 0x000fe20000100800 */
[----:B------:R-:W-:-:S03]  /*9ff0*/  LOP3.LUT R9, R9, R8, RZ, 0x3c, !PT ;  /* 0x0000000809097212 */ /* 0x000fc600078e3cff */
[----:B------:R-:W3:Y:S01]  /*a000*/  LDL.LU R11, [R1+0x24c] ;  /* 0x00024c00010b7983 */ /* 0x000ee20000300800 */
[----:B------:R-:W-:-:S04]  /*a010*/  LOP3.LUT R8, R9, R8, RZ, 0x3c, !PT ;  /* 0x0000000809087212 */ /* 0x000fc800078e3cff */
[----:B------:R-:W-:-:S03]  /*a020*/  LOP3.LUT R9, R9, R8, RZ, 0x3c, !PT ;  /* 0x0000000809097212 */ /* 0x000fc600078e3cff */
[----:B------:R-:W-:-:S05]  /*a030*/  IMAD.WIDE R8, R195, 0x2, R8 ;  /* 0x00000002c3087825 */ /* 0x000fca00078e0208 */
[----:B------:R0:W-:Y:S04]  /*a040*/  STL [R1+0x2dc], R8 ;  /* 0x0002dc0801007387 */ /* 0x0001e80000100800 */
[----:B------:R1:W-:Y:S01]  /*a050*/  STL [R1+0x248], R9 ;  /* 0x0002480901007387 */ /* 0x0003e20000100800 */
[----:B0-----:R-:W-:-:S03]  /*a060*/  IMAD.MOV.U32 R8, RZ, RZ, R238 ;  /* 0x000000ffff087224 */ /* 0x001fc600078e00ee */
[----:B------:R-:W2:Y:S01]  /*a070*/  LDL.LU R238, [R1+0x3dc] ;  /* 0x0003dc0001ee7983 */ /* 0x000ea20000300800 */
[----:B-1----:R-:W-:-:S03]  /*a080*/  IMAD.MOV.U32 R9, RZ, RZ, R204 ;  /* 0x000000ffff097224 */ /* 0x002fc600078e00cc */
[----:B------:R-:W2:Y:S02]  /*a090*/  LDL.LU R204, [R1+0x3d8] ;  /* 0x0003d80001cc7983 */ /* 0x000ea40000300800 */
[----:B------:R-:W-:-:S04]  /*a0a0*/  LOP3.LUT R9, R9, R8, RZ, 0x3c, !PT ;  /* 0x0000000809097212 */ /* 0x000fc800078e3cff */
[----:B------:R-:W-:-:S04]  /*a0b0*/  LOP3.LUT R8, R9, R8, RZ, 0x3c, !PT ;  /* 0x0000000809087212 */ /* 0x000fc800078e3cff */
[----:B------:R-:W-:-:S03]  /*a0c0*/  LOP3.LUT R9, R9, R8, RZ, 0x3c, !PT ;  /* 0x0000000809097212 */ /* 0x000fc600078e3cff */
[----:B------:R-:W-:-:S04]  /*a0d0*/  IMAD.WIDE R8, R195, 0x2, R8 ;  /* 0x00000002c3087825 */ /* 0x000fc800078e0208 */
[----:B---3--:R-:W-:Y:S02]  /*a0e0*/  IMAD.MOV.U32 R10, RZ, RZ, R11 ;  /* 0x000000ffff0a7224 */ /* 0x008fe400078e000b */
[----:B------:R-:W-:Y:S02]  /*a0f0*/  IMAD.MOV.U32 R11, RZ, RZ, R229 ;  /* 0x000000ffff0b7224 */ /* 0x000fe400078e00e5 */
[----:B------:R-:W-:-:S04]  /*a100*/  IMAD.WIDE R10, R195, 0x2, R10 ;  /* 0x00000002c30a7825 */ /* 0x000fc800078e020a */
[----:B------:R-:W-:Y:S01]  /*a110*/  IMAD.MOV.U32 R229, RZ, RZ, R11 ;  /* 0x000000ffffe57224 */ /* 0x000fe200078e000b */
[----:B------:R0:W-:Y:S01]  /*a120*/  STL [R1+0x24c], R10 ;  /* 0x00024c0a01007387 */ /* 0x0001e20000100800 */
[----:B------:R-:W-:-:S03]  /*a130*/  IMAD.MOV.U32 R11, RZ, RZ, R234 ;  /* 0x000000ffff0b7224 */ /* 0x000fc600078e00ea */
[----:B------:R-:W3:Y:S04]  /*a140*/  LDL.LU R234, [R1+0x3d4] ;  /* 0x0003d40001ea7983 */ /* 0x000ee80000300800 */
[----:B------:R1:W-:Y:S01]  /*a150*/  STL [R1+0x2e0], R8 ;  /* 0x0002e00801007387 */ /* 0x0003e20000100800 */
[----:B0-----:R-:W-:-:S03]  /*a160*/  IMAD.MOV.U32 R10, RZ, RZ, R11 ;  /* 0x000000ffff0a7224 */ /* 0x001fc600078e000b */
[----:B------:R4:W-:Y:S01]  /*a170*/  STL [R1+0x250], R9 ;  /* 0x0002500901007387 */ /* 0x0009e20000100800 */
[----:B------:R-:W-:Y:S02]  /*a180*/  IMAD.MOV.U32 R11, RZ, RZ, R231 ;  /* 0x000000ffff0b7224 */ /* 0x000fe400078e00e7 */
[----:B-1----:R-:W-:Y:S02]  /*a190*/  IMAD.MOV.U32 R8, RZ, RZ, R206 ;  /* 0x000000ffff087224 */ /* 0x002fe400078e00ce */
[----:B----4-:R-:W-:Y:S01]  /*a1a0*/  IMAD.MOV.U32 R9, RZ, RZ, R236 ;  /* 0x000000ffff097224 */ /* 0x010fe200078e00ec */
[----:B------:R-:W4:Y:S01]  /*a1b0*/  LDL.LU R206, [R1+0x3d0] ;  /* 0x0003d00001ce7983 */ /* 0x000f220000300800 */
[----:B------:R-:W-:-:S03]  /*a1c0*/  IMAD.WIDE R10, R195, 0x2, R10 ;  /* 0x00000002c30a7825 */ /* 0x000fc600078e020a */
[-C--:B------:R-:W-:Y:S01]  /*a1d0*/  LOP3.LUT R9, R9, R8.reuse, RZ, 0x3c, !PT ;  /* 0x0000000809097212 */ /* 0x080fe200078e3cff */
[----:B------:R-:W3:Y:S03]  /*a1e0*/  LDL.LU R236, [R1+0x3cc] ;  /* 0x0003cc0001ec7983 */ /* 0x000ee60000300800 */
[C---:B------:R-:W-:Y:S01]  /*a1f0*/  LOP3.LUT R8, R9.reuse, R8, RZ, 0x3c, !PT ;  /* 0x0000000809087212 */ /* 0x040fe200078e3cff */
[----:B------:R0:W-:Y:S01]  /*a200*/  STL [R1+0x254], R10 ;  /* 0x0002540a01007387 */ /* 0x0001e20000100800 */
[----:B------:R-:W-:Y:S02]  /*a210*/  IMAD.MOV.U32 R231, RZ, RZ, R11 ;  /* 0x000000ffffe77224 */ /* 0x000fe400078e000b */
[----:B------:R-:W-:Y:S01]  /*a220*/  LOP3.LUT R9, R9, R8, RZ, 0x3c, !PT ;  /* 0x0000000809097212 */ /* 0x000fe200078e3cff */
[----:B--2---:R-:W-:Y:S02]  /*a230*/  IMAD.MOV.U32 R11, RZ, RZ, R238 ;  /* 0x000000ffff0b7224 */ /* 0x004fe400078e00ee */
[----:B------:R-:W-:Y:S01]  /*a240*/  IMAD.WIDE R8, R195, 0x2, R8 ;  /* 0x00000002c3087825 */ /* 0x000fe200078e0208 */
[----:B------:R-:W2:Y:S03]  /*a250*/  LDL.LU R238, [R1+0x3c8] ;  /* 0x0003c80001ee7983 */ /* 0x000ea60000300800 */
[----:B0-----:R-:W-:-:S02]  /*a260*/  IMAD.MOV.U32 R10, RZ, RZ, R11 ;  /* 0x000000ffff0a7224 */ /* 0x001fc400078e000b */
[----:B------:R-:W-:Y:S01]  /*a270*/  IMAD.MOV.U32 R11, RZ, RZ, R233 ;  /* 0x000000ffff0b7224 */ /* 0x000fe200078e00e9 */
[----:B------:R0:W-:Y:S01]  /*a280*/  STL [R1+0x2e4], R8 ;  /* 0x0002e40801007387 */ /* 0x0001e20000100800 */
[----:B------:R-:W-:-:S03]  /*a290*/  IMAD.WIDE R10, R195, 0x2, R10 ;  /* 0x00000002c30a7825 */ /* 0x000fc600078e020a */
[----:B------:R1:W-:Y:S01]  /*a2a0*/  STL [R1+0x258], R9 ;  /* 0x0002580901007387 */ /* 0x0003e20000100800 */
[----:B------:R-:W-:Y:S02]  /*a2b0*/  IMAD.MOV.U32 R233, RZ, RZ, R11 ;  /* 0x000000ffffe97224 */ /* 0x000fe400078e000b */
[----:B0-----:R-:W-:Y:S02]  /*a2c0*/  IMAD.MOV.U32 R8, RZ, RZ, R208 ;  /* 0x000000ffff087224 */ /* 0x001fe400078e00d0 */
[----:B------:R-:W2:Y:S01]  /*a2d0*/  LDL.LU R208, [R1+0x3c4] ;  /* 0x0003c40001d07983 */ /* 0x000ea20000300800 */
[----:B-1----:R-:W-:-:S03]  /*a2e0*/  IMAD.MOV.U32 R9, RZ, RZ, R239 ;  /* 0x000000ffff097224 */ /* 0x002fc600078e00ef */
[----:B------:R-:W2:Y:S04]  /*a2f0*/  LDL.LU R239, [R1+0x3c0] ;  /* 0x0003c00001ef7983 */ /* 0x000ea80000300800 */
[----:B------:R0:W-:Y:S04]  /*a300*/  STL [R1+0x25c], R10 ;  /* 0x00025c0a01007387 */ /* 0x0001e80000100800 */
[----:B------:R-:W2:Y:S01]  /*a310*/  LDL.LU R11, [R1+0x264] ;  /* 0x00026400010b7983 */ /* 0x000ea20000300800 */
[----:B------:R-:W-:Y:S02]  /*a320*/  IMAD.MOV.U32 R12, RZ, RZ, R220 ;  /* 0x000000ffff0c7224 */ /* 0x000fe400078e00dc */
[----:B------:R-:W-:-:S02]  /*a330*/  IMAD.MOV.U32 R13, RZ, RZ, R197 ;  /* 0x000000ffff0d7224 */ /* 0x000fc400078e00c5 */
[----:B------:R-:W-:-:S04]  /*a340*/  IMAD.WIDE R12, R195, 0x2, R12 ;  /* 0x00000002c30c7825 */ /* 0x000fc800078e020c */
[----:B------:R-:W-:Y:S02]  /*a350*/  IMAD.MOV.U32 R220, RZ, RZ, R12 ;  /* 0x000000ffffdc7224 */ /* 0x000fe400078e000c */
[----:B------:R-:W-:Y:S02]  /*a360*/  IMAD.MOV.U32 R197, RZ, RZ, R13 ;  /* 0x000000ffffc57224 */ /* 0x000fe400078e000d */
[----:B------:R-:W-:Y:S02]  /*a370*/  IMAD.MOV.U32 R12, RZ, RZ, R222 ;  /* 0x000000ffff0c7224 */ /* 0x000fe400078e00de */
[----:B------:R-:W-:Y:S02]  /*a380*/  IMAD.MOV.U32 R13, RZ, RZ, R198 ;  /* 0x000000ffff0d7224 */ /* 0x000fe400078e00c6 */
        /* <DEDUP_REMOVED lines=15> */
[----:B------:R-:W-:Y:S01]  /*a480*/  IMAD.WIDE R12, R195, 0x2, R12 ;  /* 0x00000002c30c7825 */ /* 0x000fe200078e020c */
[----:B------:R-:W-:-:S03]  /*a490*/  LOP3.LUT R9, R9, R8, RZ, 0x3c, !PT ;  /* 0x0000000809097212 */ /* 0x000fc600078e3cff */
[----:B------:R-:W-:Y:S02]  /*a4a0*/  IMAD.MOV.U32 R228, RZ, RZ, R12 ;  /* 0x000000ffffe47224 */ /* 0x000fe400078e000c */
[----:B------:R-:W-:Y:S02]  /*a4b0*/  IMAD.MOV.U32 R201, RZ, RZ, R13 ;  /* 0x000000ffffc97224 */ /* 0x000fe400078e000d */
[----:B------:R-:W-:Y:S02]  /*a4c0*/  IMAD.MOV.U32 R12, RZ, RZ, R230 ;  /* 0x000000ffff0c7224 */ /* 0x000fe400078e00e6 */
[----:B------:R-:W-:Y:S01]  /*a4d0*/  IMAD.MOV.U32 R13, RZ, RZ, R202 ;  /* 0x000000ffff0d7224 */ /* 0x000fe200078e00ca */
[----:B------:R-:W-:Y:S01]  /*a4e0*/  LOP3.LUT R8, R9, R8, RZ, 0x3c, !PT ;  /* 0x0000000809087212 */ /* 0x000fe200078e3cff */
[----:B------:R-:W-:-:S03]  /*a4f0*/  IMAD.WIDE R12, R195, 0x2, R12 ;  /* 0x00000002c30c7825 */ /* 0x000fc600078e020c */
[----:B------:R-:W-:Y:S01]  /*a500*/  LOP3.LUT R9, R9, R8, RZ, 0x3c, !PT ;  /* 0x0000000809097212 */ /* 0x000fe200078e3cff */
[----:B------:R-:W-:Y:S02]  /*a510*/  IMAD.MOV.U32 R230, RZ, RZ, R12 ;  /* 0x000000ffffe67224 */ /* 0x000fe400078e000c */
[----:B------:R-:W-:Y:S02]  /*a520*/  IMAD.MOV.U32 R202, RZ, RZ, R13 ;  /* 0x000000ffffca7224 */ /* 0x000fe400078e000d */
[----:B------:R-:W-:Y:S02]  /*a530*/  IMAD.MOV.U32 R12, RZ, RZ, R232 ;  /* 0x000000ffff0c7224 */ /* 0x000fe400078e00e8 */
[----:B------:R-:W-:Y:S02]  /*a540*/  IMAD.MOV.U32 R13, RZ, RZ, R203 ;  /* 0x000000ffff0d7224 */ /* 0x000fe400078e00cb */
[----:B------:R-:W-:-:S04]  /*a550*/  IMAD.WIDE R8, R195, 0x2, R8 ;  /* 0x00000002c3087825 */ /* 0x000fc800078e0208 */
[----:B------:R-:W-:Y:S01]  /*a560*/  IMAD.WIDE R12, R195, 0x2, R12 ;  /* 0x00000002c30c7825 */ /* 0x000fe200078e020c */
[----:B------:R-:W-:Y:S03]  /*a570*/  STL [R1+0x2e8], R8 ;  /* 0x0002e80801007387 */ /* 0x000fe60000100800 */
[----:B------:R-:W-:Y:S02]  /*a580*/  IMAD.MOV.U32 R203, RZ, RZ, R13 ;  /* 0x000000ffffcb7224 */ /* 0x000fe400078e000d */
[----:B------:R-:W-:Y:S01]  /*a590*/  IMAD.MOV.U32 R13, RZ, RZ, R204 ;  /* 0x000000ffff0d7224 */ /* 0x000fe200078e00cc */
[----:B------:R4:W-:Y:S01]  /*a5a0*/  STL [R1+0x260], R9 ;  /* 0x0002600901007387 */ /* 0x0009e20000100800 */
[----:B0-----:R-:W-:Y:S02]  /*a5b0*/  IMAD.MOV.U32 R10, RZ, RZ, R235 ;  /* 0x000000ffff0a7224 */ /* 0x001fe400078e00eb */
[----:B----4-:R-:W-:-:S02]  /*a5c0*/  IMAD.MOV.U32 R9, RZ, RZ, R206 ;  /* 0x000000ffff097224 */ /* 0x010fc400078e00ce */
[----:B---3--:R-:W-:-:S04]  /*a5d0*/  IMAD.MOV.U32 R8, RZ, RZ, R236 ;  /* 0x000000ffff087224 */ /* 0x008fc800078e00ec */
[----:B------:R-:W-:-:S04]  /*a5e0*/  IMAD.WIDE R8, R195, 0x2, R8 ;  /* 0x00000002c3087825 */ /* 0x000fc800078e0208 */
[----:B------:R-:W-:Y:S02]  /*a5f0*/  IMAD.MOV.U32 R236, RZ, RZ, R8 ;  /* 0x000000ffffec7224 */ /* 0x000fe400078e0008 */
[----:B------:R-:W-:Y:S02]  /*a600*/  IMAD.MOV.U32 R8, RZ, RZ, R210 ;  /* 0x000000ffff087224 */ /* 0x000fe400078e00d2 */
[----:B------:R-:W3:Y:S01]  /*a610*/  LDL.LU R210, [R1+0x3bc] ;  /* 0x0003bc0001d27983 */ /* 0x000ee20000300800 */
[----:B--2---:R-:W-:Y:S02]  /*a620*/  IMAD.MOV.U32 R204, RZ, RZ, R11 ;  /* 0x000000ffffcc7224 */ /* 0x004fe400078e000b */
[----:B------:R-:W-:Y:S02]  /*a630*/  IMAD.MOV.U32 R11, RZ, RZ, R205 ;  /* 0x000000ffff0b7224 */ /* 0x000fe400078e00cd */
[----:B------:R-:W-:Y:S02]  /*a640*/  IMAD.MOV.U32 R206, RZ, RZ, R204 ;  /* 0x000000ffffce7224 */ /* 0x000fe400078e00cc */
[----:B------:R-:W-:-:S04]  /*a650*/  IMAD.WIDE R10, R195, 0x2, R10 ;  /* 0x00000002c30a7825 */ /* 0x000fc800078e020a */
[----:B------:R-:W-:Y:S02]  /*a660*/  IMAD.MOV.U32 R205, RZ, RZ, R11 ;  /* 0x000000ffffcd7224 */ /* 0x000fe400078e000b */
[----:B------:R-:W-:Y:S02]  /*a670*/  IMAD.MOV.U32 R11, RZ, RZ, R206 ;  /* 0x000000ffff0b7224 */ /* 0x000fe400078e00ce */
[----:B------:R-:W-:Y:S02]  /*a680*/  IMAD.MOV.U32 R206, RZ, RZ, R9 ;  /* 0x000000ffffce7224 */ /* 0x000fe400078e0009 */
[----:B------:R-:W-:Y:S02]  /*a690*/  IMAD.MOV.U32 R9, RZ, RZ, R243 ;  /* 0x000000ffff097224 */ /* 0x000fe400078e00f3 */
[----:B------:R-:W2:Y:S03]  /*a6a0*/  LDL.LU R243, [R1+0x3b8] ;  /* 0x0003b80001f37983 */ /* 0x000ea60000300800 */
[----:B------:R-:W-:Y:S01]  /*a6b0*/  LOP3.LUT R9, R9, R8, RZ, 0x3c, !PT ;  /* 0x0000000809097212 */ /* 0x000fe200078e3cff */
[----:B------:R-:W-:-:S02]  /*a6c0*/  IMAD.MOV.U32 R235, RZ, RZ, R10 ;  /* 0x000000ffffeb7224 */ /* 0x000fc400078e000a */
[----:B------:R-:W-:Y:S01]  /*a6d0*/  IMAD.MOV.U32 R10, RZ, RZ, R11 ;  /* 0x000000ffff0a7224 */ /* 0x000fe200078e000b */
[----:B------:R-:W-:Y:S01]  /*a6e0*/  LOP3.LUT R8, R9, R8, RZ, 0x3c, !PT ;  /* 0x0000000809087212 */ /* 0x000fe200078e3cff */
[----:B------:R-:W-:-:S03]  /*a6f0*/  IMAD.MOV.U32 R11, RZ, RZ, R238 ;  /* 0x000000ffff0b7224 */ /* 0x000fc600078e00ee */
[----:B------:R-:W-:Y:S01]  /*a700*/  LOP3.LUT R9, R9, R8, RZ, 0x3c, !PT ;  /* 0x0000000809097212 */ /* 0x000fe200078e3cff */
[----:B------:R-:W-:-:S04]  /*a710*/  IMAD.WIDE R10, R195, 0x2, R10 ;  /* 0x00000002c30a7825 */ /* 0x000fc800078e020a */
[----:B------:R-:W-:Y:S01]  /*a720*/  IMAD.WIDE R8, R195, 0x2, R8 ;  /* 0x00000002c3087825 */ /* 0x000fe200078e0208 */
[----:B------:R0:W-:Y:S03]  /*a730*/  STL [R1+0x264], R10 ;  /* 0x0002640a01007387 */ /* 0x0001e60000100800 */
[----:B------:R-:W-:Y:S02]  /*a740*/  IMAD.MOV.U32 R238, RZ, RZ, R11 ;  /* 0x000000ffffee7224 */ /* 0x000fe400078e000b */
[----:B------:R-:W-:Y:S02]  /*a750*/  IMAD.MOV.U32 R11, RZ, RZ, R242 ;  /* 0x000000ffff0b7224 */ /* 0x000fe400078e00f2 */
[----:B------:R-:W4:Y:S02]  /*a760*/  LDL.LU R242, [R1+0x3b4] ;  /* 0x0003b40001f27983 */ /* 0x000f240000300800 */
[----:B0-----:R-:W-:-:S02]  /*a770*/  IMAD.MOV.U32 R10, RZ, RZ, R11 ;  /* 0x000000ffff0a7224 */ /* 0x001fc400078e000b */
[----:B------:R3:W-:Y:S01]  /*a780*/  STL [R1+0x2ec], R8 ;  /* 0x0002ec0801007387 */ /* 0x0007e20000100800 */
[----:B------:R-:W-:-:S03]  /*a790*/  IMAD.MOV.U32 R11, RZ, RZ, R240 ;  /* 0x000000ffff0b7224 */ /* 0x000fc600078e00f0 */
[----:B------:R2:W-:Y:S01]  /*a7a0*/  STL [R1+0x268], R9 ;  /* 0x0002680901007387 */ /* 0x0005e20000100800 */
[----:B------:R-:W-:-:S04]  /*a7b0*/  IMAD.WIDE R10, R195, 0x2, R10 ;  /* 0x00000002c30a7825 */ /* 0x000fc800078e020a */
[----:B------:R-:W-:Y:S02]  /*a7c0*/  IMAD.MOV.U32 R240, RZ, RZ, R11 ;  /* 0x000000fffff07224 */ /* 0x000fe400078e000b */
[----:B---3--:R-:W-:Y:S02]  /*a7d0*/  IMAD.MOV.U32 R8, RZ, RZ, R210 ;  /* 0x000000ffff087224 */ /* 0x008fe400078e00d2 */
[----:B------:R-:W3:Y:S01]  /*a7e0*/  LDL.LU R210, [R1+0x3b0] ;  /* 0x0003b00001d27983 */ /* 0x000ee20000300800 */
[----:B--2---:R-:W-:-:S03]  /*a7f0*/  IMAD.MOV.U32 R9, RZ, RZ, R243 ;  /* 0x000000ffff097224 */ /* 0x004fc600078e00f3 */
[----:B------:R-:W2:Y:S02]  /*a800*/  LDL.LU R243, [R1+0x3ac] ;  /* 0x0003ac0001f37983 */ /* 0x000ea40000300800 */
[-C--:B------:R-:W-:Y:S02]  /*a810*/  LOP3.LUT R9, R9, R8.reuse, RZ, 0x3c, !PT ;  /* 0x0000000809097212 */ /* 0x080fe400078e3cff */
[----:B------:R-:W-:Y:S02]  /*a820*/  STL [R1+0x26c], R10 ;  /* 0x00026c0a01007387 */ /* 0x000fe40000100800 */
[----:B------:R-:W-:-:S04]  /*a830*/  LOP3.LUT R8, R9, R8, RZ, 0x3c, !PT ;  /* 0x0000000809087212 */ /* 0x000fc800078e3cff */
[----:B------:R-:W-:Y:S01]  /*a840*/  LOP3.LUT R9, R9, R8, RZ, 0x3c, !PT ;  /* 0x0000000809097212 */ /* 0x000fe200078e3cff */
[----:B------:R-:W4:Y:S02]  /*a850*/  LDL.LU R11, [R1+0x274] ;  /* 0x00027400010b7983 */ /* 0x000f240000300800 */
[----:B------:R-:W-:-:S05]  /*a860*/  IMAD.WIDE R8, R195, 0x2, R8 ;  /* 0x00000002c3087825 */ /* 0x000fca00078e0208 */
[----:B------:R0:W-:Y:S04]  /*a870*/  STL [R1+0x2f0], R8 ;  /* 0x0002f00801007387 */ /* 0x0001e80000100800 */
[----:B------:R1:W-:Y:S01]  /*a880*/  STL [R1+0x270], R9 ;  /* 0x0002700901007387 */ /* 0x0003e20000100800 */
[----:B0-----:R-:W-:-:S03]  /*a890*/  IMAD.MOV.U32 R8, RZ, RZ, R246 ;  /* 0x000000ffff087224 */ /* 0x001fc600078e00f6 */
[----:B------:R-:W3:Y:S01]  /*a8a0*/  LDL.LU R246, [R1+0x3a8] ;  /* 0x0003a80001f67983 */ /* 0x000ee20000300800 */
[----:B-1----:R-:W-:-:S03]  /*a8b0*/  IMAD.MOV.U32 R9, RZ, RZ, R212 ;  /* 0x000000ffff097224 */ /* 0x002fc600078e00d4 */
[----:B------:R-:W2:Y:S02]  /*a8c0*/  LDL.LU R212, [R1+0x3a4] ;  /* 0x0003a40001d47983 */ /* 0x000ea40000300800 */
[----:B------:R-:W-:-:S04]  /*a8d0*/  LOP3.LUT R9, R9, R8, RZ, 0x3c, !PT ;  /* 0x0000000809097212 */ /* 0x000fc800078e3cff */
[----:B------:R-:W-:-:S04]  /*a8e0*/  LOP3.LUT R8, R9, R8, RZ, 0x3c, !PT ;  /* 0x0000000809087212 */ /* 0x000fc800078e3cff */
[----:B------:R-:W-:-:S03]  /*a8f0*/  LOP3.LUT R9, R9, R8, RZ, 0x3c, !PT ;  /* 0x0000000809097212 */ /* 0x000fc600078e3cff */
[----:B------:R-:W-:-:S04]  /*a900*/  IMAD.WIDE R8, R195, 0x2, R8 ;  /* 0x00000002c3087825 */ /* 0x000fc800078e0208 */
[----:B----4-:R-:W-:Y:S02]  /*a910*/  IMAD.MOV.U32 R10, RZ, RZ, R11 ;  /* 0x000000ffff0a7224 */ /* 0x010fe400078e000b */
[----:B------:R-:W-:Y:S02]  /*a920*/  IMAD.MOV.U32 R11, RZ, RZ, R242 ;  /* 0x000000ffff0b7224 */ /* 0x000fe400078e00f2 */
[----:B------:R-:W-:-:S04]  /*a930*/  IMAD.WIDE R10, R195, 0x2, R10 ;  /* 0x00000002c30a7825 */ /* 0x000fc800078e020a */
[----:B------:R-:W-:Y:S01]  /*a940*/  IMAD.MOV.U32 R242, RZ, RZ, R11 ;  /* 0x000000fffff27224 */ /* 0x000fe200078e000b */
[----:B------:R0:W-:Y:S01]  /*a950*/  STL [R1+0x274], R10 ;  /* 0x0002740a01007387 */ /* 0x0001e20000100800 */
[----:B------:R-:W-:-:S03]  /*a960*/  IMAD.MOV.U32 R11, RZ, RZ, R218 ;  /* 0x000000ffff0b7224 */ /* 0x000fc600078e00da */
[----:B------:R-:W4:Y:S04]  /*a970*/  LDL.LU R218, [R1+0x3a0] ;  /* 0x0003a00001da7983 */ /* 0x000f280000300800 */
[----:B------:R3:W-:Y:S01]  /*a980*/  STL [R1+0x2f4], R8 ;  /* 0x0002f40801007387 */ /* 0x0007e20000100800 */
[----:B0-----:R-:W-:-:S03]  /*a990*/  IMAD.MOV.U32 R10, RZ, RZ, R11 ;  /* 0x000000ffff0a7224 */ /* 0x001fc600078e000b */
[----:B------:R2:W-:Y:S01]  /*a9a0*/  STL [R1+0x278], R9 ;  /* 0x0002780901007387 */ /* 0x0005e20000100800 */
[----:B------:R-:W-:Y:S02]  /*a9b0*/  IMAD.MOV.U32 R11, RZ, RZ, R244 ;  /* 0x000000ffff0b7224 */ /* 0x000fe400078e00f4 */
[----:B---3--:R-:W-:Y:S02]  /*a9c0*/  IMAD.MOV.U32 R8, RZ, RZ, R246 ;  /* 0x000000ffff087224 */ /* 0x008fe400078e00f6 */
[----:B--2---:R-:W-:Y:S01]  /*a9d0*/  IMAD.MOV.U32 R9, RZ, RZ, R212 ;  /* 0x000000ffff097224 */ /* 0x004fe200078e00d4 */
[----:B------:R-:W2:Y:S01]  /*a9e0*/  LDL.LU R246, [R1+0x39c] ;  /* 0x00039c0001f67983 */ /* 0x000ea20000300800 */
[----:B------:R-:W-:-:S03]  /*a9f0*/  IMAD.WIDE R10, R195, 0x2, R10 ;  /* 0x00000002c30a7825 */ /* 0x000fc600078e020a */
[-C--:B------:R-:W-:Y:S01]  /*aa00*/  LOP3.LUT R9, R9, R8.reuse, RZ, 0x3c, !PT ;  /* 0x0000000809097212 */ /* 0x080fe200078e3cff */
[----:B------:R-:W3:Y:S01]  /*aa10*/  LDL.LU R212, [R1+0x398] ;  /* 0x0003980001d47983 */ /* 0x000ee20000300800 */
[----:B------:R-:W-:Y:S02]  /*aa20*/  IMAD.MOV.U32 R244, RZ, RZ, R11 ;  /* 0x000000fffff47224 */ /* 0x000fe400078e000b */
[C---:B------:R-:W-:Y:S01]  /*aa30*/  LOP3.LUT R8, R9.reuse, R8, RZ, 0x3c, !PT ;  /* 0x0000000809087212 */ /* 0x040fe200078e3cff */
[----:B------:R-:W-:Y:S03]  /*aa40*/  STL [R1+0x27c], R10 ;  /* 0x00027c0a01007387 */ /* 0x000fe60000100800 */
        /* <DEDUP_REMOVED lines=8> */
[----:B------:R-:W3:Y:S02]  /*aad0*/  LDL.LU R250, [R1+0x390] ;  /* 0x0003900001fa7983 */ /* 0x000ee40000300800 */
[----:B------:R-:W-:-:S04]  /*aae0*/  LOP3.LUT R9, R9, R8, RZ, 0x3c, !PT ;  /* 0x0000000809097212 */ /* 0x000fc800078e3cff */
[----:B------:R-:W-:-:S04]  /*aaf0*/  LOP3.LUT R8, R9, R8, RZ, 0x3c, !PT ;  /* 0x0000000809087212 */ /* 0x000fc800078e3cff */
[----:B------:R-:W-:-:S03]  /*ab00*/  LOP3.LUT R9, R9, R8, RZ, 0x3c, !PT ;  /* 0x0000000809097212 */ /* 0x000fc600078e3cff */
[----:B------:R-:W-:-:S04]  /*ab10*/  IMAD.WIDE R8, R195, 0x2, R8 ;  /* 0x00000002c3087825 */ /* 0x000fc800078e0208 */
[----:B----4-:R-:W-:Y:S02]  /*ab20*/  IMAD.MOV.U32 R10, RZ, RZ, R11 ;  /* 0x000000ffff0a7224 */ /* 0x010fe400078e000b */
[----:B--2---:R-:W-:Y:S02]  /*ab30*/  IMAD.MOV.U32 R11, RZ, RZ, R246 ;  /* 0x000000ffff0b7224 */ /* 0x004fe400078e00f6 */
[----:B------:R-:W-:-:S04]  /*ab40*/  IMAD.WIDE R10, R195, 0x2, R10 ;  /* 0x00000002c30a7825 */ /* 0x000fc800078e020a */
[----:B------:R-:W-:Y:S01]  /*ab50*/  IMAD.MOV.U32 R246, RZ, RZ, R11 ;  /* 0x000000fffff67224 */ /* 0x000fe200078e000b */
[----:B------:R-:W-:Y:S01]  /*ab60*/  STL [R1+0x284], R10 ;  /* 0x0002840a01007387 */ /* 0x000fe20000100800 */
[----:B------:R-:W-:-:S03]  /*ab70*/  IMAD.MOV.U32 R11, RZ, RZ, R196 ;  /* 0x000000ffff0b7224 */ /* 0x000fc600078e00c4 */
[----:B------:R-:W2:Y:S04]  /*ab80*/  LDL.LU R196, [R1+0x38c] ;  /* 0x00038c0001c47983 */ /* 0x000ea80000300800 */
[----:B------:R3:W-:Y:S04]  /*ab90*/  STL [R1+0x2fc], R8 ;  /* 0x0002fc0801007387 */ /* 0x0007e80000100800 */
[----:B------:R0:W-:Y:S01]  /*aba0*/  STL [R1+0x288], R9 ;  /* 0x0002880901007387 */ /* 0x0001e20000100800 */
[----:B---3--:R-:W-:-:S03]  /*abb0*/  IMAD.MOV.U32 R8, RZ, RZ, R250 ;  /* 0x000000ffff087224 */ /* 0x008fc600078e00fa */
[----:B------:R-:W3:Y:S04]  /*abc0*/  LDL.LU R250, [R1+0x388] ;  /* 0x0003880001fa7983 */ /* 0x000ee80000300800 */
[----:B0-----:R-:W4:Y:S01]  /*abd0*/  LDL.LU R9, [R1+0x300] ;  /* 0x0003000001097983 */ /* 0x001f220000300800 */
[----:B------:R-:W-:Y:S02]  /*abe0*/  IMAD.MOV.U32 R10, RZ, RZ, R11 ;  /* 0x000000ffff0a7224 */ /* 0x000fe400078e000b */
[----:B------:R-:W-:Y:S02]  /*abf0*/  IMAD.MOV.U32 R11, RZ, RZ, R248 ;  /* 0x000000ffff0b7224 */ /* 0x000fe400078e00f8 */
[----:B------:R-:W-:-:S04]  /*ac00*/  IMAD.WIDE R10, R195, 0x2, R10 ;  /* 0x00000002c30a7825 */ /* 0x000fc800078e020a */
[----:B------:R-:W-:Y:S01]  /*ac10*/  IMAD.MOV.U32 R248, RZ, RZ, R11 ;  /* 0x000000fffff87224 */ /* 0x000fe200078e000b */
[----:B------:R-:W-:Y:S04]  /*ac20*/  STL [R1+0x28c], R10 ;  /* 0x00028c0a01007387 */ /* 0x000fe80000100800 */
[----:B------:R-:W2:Y:S01]  /*ac30*/  LDL.LU R11, [R1+0x294] ;  /* 0x00029400010b7983 */ /* 0x000ea20000300800 */
[----:B----4-:R-:W-:-:S04]  /*ac40*/  LOP3.LUT R9, R9, R8, RZ, 0x3c, !PT ;  /* 0x0000000809097212 */ /* 0x010fc800078e3cff */
[----:B------:R-:W-:-:S04]  /*ac50*/  LOP3.LUT R8, R9, R8, RZ, 0x3c, !PT ;  /* 0x0000000809087212 */ /* 0x000fc800078e3cff */
[----:B------:R-:W-:-:S03]  /*ac60*/  LOP3.LUT R9, R9, R8, RZ, 0x3c, !PT ;  /* 0x0000000809097212 */ /* 0x000fc600078e3cff */
[----:B------:R-:W-:-:S05]  /*ac70*/  IMAD.WIDE R8, R195, 0x2, R8 ;  /* 0x00000002c3087825 */ /* 0x000fca00078e0208 */
[----:B------:R0:W-:Y:S04]  /*ac80*/  STL [R1+0x300], R8 ;  /* 0x0003000801007387 */ /* 0x0001e80000100800 */
[----:B------:R1:W-:Y:S01]  /*ac90*/  STL [R1+0x290], R9 ;  /* 0x0002900901007387 */ /* 0x0003e20000100800 */
[----:B0-----:R-:W-:Y:S02]  /*aca0*/  IMAD.MOV.U32 R8, RZ, RZ, R214 ;  /* 0x000000ffff087224 */ /* 0x001fe400078e00d6 */
[----:B-1----:R-:W-:Y:S01]  /*acb0*/  IMAD.MOV.U32 R9, RZ, RZ, R251 ;  /* 0x000000ffff097224 */ /* 0x002fe200078e00fb */
[----:B------:R-:W4:Y:S04]  /*acc0*/  LDL.LU R214, [R1+0x384] ;  /* 0x0003840001d67983 */ /* 0x000f280000300800 */
[-C--:B------:R-:W-:Y:S01]  /*acd0*/  LOP3.LUT R9, R9, R8.reuse, RZ, 0x3c, !PT ;  /* 0x0000000809097212 */ /* 0x080fe200078e3cff */
[----:B--2---:R-:W-:Y:S01]  /*ace0*/  IMAD.MOV.U32 R10, RZ, RZ, R11 ;  /* 0x000000ffff0a7224 */ /* 0x004fe200078e000b */
[----:B------:R-:W2:Y:S02]  /*acf0*/  LDL.LU R251, [R1+0x380] ;  /* 0x0003800001fb7983 */ /* 0x000ea40000300800 */
[----:B------:R-:W-:Y:S01]  /*ad00*/  LOP3.LUT R8, R9, R8, RZ, 0x3c, !PT ;  /* 0x0000000809087212 */ /* 0x000fe200078e3cff */
[----:B---3--:R-:W-:-:S03]  /*ad10*/  IMAD.MOV.U32 R11, RZ, RZ, R250 ;  /* 0x000000ffff0b7224 */ /* 0x008fc600078e00fa */
[----:B------:R-:W-:Y:S01]  /*ad20*/  LOP3.LUT R9, R9, R8, RZ, 0x3c, !PT ;  /* 0x0000000809097212 */ /* 0x000fe200078e3cff */
[----:B------:R-:W-:-:S04]  /*ad30*/  IMAD.WIDE R10, R195, 0x2, R10 ;  /* 0x00000002c30a7825 */ /* 0x000fc800078e020a */
[----:B------:R-:W-:Y:S01]  /*ad40*/  IMAD.WIDE R8, R195, 0x2, R8 ;  /* 0x00000002c3087825 */ /* 0x000fe200078e0208 */
[----:B------:R-:W-:Y:S03]  /*ad50*/  STL [R1+0x294], R10 ;  /* 0x0002940a01007387 */ /* 0x000fe60000100800 */
[----:B------:R-:W-:Y:S02]  /*ad60*/  IMAD.MOV.U32 R250, RZ, RZ, R11 ;  /* 0x000000fffffa7224 */ /* 0x000fe400078e000b */
[----:B------:R-:W-:Y:S02]  /*ad70*/  IMAD.MOV.U32 R11, RZ, RZ, R3 ;  /* 0x000000ffff0b7224 */ /* 0x000fe400078e0003 */
[----:B------:R-:W3:Y:S04]  /*ad80*/  LDL.LU R3, [R1+0x37c] ;  /* 0x00037c0001037983 */ /* 0x000ee80000300800 */
[----:B------:R0:W-:Y:S04]  /*ad90*/  STL [R1+0x304], R8 ;  /* 0x0003040801007387 */ /* 0x0001e80000100800 */
[----:B------:R1:W-:Y:S04]  /*ada0*/  STL [R1+0x298], R9 ;  /* 0x0002980901007387 */ /* 0x0003e80000100800 */
[----:B0-----:R-:W4:Y:S04]  /*adb0*/  LDL.LU R8, [R1+0x2a0] ;  /* 0x0002a00001087983 */ /* 0x001f280000300800 */
[----:B-1----:R-:W4:Y:S01]  /*adc0*/  LDL.LU R9, [R1+0x308] ;  /* 0x0003080001097983 */ /* 0x002f220000300800 */
[----:B------:R-:W-:-:S02]  /*add0*/  IMAD.MOV.U32 R10, RZ, RZ, R11 ;  /* 0x000000ffff0a7224 */ /* 0x000fc400078e000b */
[----:B------:R-:W-:Y:S02]  /*ade0*/  IMAD.MOV.U32 R11, RZ, RZ, R252 ;  /* 0x000000ffff0b7224 */ /* 0x000fe400078e00fc */
[----:B------:R-:W-:-:S04]  /*adf0*/  IMAD.WIDE R10, R195, 0x2, R10 ;  /* 0x00000002c30a7825 */ /* 0x000fc800078e020a */
[----:B------:R-:W-:Y:S01]  /*ae00*/  IMAD.MOV.U32 R252, RZ, RZ, R11 ;  /* 0x000000fffffc7224 */ /* 0x000fe200078e000b */
[----:B------:R0:W-:Y:S04]  /*ae10*/  STL [R1+0x29c], R10 ;  /* 0x00029c0a01007387 */ /* 0x0001e80000100800 */
[----:B0-----:R-:W3:Y:S04]  /*ae20*/  LDL.LU R10, [R1+0x204] ;  /* 0x00020400010a7983 */ /* 0x001ee80000300800 */
[----:B------:R-:W3:Y:S01]  /*ae30*/  LDL.LU R11, [R1+0x2a4] ;  /* 0x0002a400010b7983 */ /* 0x000ee20000300800 */
[----:B------:R-:W-:-:S02]  /*ae40*/  IMAD.MOV.U32 R232, RZ, RZ, R12 ;  /* 0x000000ffffe87224 */ /* 0x000fc400078e000c */
[----:B------:R-:W-:-:S04]  /*ae50*/  IMAD.MOV.U32 R12, RZ, RZ, R234 ;  /* 0x000000ffff0c7224 */ /* 0x000fc800078e00ea */
[----:B------:R-:W-:-:S04]  /*ae60*/  IMAD.WIDE R12, R195, 0x2, R12 ;  /* 0x00000002c30c7825 */ /* 0x000fc800078e020c */
[----:B------:R-:W-:Y:S02]  /*ae70*/  IMAD.MOV.U32 R234, RZ, RZ, R12 ;  /* 0x000000ffffea7224 */ /* 0x000fe400078e000c */
[----:B------:R-:W-:Y:S02]  /*ae80*/  IMAD.MOV.U32 R204, RZ, RZ, R13 ;  /* 0x000000ffffcc7224 */ /* 0x000fe400078e000d */
[----:B------:R-:W-:Y:S02]  /*ae90*/  IMAD.MOV.U32 R12, RZ, RZ, R237 ;  /* 0x000000ffff0c7224 */ /* 0x000fe400078e00ed */
[----:B------:R-:W-:Y:S02]  /*aea0*/  IMAD.MOV.U32 R13, RZ, RZ, R207 ;  /* 0x000000ffff0d7224 */ /* 0x000fe400078e00cf */
[----:B------:R-:W-:-:S04]  /*aeb0*/  IMAD.WIDE R12, R195, 0x2, R12 ;  /* 0x00000002c30c7825 */ /* 0x000fc800078e020c */
[----:B------:R-:W-:Y:S02]  /*aec0*/  IMAD.MOV.U32 R237, RZ, RZ, R12 ;  /* 0x000000ffffed7224 */ /* 0x000fe400078e000c */
[----:B------:R-:W-:Y:S01]  /*aed0*/  IMAD.MOV.U32 R207, RZ, RZ, R13 ;  /* 0x000000ffffcf7224 */ /* 0x000fe200078e000d */
[----:B----4-:R-:W-:-:S04]  /*aee0*/  LOP3.LUT R9, R9, R8, RZ, 0x3c, !PT ;  /* 0x0000000809097212 */ /* 0x010fc800078e3cff */
[----:B------:R-:W-:-:S04]  /*aef0*/  LOP3.LUT R8, R9, R8, RZ, 0x3c, !PT ;  /* 0x0000000809087212 */ /* 0x000fc800078e3cff */
[----:B------:R-:W-:-:S03]  /*af00*/  LOP3.LUT R9, R9, R8, RZ, 0x3c, !PT ;  /* 0x0000000809097212 */ /* 0x000fc600078e3cff */
[----:B------:R-:W-:-:S05]  /*af10*/  IMAD.WIDE R8, R195, 0x2, R8 ;  /* 0x00000002c3087825 */ /* 0x000fca00078e0208 */
[----:B------:R0:W-:Y:S04]  /*af20*/  STL [R1+0x308], R8 ;  /* 0x0003080801007387 */ /* 0x0001e80000100800 */
[----:B------:R1:W-:Y:S01]  /*af30*/  STL [R1+0x2a0], R9 ;  /* 0x0002a00901007387 */ /* 0x0003e20000100800 */
[----:B0-----:R-:W-:-:S03]  /*af40*/  IMAD.MOV.U32 R8, RZ, RZ, R14 ;  /* 0x000000ffff087224 */ /* 0x001fc600078e000e */
[----:B------:R-:W4:Y:S04]  /*af50*/  LDL.LU R14, [R1+0x378] ;  /* 0x00037800010e7983 */ /* 0x000f280000300800 */
[----:B-1----:R-:W4:Y:S01]  /*af60*/  LDL.LU R9, [R1+0x30c] ;  /* 0x00030c0001097983 */ /* 0x002f220000300800 */
        /* <DEDUP_REMOVED lines=30> */
[----:B--2---:R-:W-:Y:S02]  /*b150*/  IMAD.MOV.U32 R12, RZ, RZ, R251 ;  /* 0x000000ffff0c7224 */ /* 0x004fe400078e00fb */
[----:B------:R-:W-:Y:S02]  /*b160*/  IMAD.MOV.U32 R13, RZ, RZ, R214 ;  /* 0x000000ffff0d7224 */ /* 0x000fe400078e00d6 */
[----:B------:R-:W-:-:S04]  /*b170*/  IMAD.WIDE R12, R195, 0x2, R12 ;  /* 0x00000002c30c7825 */ /* 0x000fc800078e020c */
[----:B------:R-:W-:Y:S02]  /*b180*/  IMAD.MOV.U32 R251, RZ, RZ, R12 ;  /* 0x000000fffffb7224 */ /* 0x000fe400078e000c */
[----:B------:R-:W-:Y:S02]  /*b190*/  IMAD.MOV.U32 R214, RZ, RZ, R13 ;  /* 0x000000ffffd67224 */ /* 0x000fe400078e000d */
[----:B------:R-:W-:Y:S02]  /*b1a0*/  IMAD.MOV.U32 R12, RZ, RZ, R216 ;  /* 0x000000ffff0c7224 */ /* 0x000fe400078e00d8 */
[----:B------:R-:W-:Y:S01]  /*b1b0*/  IMAD.MOV.U32 R13, RZ, RZ, R215 ;  /* 0x000000ffff0d7224 */ /* 0x000fe200078e00d7 */
[----:B------:R-:W2:Y:S01]  /*b1c0*/  LDL.LU R216, [R1+0x374] ;  /* 0x0003740001d87983 */ /* 0x000ea20000300800 */
[----:B------:R-:W-:Y:S01]  /*b1d0*/  IMAD.WIDE R12, R195, 0x2, R12 ;  /* 0x00000002c30c7825 */ /* 0x000fe200078e020c */
[----:B---3--:R-:W-:-:S03]  /*b1e0*/  LOP3.LUT R11, R11, R10, RZ, 0x3c, !PT ;  /* 0x0000000a0b0b7212 */ /* 0x008fc600078e3cff */
[----:B------:R-:W-:Y:S01]  /*b1f0*/  IMAD.MOV.U32 R215, RZ, RZ, R13 ;  /* 0x000000ffffd77224 */ /* 0x000fe200078e000d */
[----:B------:R0:W-:Y:S01]  /*b200*/  STL [R1+0x200], R12 ;  /* 0x0002000c01007387 */ /* 0x0001e20000100800 */
[----:B------:R-:W-:-:S04]  /*b210*/  LOP3.LUT R10, R11, R10, RZ, 0x3c, !PT ;  /* 0x0000000a0b0a7212 */ /* 0x000fc800078e3cff */
[----:B------:R-:W-:Y:S01]  /*b220*/  LOP3.LUT R11, R11, R10, RZ, 0x3c, !PT ;  /* 0x0000000a0b0b7212 */ /* 0x000fe200078e3cff */
[----:B0-----:R-:W3:Y:S04]  /*b230*/  LDL.LU R12, [R1+0x310] ;  /* 0x00031000010c7983 */ /* 0x001ee80000300800 */
[----:B------:R-:W2:Y:S01]  /*b240*/  LDL.LU R13, [R1+0x208] ;  /* 0x00020800010d7983 */ /* 0x000ea20000300800 */
[----:B------:R-:W-:-:S05]  /*b250*/  IMAD.WIDE R10, R195, 0x2, R10 ;  /* 0x00000002c30a7825 */ /* 0x000fca00078e020a */
[----:B------:R0:W-:Y:S04]  /*b260*/  STL [R1+0x2a4], R10 ;  /* 0x0002a40a01007387 */ /* 0x0001e80000100800 */
[----:B------:R1:W-:Y:S01]  /*b270*/  STL [R1+0x204], R11 ;  /* 0x0002040b01007387 */ /* 0x0003e20000100800 */
[----:B0-----:R-:W-:-:S03]  /*b280*/  IMAD.MOV.U32 R10, RZ, RZ, R6 ;  /* 0x000000ffff0a7224 */ /* 0x001fc600078e0006 */
[----:B------:R-:W2:Y:S01]  /*b290*/  LDL.LU R6, [R1+0x370] ;  /* 0x0003700001067983 */ /* 0x000ea20000300800 */
[----:B-1----:R-:W-:-:S03]  /*b2a0*/  IMAD.MOV.U32 R11, RZ, RZ, R7 ;  /* 0x000000ffff0b7224 */ /* 0x002fc600078e0007 */
[----:B------:R-:W2:Y:S01]  /*b2b0*/  LDL.LU R7, [R1+0x36c] ;  /* 0x00036c0001077983 */ /* 0x000ea20000300800 */
[----:B----4-:R-:W-:-:S04]  /*b2c0*/  LOP3.LUT R9, R9, R8, RZ, 0x3c, !PT ;  /* 0x0000000809097212 */ /* 0x010fc800078e3cff */
[----:B------:R-:W-:-:S04]  /*b2d0*/  LOP3.LUT R8, R9, R8, RZ, 0x3c, !PT ;  /* 0x0000000809087212 */ /* 0x000fc800078e3cff */
[----:B------:R-:W-:-:S03]  /*b2e0*/  LOP3.LUT R9, R9, R8, RZ, 0x3c, !PT ;  /* 0x0000000809097212 */ /* 0x000fc600078e3cff */
[----:B------:R-:W-:-:S05]  /*b2f0*/  IMAD.WIDE R8, R195, 0x2, R8 ;  /* 0x00000002c3087825 */ /* 0x000fca00078e0208 */
[----:B------:R0:W-:Y:S04]  /*b300*/  STL [R1+0x30c], R8 ;  /* 0x00030c0801007387 */ /* 0x0001e80000100800 */
[----:B------:R3:W-:Y:S04]  /*b310*/  STL [R1+0x2a8], R9 ;  /* 0x0002a80901007387 */ /* 0x0007e80000100800 */
[----:B0-----:R-:W4:Y:S01]  /*b320*/  LDL.LU R8, [R1+0x2b0] ;  /* 0x0002b00001087983 */ /* 0x001f220000300800 */
[----:B------:R-:W-:-:S04]  /*b330*/  LOP3.LUT R11, R11, R10, RZ, 0x3c, !PT ;  /* 0x0000000a0b0b7212 */ /* 0x000fc800078e3cff */
[----:B------:R-:W-:-:S04]  /*b340*/  LOP3.LUT R10, R11, R10, RZ, 0x3c, !PT ;  /* 0x0000000a0b0a7212 */ /* 0x000fc800078e3cff */
[----:B------:R-:W-:-:S03]  /*b350*/  LOP3.LUT R11, R11, R10, RZ, 0x3c, !PT ;  /* 0x0000000a0b0b7212 */ /* 0x000fc600078e3cff */
[----:B------:R-:W-:-:S04]  /*b360*/  IMAD.WIDE R10, R195, 0x2, R10 ;  /* 0x00000002c30a7825 */ /* 0x000fc800078e020a */
[----:B---3--:R-:W-:Y:S02]  /*b370*/  IMAD.MOV.U32 R9, RZ, RZ, R12 ;  /* 0x000000ffff097224 */ /* 0x008fe400078e000c */
[----:B--2---:R-:W-:Y:S02]  /*b380*/  IMAD.MOV.U32 R12, RZ, RZ, R13 ;  /* 0x000000ffff0c7224 */ /* 0x004fe400078e000d */
[----:B------:R-:W-:Y:S02]  /*b390*/  IMAD.MOV.U32 R13, RZ, RZ, R216 ;  /* 0x000000ffff0d7224 */ /* 0x000fe400078e00d8 */
[----:B------:R-:W-:-:S05]  /*b3a0*/  IMAD.WIDE R12, R195, 0x2, R12 ;  /* 0x00000002c30c7825 */ /* 0x000fca00078e020c */
[----:B------:R-:W-:Y:S04]  /*b3b0*/  STL [R1+0x208], R12 ;  /* 0x0002080c01007387 */ /* 0x000fe80000100800 */
[----:B------:R0:W-:Y:S04]  /*b3c0*/  STL [R1+0x2ac], R10 ;  /* 0x0002ac0a01007387 */ /* 0x0001e80000100800 */
[----:B------:R1:W-:Y:S04]  /*b3d0*/  STL [R1+0x20c], R11 ;  /* 0x00020c0b01007387 */ /* 0x0003e80000100800 */
[----:B0-----:R-:W2:Y:S04]  /*b3e0*/  LDL.LU R10, [R1+0x214] ;  /* 0x00021400010a7983 */ /* 0x001ea80000300800 */
[----:B-1----:R-:W2:Y:S01]  /*b3f0*/  LDL.LU R11, [R1+0x2b4] ;  /* 0x0002b400010b7983 */ /* 0x002ea20000300800 */
[----:B----4-:R-:W-:-:S04]  /*b400*/  LOP3.LUT R9, R9, R8, RZ, 0x3c, !PT ;  /* 0x0000000809097212 */ /* 0x010fc800078e3cff */
[----:B------:R-:W-:-:S04]  /*b410*/  LOP3.LUT R8, R9, R8, RZ, 0x3c, !PT ;  /* 0x0000000809087212 */ /* 0x000fc800078e3cff */
[----:B------:R-:W-:-:S03]  /*b420*/  LOP3.LUT R9, R9, R8, RZ, 0x3c, !PT ;  /* 0x0000000809097212 */ /* 0x000fc600078e3cff */
[----:B------:R-:W-:-:S05]  /*b430*/  IMAD.WIDE R8, R195, 0x2, R8 ;  /* 0x00000002c3087825 */ /* 0x000fca00078e0208 */
[----:B------:R0:W-:Y:S04]  /*b440*/  STL [R1+0x310], R8 ;  /* 0x0003100801007387 */ /* 0x0001e80000100800 */
[----:B------:R1:W-:Y:S01]  /*b450*/  STL [R1+0x2b0], R9 ;  /* 0x0002b00901007387 */ /* 0x0003e20000100800 */
[----:B0-----:R-:W-:-:S03]  /*b460*/  IMAD.MOV.U32 R8, RZ, RZ, R218 ;  /* 0x000000ffff087224 */ /* 0x001fc600078e00da */
[----:B------:R-:W3:Y:S01]  /*b470*/  LDL.LU R218, [R1+0x368] ;  /* 0x0003680001da7983 */ /* 0x000ee20000300800 */
[----:B-1----:R-:W-:-:S03]  /*b480*/  IMAD.MOV.U32 R9, RZ, RZ, R196 ;  /* 0x000000ffff097224 */ /* 0x002fc600078e00c4 */
[----:B------:R-:W4:Y:S01]  /*b490*/  LDL.LU R196, [R1+0x364] ;  /* 0x0003640001c47983 */ /* 0x000f220000300800 */
[----:B------:R-:W-:Y:S02]  /*b4a0*/  IMAD.MOV.U32 R216, RZ, RZ, R13 ;  /* 0x000000ffffd87224 */ /* 0x000fe400078e000d */
[----:B------:R-:W-:Y:S02]  /*b4b0*/  IMAD.MOV.U32 R12, RZ, RZ, R2 ;  /* 0x000000ffff0c7224 */ /* 0x000fe400078e0002 */
[----:B------:R-:W-:Y:S01]  /*b4c0*/  IMAD.MOV.U32 R13, RZ, RZ, R217 ;  /* 0x000000ffff0d7224 */ /* 0x000fe200078e00d9 */
[-C--:B------:R-:W-:Y:S01]  /*b4d0*/  LOP3.LUT R9, R9, R8.reuse, RZ, 0x3c, !PT ;  /* 0x0000000809097212 */ /* 0x080fe200078e3cff */
[----:B------:R-:W3:Y:S01]  /*b4e0*/  LDL.LU R2, [R1+0x360] ;  /* 0x0003600001027983 */ /* 0x000ee20000300800 */
[----:B------:R-:W-:Y:S02]  /*b4f0*/  IMAD.WIDE R12, R195, 0x2, R12 ;  /* 0x00000002c30c7825 */ /* 0x000fe400078e020c */
[----:B------:R-:W-:-:S03]  /*b500*/  LOP3.LUT R8, R9, R8, RZ, 0x3c, !PT ;  /* 0x0000000809087212 */ /* 0x000fc600078e3cff */
[----:B------:R-:W-:Y:S01]  /*b510*/  STL [R1+0x210], R12 ;  /* 0x0002100c01007387 */ /* 0x000fe20000100800 */
[----:B------:R-:W-:-:S03]  /*b520*/  LOP3.LUT R9, R9, R8, RZ, 0x3c, !PT ;  /* 0x0000000809097212 */ /* 0x000fc600078e3cff */
[----:B------:R-:W-:Y:S01]  /*b530*/  IMAD.WIDE R8, R195, 0x2, R8 ;  /* 0x00000002c3087825 */ /* 0x000fe200078e0208 */
[----:B--2---:R-:W-:-:S04]  /*b540*/  LOP3.LUT R11, R11, R10, RZ, 0x3c, !PT ;  /* 0x0000000a0b0b7212 */ /* 0x004fc800078e3cff */
        /* <DEDUP_REMOVED lines=8> */
[----:B------:R0:W5:Y:S04]  /*b5d0*/  LDL.LU R14, [R1+0x358] ;  /* 0x00035800010e7983 */ /* 0x0001680000300800 */
[----:B------:R4:W-:Y:S04]  /*b5e0*/  STL [R1+0x314], R8 ;  /* 0x0003140801007387 */ /* 0x0009e80000100800 */
[----:B------:R3:W-:Y:S01]  /*b5f0*/  STL [R1+0x2b8], R9 ;  /* 0x0002b80901007387 */ /* 0x0007e20000100800 */
[----:B----4-:R-:W-:-:S03]  /*b600*/  IMAD.MOV.U32 R8, RZ, RZ, R196 ;  /* 0x000000ffff087224 */ /* 0x010fc600078e00c4 */
[----:B------:R-:W4:Y:S01]  /*b610*/  LDL.LU R196, [R1+0x354] ;  /* 0x0003540001c47983 */ /* 0x000f220000300800 */
[----:B------:R-:W-:Y:S01]  /*b620*/  WARPGROUP.ARRIVE ;  /* 0x00000000000079c5 */ /* 0x000fe20000000000 */
[----:B------:R-:W-:Y:S01]  /*b630*/  UMOV UR18, UR6 ;  /* 0x0000000600127c82 */ /* 0x000fe20008000000 */
[----:B------:R-:W-:-:S04]  /*b640*/  UMOV UR19, UR7 ;  /* 0x0000000700137c82 */ /* 0x000fc80008000000 */
[----:B------:R-:W-:Y:S01]  /*b650*/  HGMMA.64x256x16.F32.BF16 R24, gdesc[UR16].tnspA, R24, gsb0 ;  /* 0x23e00000101879f0 */ /* 0x000fe20008001818 */
[----:B---3--:R-:W-:Y:S01]  /*b660*/  IMAD.MOV.U32 R9, RZ, RZ, R2 ;  /* 0x000000ffff097224 */ /* 0x008fe200078e0002 */
[----:B------:R-:W-:Y:S01]  /*b670*/  LOP3.LUT R11, R11, R10, RZ, 0x3c, !PT ;  /* 0x0000000a0b0b7212 */ /* 0x000fe200078e3cff */
[----:B------:R-:W-:Y:S01]  /*b680*/  IMAD.MOV.U32 R217, RZ, RZ, R13 ;  /* 0x000000ffffd97224 */ /* 0x000fe200078e000d */
[----:B------:R-:W3:Y:S02]  /*b690*/  LDL.LU R2, [R1+0x350] ;  /* 0x0003500001027983 */ /* 0x000ee40000300800 */
[----:B------:R-:W-:Y:S02]  /*b6a0*/  LOP3.LUT R9, R9, R8, RZ, 0x3c, !PT ;  /* 0x0000000809097212 */ /* 0x000fe400078e3cff */
[----:B------:R-:W-:Y:S01]  /*b6b0*/  LOP3.LUT R10, R11, R10, RZ, 0x3c, !PT ;  /* 0x0000000a0b0a7212 */ /* 0x000fe200078e3cff */
[----:B------:R-:W-:Y:S01]  /*b6c0*/  IMAD.MOV.U32 R13, RZ, RZ, R218 ;  /* 0x000000ffff0d7224 */ /* 0x000fe200078e00da */
[----:B------:R-:W-:-:S02]  /*b6d0*/  LOP3.LUT R8, R9, R8, RZ, 0x3c, !PT ;  /* 0x0000000809087212 */ /* 0x000fc400078e3cff */
[----:B------:R-:W-:Y:S02]  /*b6e0*/  LOP3.LUT R11, R11, R10, RZ, 0x3c, !PT ;  /* 0x0000000a0b0b7212 */ /* 0x000fe400078e3cff */
[----:B------:R-:W-:Y:S01]  /*b6f0*/  LOP3.LUT R9, R9, R8, RZ, 0x3c, !PT ;  /* 0x0000000809097212 */ /* 0x000fe200078e3cff */
[----:B------:R-:W-:-:S04]  /*b700*/  IMAD.WIDE R10, R195, 0x2, R10 ;  /* 0x00000002c30a7825 */ /* 0x000fc800078e020a */
[----:B------:R-:W-:-:S04]  /*b710*/  IMAD.WIDE R8, R195, 0x2, R8 ;  /* 0x00000002c3087825 */ /* 0x000fc800078e0208 */
[----:B--2---:R-:W-:Y:S02]  /*b720*/  IMAD.MOV.U32 R12, RZ, RZ, R3 ;  /* 0x000000ffff0c7224 */ /* 0x004fe400078e0003 */
[----:B------:R-:W3:Y:S02]  /*b730*/  LDL.LU R3, [R1+0x34c] ;  /* 0x00034c0001037983 */ /* 0x000ee40000300800 */
[----:B------:R-:W-:-:S05]  /*b740*/  IMAD.WIDE R12, R195, 0x2, R12 ;  /* 0x00000002c30c7825 */ /* 0x000fca00078e020c */
[----:B------:R4:W-:Y:S01]  /*b750*/  STL [R1+0x218], R12 ;  /* 0x0002180c01007387 */ /* 0x0009e20000100800 */
[----:B------:R-:W-:Y:S01]  /*b760*/  UMOV UR22, UR10 ;  /* 0x0000000a00167c82 */ /* 0x000fe20008000000 */
[----:B------:R-:W-:Y:S01]  /*b770*/  UMOV UR23, UR11 ;  /* 0x0000000b00177c82 */ /* 0x000fe20008000000 */
[----:B----4-:R-:W-:Y:S02]  /*b780*/  IMAD.MOV.U32 R12, RZ, RZ, R196 ;  /* 0x000000ffff0c7224 */ /* 0x010fe400078e00c4 */
[----:B------:R-:W2:Y:S04]  /*b790*/  LDL.LU R196, [R1+0x348] ;  /* 0x0003480001c47983 */ /* 0x000ea80000300800 */
[----:B------:R-:W-:Y:S04]  /*b7a0*/  STL [R1+0x2bc], R10 ;  /* 0x0002bc0a01007387 */ /* 0x000fe80000100800 */
[----:B------:R-:W-:Y:S04]  /*b7b0*/  STL [R1+0x21c], R11 ;  /* 0x00021c0b01007387 */ /* 0x000fe80000100800 */
[----:B------:R-:W-:Y:S04]  /*b7c0*/  STL [R1+0x318], R8 ;  /* 0x0003180801007387 */ /* 0x000fe80000100800 */
[----:B------:R1:W-:Y:S04]  /*b7d0*/  STL [R1+0x2c0], R9 ;  /* 0x0002c00901007387 */ /* 0x0003e80000100800 */
[----:B-1----:R-:W4:Y:S01]  /*b7e0*/  LDL.LU R9, [R1+0x2c8] ;  /* 0x0002c80001097983 */ /* 0x002f220000300800 */
[----:B------:R-:W-:-:S03]  /*b7f0*/  IMAD.MOV.U32 R11, RZ, RZ, R6 ;  /* 0x000000ffff0b7224 */ /* 0x000fc600078e0006 */
[----:B------:R-:W4:Y:S01]  /*b800*/  LDL.LU R6, [R1+0x344] ;  /* 0x0003440001067983 */ /* 0x000f220000300800 */
[----:B------:R-:W-:Y:S02]  /*b810*/  WARPGROUP.DEPBAR.LE gsb0, 0x0 ;  /* 0x00008000000079c5 */ /* 0x000fe40000010000 */
[----:B------:R-:W-:-:S06]  /*b820*/  WARPGROUP.ARRIVE ;  /* 0x00000000000079c5 */ /* 0x000fcc0000000000 */
[----:B------:R-:W-:Y:S01]  /*b830*/  HGMMA.64x256x16.F32.BF16 R24, gdesc[UR20].tnspA, R24, gsb0 ;  /* 0x23e00000141879f0 */ /* 0x000fe20008001818 */
[----:B------:R-:W-:Y:S02]  /*b840*/  IMAD.MOV.U32 R218, RZ, RZ, R13 ;  /* 0x000000ffffda7224 */ /* 0x000fe400078e000d */
[----:B------:R-:W1:Y:S01]  /*b850*/  LDC R13, c[0x0][0x238] ;  /* 0x00008e00ff0d7b82 */ /* 0x000e620000000800 */
[----:B------:R-:W-:Y:S02]  /*b860*/  IMAD.MOV.U32 R10, RZ, RZ, R7 ;  /* 0x000000ffff0a7224 */ /* 0x000fe400078e0007 */
[----:B------:R-:W-:Y:S01]  /*b870*/  IMAD.MOV.U32 R8, RZ, RZ, R12 ;  /* 0x000000ffff087224 */ /* 0x000fe200078e000c */
[----:B------:R0:W5:Y:S01]  /*b880*/  LDL.LU R7, [R1+0x340] ;  /* 0x0003400001077983 */ /* 0x0001620000300800 */
[----:B------:R-:W-:-:S05]  /*b890*/  IMAD.WIDE R10, R195, 0x2, R10 ;  /* 0x00000002c30a7825 */ /* 0x000fca00078e020a */
[----:B------:R-:W-:Y:S04]  /*b8a0*/  STL [R1+0x2c4], R10 ;  /* 0x0002c40a01007387 */ /* 0x000fe80000100800 */
[----:B------:R-:W-:Y:S01]  /*b8b0*/  STL [R1+0x220], R11 ;  /* 0x0002200b01007387 */ /* 0x000fe20000100800 */
[----:B-1----:R-:W-:-:S04]  /*b8c0*/  IMAD.SHL.U32 R13, R13, 0x20, RZ ;  /* 0x000000200d0d7824 */ /* 0x002fc800078e00ff */
[----:B---3--:R-:W-:-:S04]  /*b8d0*/  IMAD.WIDE R2, R13, 0x2, R2 ;  /* 0x000000020d027825 */ /* 0x008fc800078e0202 */
[----:B--2---:R-:W-:-:S05]  /*b8e0*/  VIADD R196, R196, 0xffffffff ;  /* 0xffffffffc4c47836 */ /* 0x004fca0000000000 */
[----:B------:R-:W-:Y:S01]  /*b8f0*/  ISETP.NE.U32.AND P0, PT, R196, RZ, PT ;  /* 0x000000ffc400720c */ /* 0x000fe20003f05070 */
[----:B----4-:R-:W-:-:S05]  /*b900*/  IMAD.WIDE R8, R195, 0x2, R8 ;  /* 0x00000002c3087825 */ /* 0x010fca00078e0208 */
[----:B------:R1:W-:Y:S04]  /*b910*/  STL [R1+0x31c], R8 ;  /* 0x00031c0801007387 */ /* 0x0003e80000100800 */
[----:B------:R0:W-:Y:S01]  /*b920*/  STL [R1+0x2c8], R9 ;  /* 0x0002c80901007387 */ /* 0x0001e20000100800 */
[----:B------:R-:W-:Y:S02]  /*b930*/  WARPGROUP.DEPBAR.LE gsb0, 0x0 ;  /* 0x00008000000079c5 */ /* 0x000fe40000010000 */
[----:B------:R-:W-:Y:S02]  /*b940*/  VIADD R6, R6, 0xffffffe0 ;  /* 0xffffffe006067836 */ /* 0x000fe40000000000 */
[----:B-1----:R-:W-:Y:S02]  /*b950*/  IMAD.MOV.U32 R8, RZ, RZ, R2 ;  /* 0x000000ffff087224 */ /* 0x002fe400078e0002 */
[----:B------:R-:W-:Y:S01]  /*b960*/  IMAD.MOV.U32 R2, RZ, RZ, R3 ;  /* 0x000000ffff027224 */ /* 0x000fe200078e0003 */
[----:B------:R-:W-:Y:S06]  /*b970*/  @P0 BRA `(.L_x_1) ;  /* 0xffffffa000c80947 */ /* 0x000fec000383ffff */
[----:B------:R1:W-:Y:S04]  /*b980*/  STL [R1+0x344], R153 ;  /* 0x0003449901007387 */ /* 0x0003e80000100800 */
[----:B-1----:R-:W2:Y:S04]  /*b990*/  LDL.LU R153, [R1+0x1fc] ;  /* 0x0001fc0001997983 */ /* 0x002ea80000300800 */
[----:B-----5:R1:W-:Y:S04]  /*b9a0*/  STL [R1+0x340], R7 ;  /* 0x0003400701007387 */ /* 0x0203e80000100800 */
[----:B-1----:R-:W3:Y:S04]  /*b9b0*/  LDL.LU R7, [R1+0x1f4] ;  /* 0x0001f40001077983 */ /* 0x002ee80000300800 */
[----:B------:R-:W4:Y:S04]  /*b9c0*/  LDL.LU R14, [R1+0x1e8] ;  /* 0x0001e800010e7983 */ /* 0x000f280000300800 */
        /* <DEDUP_REMOVED lines=64> */
[----:B------:R-:W4:Y:S01]  /*bdd0*/  LDL.LU R3, [R1+0xe4] ;  /* 0x0000e40001037983 */ /* 0x000f220000300800 */
[----:B------:R-:W-:-:S03]  /*bde0*/  F2FP.BF16.F32.PACK_AB R151, R151, R150 ;  /* 0x000000969797723e */ /* 0x000fc600000010ff */
[----:B0-----:R-:W4:Y:S01]  /*bdf0*/  LDL.LU R9, [R1+0xe0] ;  /* 0x0000e00001097983 */ /* 0x001f220000300800 */
[----:B------:R-:W-:-:S03]  /*be00*/  F2FP.BF16.F32.PACK_AB R150, R149, R148 ;  /* 0x000000949596723e */ /* 0x000fc600000010ff */
[----:B------:R-:W4:Y:S04]  /*be10*/  LDL.LU R10, [R1+0xdc] ;  /* 0x0000dc00010a7983 */ /* 0x000f280000300800 */
[----:B------:R-:W4:Y:S04]  /*be20*/  LDL.LU R11, [R1+0xd8] ;  /* 0x0000d800010b7983 */ /* 0x000f280000300800 */
[----:B------:R-:W4:Y:S04]  /*be30*/  LDL.LU R12, [R1+0xd4] ;  /* 0x0000d400010c7983 */ /* 0x000f280000300800 */
[----:B------:R-:W4:Y:S04]  /*be40*/  LDL.LU R13, [R1+0xd0] ;  /* 0x0000d000010d7983 */ /* 0x000f280000300800 */
[----:B------:R-:W2:Y:S04]  /*be50*/  LDL.LU R149, [R1+0x1f8] ;  /* 0x0001f80001957983 */ /* 0x000ea80000300800 */
[----:B------:R-:W3:Y:S01]  /*be60*/  LDL.LU R148, [R1+0x1f0] ;  /* 0x0001f00001947983 */ /* 0x000ee20000300800 */
[----:B------:R-:W-:-:S02]  /*be70*/  F2FP.BF16.F32.PACK_AB R147, R147, R146 ;  /* 0x000000929393723e */ /* 0x000fc400000010ff */
[----:B------:R-:W-:Y:S02]  /*be80*/  F2FP.BF16.F32.PACK_AB R146, R145, R144 ;  /* 0x000000909192723e */ /* 0x000fe400000010ff */
[----:B--2---:R-:W-:Y:S02]  /*be90*/  F2FP.BF16.F32.PACK_AB R149, R153, R149 ;  /* 0x000000959995723e */ /* 0x004fe400000010ff */
[----:B------:R-:W2:Y:S01]  /*bea0*/  LDL.LU R153, [R1+0x344] ;  /* 0x0003440001997983 */ /* 0x000ea20000300800 */
[----:B---3--:R-:W-:-:S03]  /*beb0*/  F2FP.BF16.F32.PACK_AB R148, R7, R148 ;  /* 0x000000940794723e */ /* 0x008fc600000010ff */
[----:B------:R1:W5:Y:S04]  /*bec0*/  LDL.LU R7, [R1+0x340] ;  /* 0x0003400001077983 */ /* 0x0003680000300800 */
[----:B------:R-:W3:Y:S01]  /*bed0*/  LDL.LU R145, [R1+0x1ec] ;  /* 0x0001ec0001917983 */ /* 0x000ee20000300800 */
[----:B------:R-:W-:Y:S02]  /*bee0*/  F2FP.BF16.F32.PACK_AB R79, R79, R78 ;  /* 0x0000004e4f4f723e */ /* 0x000fe400000010ff */
[----:B----4-:R-:W-:Y:S02]  /*bef0*/  F2FP.BF16.F32.PACK_AB R144, R5, R8 ;  /* 0x000000080590723e */ /* 0x010fe400000010ff */
[----:B------:R-:W-:Y:S02]  /*bf00*/  F2FP.BF16.F32.PACK_AB R78, R77, R76 ;  /* 0x0000004c4d4e723e */ /* 0x000fe400000010ff */
[----:B------:R-:W-:-:S02]  /*bf10*/  F2FP.BF16.F32.PACK_AB R83, R83, R82 ;  /* 0x000000525353723e */ /* 0x000fc400000010ff */
[----:B------:R-:W-:Y:S02]  /*bf20*/  F2FP.BF16.F32.PACK_AB R76, R12, R13 ;  /* 0x0000000d0c4c723e */ /* 0x000fe400000010ff */
[----:B------:R-:W-:Y:S02]  /*bf30*/  F2FP.BF16.F32.PACK_AB R8, R172, R15 ;  /* 0x0000000fac08723e */ /* 0x000fe400000010ff */
[----:B------:R-:W-:Y:S02]  /*bf40*/  F2FP.BF16.F32.PACK_AB R143, R143, R142 ;  /* 0x0000008e8f8f723e */ /* 0x000fe400000010ff */
[----:B------:R-:W-:Y:S02]  /*bf50*/  F2FP.BF16.F32.PACK_AB R139, R139, R138 ;  /* 0x0000008a8b8b723e */ /* 0x000fe400000010ff */
        /* <DEDUP_REMOVED lines=109> */
[----:B--2---:R-:W-:-:S02]  /*c630*/  F2FP.BF16.F32.PACK_AB R36, R153, R152 ;  /* 0x000000989924723e */ /* 0x004fc400000010ff */
[----:B---3--:R-:W-:Y:S02]  /*c640*/  F2FP.BF16.F32.PACK_AB R145, R145, R14 ;  /* 0x0000000e9191723e */ /* 0x008fe400000010ff */
[----:B------:R-:W-:Y:S02]  /*c650*/  F2FP.BF16.F32.PACK_AB R14, R49, R48 ;  /* 0x00000030310e723e */ /* 0x000fe400000010ff */
[----:B------:R-:W-:Y:S02]  /*c660*/  F2FP.BF16.F32.PACK_AB R49, R167, R166 ;  /* 0x000000a6a731723e */ /* 0x000fe400000010ff */
[----:B-1----:R-:W-:-:S07]  /*c670*/  F2FP.BF16.F32.PACK_AB R48, R165, R164 ;  /* 0x000000a4a530723e */ /* 0x002fce00000010ff */
.L_x_0:
[----:B------:R-:W1:Y:S01]  /*c680*/  S2R R4, SR_TID.X ;  /* 0x0000000000047919 */ /* 0x000e620000002100 */
[----:B------:R-:W-:Y:S01]  /*c690*/  ULDC.64 UR4, c[0x0][0x228] ;  /* 0x00008a0000047ab9 */ /* 0x000fe20000000a00 */
[----:B------:R-:W-:Y:S01]  /*c6a0*/  ULDC UR6, c[0x0][0x22c] ;  /* 0x00008b0000067ab9 */ /* 0x000fe20000000800 */
[----:B0-----:R-:W0:Y:S01]  /*c6b0*/  S2R R24, SR_TID.X ;  /* 0x0000000000187919 */ /* 0x001e220000002100 */
[----:B------:R-:W2:Y:S01]  /*c6c0*/  LDL.LU R6, [R1+0x320] ;  /* 0x0003200001067983 */ /* 0x000ea20000300800 */
[----:B------:R-:W3:Y:S01]  /*c6d0*/  S2R R235, SR_CgaCtaId ;  /* 0x0000000000eb7919 */ /* 0x000ee20000008800 */
[C---:B-1----:R-:W-:Y:S02]  /*c6e0*/  IMAD.SHL.U32 R0, R4.reuse, 0x10, RZ ;  /* 0x0000001004007824 */ /* 0x042fe400078e00ff */
[----:B------:R-:W-:Y:S01]  /*c6f0*/  IMAD.SHL.U32 R2, R4, 0x40, RZ ;  /* 0x0000004004027824 */ /* 0x000fe200078e00ff */
[----:B0-----:R-:W-:Y:S02]  /*c700*/  LOP3.LUT R24, R24, 0x7f, RZ, 0xc0, !PT ;  /* 0x0000007f18187812 */ /* 0x001fe400078ec0ff */
[----:B------:R-:W-:-:S02]  /*c710*/  LOP3.LUT R0, R0, 0xf0, RZ, 0xc0, !PT ;  /* 0x000000f000007812 */ /* 0x000fc400078ec0ff */
[----:B------:R-:W-:Y:S02]  /*c720*/  LOP3.LUT R3, R2, 0x400, RZ, 0xc0, !PT ;  /* 0x0000040002037812 */ /* 0x000fe400078ec0ff */
[----:B------:R-:W-:Y:S01]  /*c730*/  LEA R213, R24, UR12, 0x4 ;  /* 0x0000000c18d57c11 */ /* 0x000fe2000f8e20ff */
[----:B------:R-:W-:Y:S01]  /*c740*/  BAR.SYNC.DEFER_BLOCKING 0x0 ;  /* 0x0000000000007b1d */ /* 0x000fe20000010000 */
[----:B------:R-:W-:Y:S01]  /*c750*/  IADD3 R3, R3, UR12, R0 ;  /* 0x0000000c03037c10 */ /* 0x000fe2000fffe000 */
[----:B------:R-:W-:Y:S02]  /*c760*/  IMAD.SHL.U32 R0, R4, 0x8, RZ ;  /* 0x0000000804007824 */ /* 0x000fe400078e00ff */
[----:B---3--:R-:W-:-:S03]  /*c770*/  IMAD.SHL.U32 R235, R235, 0x100, RZ ;  /* 0x00000100ebeb7824 */ /* 0x008fc600078e00ff */
[----:B------:R-:W-:Y:S02]  /*c780*/  LOP3.LUT R0, R0, 0x300, RZ, 0xc0, !PT ;  /* 0x0000030000007812 */ /* 0x000fe400078ec0ff */
[----:B------:R-:W-:-:S03]  /*c790*/  LOP3.LUT R235, R235, 0x100, RZ, 0xc0, !PT ;  /* 0x00000100ebeb7812 */ /* 0x000fc600078ec0ff */
[----:B------:R-:W-:Y:S01]  /*c7a0*/  IMAD.IADD R3, R0, 0x1, R3 ;  /* 0x0000000100037824 */ /* 0x000fe200078e0203 */
[C-C-:B-----5:R-:W-:Y:S02]  /*c7b0*/  LOP3.LUT R5, R7.reuse, 0x1, R235.reuse, 0xfe, !PT ;  /* 0x0000000107057812 */ /* 0x160fe400078efeeb */
[C-C-:B------:R-:W-:Y:S02]  /*c7c0*/  LOP3.LUT R2, R7.reuse, 0x3, R235.reuse, 0xfe, !PT ;  /* 0x0000000307027812 */ /* 0x140fe400078efeeb */
[C-C-:B------:R-:W-:Y:S02]  /*c7d0*/  LOP3.LUT R4, R7.reuse, 0x2, R235.reuse, 0xfe, !PT ;  /* 0x0000000207047812 */ /* 0x140fe400078efeeb */
[C---:B------:R-:W-:Y:S02]  /*c7e0*/  LOP3.LUT R0, R7.reuse, R235, RZ, 0xfc, !PT ;  /* 0x000000eb07007212 */ /* 0x040fe400078efcff */
[C-C-:B------:R-:W-:Y:S02]  /*c7f0*/  LOP3.LUT R231, R7.reuse, 0x64, R235.reuse, 0xfe, !PT ;  /* 0x0000006407e77812 */ /* 0x140fe400078efeeb */
[C-C-:B------:R-:W-:Y:S01]  /*c800*/  LOP3.LUT R226, R7.reuse, 0x69, R235.reuse, 0xfe, !PT ;  /* 0x0000006907e27812 */ /* 0x140fe200078efeeb */
[----:B------:R-:W-:Y:S01]  /*c810*/  STSM.16.M88.4 [R3], R36 ;  /* 0x0000002403007844 */ /* 0x000fe20000000200 */
[----:B------:R-:W-:-:S02]  /*c820*/  LOP3.LUT R225, R7, 0x6a, R235, 0xfe, !PT ;  /* 0x0000006a07e17812 */ /* 0x000fc400078efeeb */
[C-C-:B------:R-:W-:Y:S01]  /*c830*/  LOP3.LUT R221, R7.reuse, 0x6b, R235.reuse, 0xfe, !PT ;  /* 0x0000006b07dd7812 */ /* 0x140fe200078efeeb */
[----:B------:R-:W-:Y:S01]  /*c840*/  BAR.SYNC.DEFER_BLOCKING 0x0 ;  /* 0x0000000000007b1d */ /* 0x000fe20000010000 */
[C-C-:B------:R-:W-:Y:S02]  /*c850*/  LOP3.LUT R219, R7.reuse, 0x6c, R235.reuse, 0xfe, !PT ;  /* 0x0000006c07db7812 */ /* 0x140fe400078efeeb */
[C-C-:B------:R-:W-:Y:S02]  /*c860*/  LOP3.LUT R217, R7.reuse, 0x6d, R235.reuse, 0xfe, !PT ;  /* 0x0000006d07d97812 */ /* 0x140fe400078efeeb */
[C-C-:B------:R-:W-:Y:S02]  /*c870*/  LOP3.LUT R218, R7.reuse, 0x6e, R235.reuse, 0xfe, !PT ;  /* 0x0000006e07da7812 */ /* 0x140fe400078efeeb */
[C-C-:B------:R-:W-:Y:S02]  /*c880*/  LOP3.LUT R229, R7.reuse, 0x71, R235.reuse, 0xfe, !PT ;  /* 0x0000007107e57812 */ /* 0x140fe400078efeeb */
[----:B------:R-:W-:-:S02]  /*c890*/  LOP3.LUT R234, R7, 0x6f, R235, 0xfe, !PT ;  /* 0x0000006f07ea7812 */ /* 0x000fc400078efeeb */
[C-C-:B------:R-:W-:Y:S02]  /*c8a0*/  LOP3.LUT R232, R7.reuse, 0x70, R235.reuse, 0xfe, !PT ;  /* 0x0000007007e87812 */ /* 0x140fe400078efeeb */
[C-C-:B------:R-:W-:Y:S02]  /*c8b0*/  LOP3.LUT R230, R7.reuse, 0x72, R235.reuse, 0xfe, !PT ;  /* 0x0000007207e67812 */ /* 0x140fe400078efeeb */
[C-C-:B------:R-:W-:Y:S02]  /*c8c0*/  LOP3.LUT R223, R7.reuse, 0x75, R235.reuse, 0xfe, !PT ;  /* 0x0000007507df7812 */ /* 0x140fe400078efeeb */
[C-C-:B------:R-:W-:Y:S02]  /*c8d0*/  LOP3.LUT R228, R7.reuse, 0x73, R235.reuse, 0xfe, !PT ;  /* 0x0000007307e47812 */ /* 0x140fe400078efeeb */
[C-C-:B------:R-:W-:Y:S02]  /*c8e0*/  LOP3.LUT R227, R7.reuse, 0x74, R235.reuse, 0xfe, !PT ;  /* 0x0000007407e37812 */ /* 0x140fe400078efeeb */
[----:B------:R-:W-:-:S02]  /*c8f0*/  LOP3.LUT R224, R7, 0x76, R235, 0xfe, !PT ;  /* 0x0000007607e07812 */ /* 0x000fc400078efeeb */
[C-C-:B------:R-:W-:Y:S01]  /*c900*/  LOP3.LUT R215, R7.reuse, 0x79, R235.reuse, 0xfe, !PT ;  /* 0x0000007907d77812 */ /* 0x140fe200078efeeb */
[----:B------:R-:W0:Y:S01]  /*c910*/  LDS.128 R24, [R213] ;  /* 0x00000000d5187984 */ /* 0x000e220000000c00 */
[C-C-:B------:R-:W-:Y:S02]  /*c920*/  LOP3.LUT R222, R7.reuse, 0x77, R235.reuse, 0xfe, !PT ;  /* 0x0000007707de7812 */ /* 0x140fe400078efeeb */
[C-C-:B------:R-:W-:Y:S01]  /*c930*/  LOP3.LUT R220, R7.reuse, 0x78, R235.reuse, 0xfe, !PT ;  /* 0x0000007807dc7812 */ /* 0x140fe200078efeeb */
[----:B------:R-:W-:Y:S01]  /*c940*/  BAR.SYNC.DEFER_BLOCKING 0x0 ;  /* 0x0000000000007b1d */ /* 0x000fe20000010000 */
        /* <DEDUP_REMOVED lines=9> */
[C-C-:B------:R-:W-:Y:S02]  /*c9e0*/  LOP3.LUT R191, R7.reuse, 0x85, R235.reuse, 0xfe, !PT ;  /* 0x0000008507bf7812 */ /* 0x140fe400078efeeb */
[C-C-:B------:R-:W-:Y:S02]  /*c9f0*/  LOP3.LUT R198, R7.reuse, 0x83, R235.reuse, 0xfe, !PT ;  /* 0x0000008307c67812 */ /* 0x140fe400078efeeb */
[C-C-:B------:R-:W-:Y:S01]  /*ca00*/  LOP3.LUT R196, R7.reuse, 0x84, R235.reuse, 0xfe, !PT ;  /* 0x0000008407c47812 */ /* 0x140fe200078efeeb */
[----:B------:R-:W-:Y:S01]  /*ca10*/  STSM.16.M88.4 [R3], R40 ;  /* 0x0000002803007844 */ /* 0x000fe20000000200 */
[C-C-:B------:R-:W-:Y:S02]  /*ca20*/  LOP3.LUT R192, R7.reuse, 0x86, R235.reuse, 0xfe, !PT ;  /* 0x0000008607c07812 */ /* 0x140fe400078efeeb */
[C-C-:B------:R-:W-:Y:S01]  /*ca30*/  LOP3.LUT R183, R7.reuse, 0x89, R235.reuse, 0xfe, !PT ;  /* 0x0000008907b77812 */ /* 0x140fe200078efeeb */
[----:B------:R-:W-:Y:S01]  /*ca40*/  BAR.SYNC.DEFER_BLOCKING 0x0 ;  /* 0x0000000000007b1d */ /* 0x000fe20000010000 */
        /* <DEDUP_REMOVED lines=11> */
[C-C-:B------:R-:W-:Y:S01]  /*cb00*/  LOP3.LUT R169, R7.reuse, 0x93, R235.reuse, 0xfe, !PT ;  /* 0x0000009307a97812 */ /* 0x140fe200078efeeb */
[----:B------:R-:W1:Y:S01]  /*cb10*/  LDS.128 R28, [R213] ;  /* 0x00000000d51c7984 */ /* 0x000e620000000c00 */
        /* <DEDUP_REMOVED lines=15> */
[----:B------:R-:W-:Y:S01]  /*cc10*/  STSM.16.M88.4 [R3], R44 ;  /* 0x0000002c03007844 */ /* 0x000fe20000000200 */
[C-C-:B------:R-:W-:Y:S02]  /*cc20*/  LOP3.LUT R197, R7.reuse, 0xf7, R235.reuse, 0xfe, !PT ;  /* 0x000000f707c57812 */ /* 0x140fe400078efeeb */
[C-C-:B------:R-:W-:Y:S01]  /*cc30*/  LOP3.LUT R201, R7.reuse, 0xf8, R235.reuse, 0xfe, !PT ;  /* 0x000000f807c97812 */ /* 0x140fe200078efeeb */
[----:B------:R-:W-:Y:S01]  /*cc40*/  BAR.SYNC.DEFER_BLOCKING 0x0 ;  /* 0x0000000000007b1d */ /* 0x000fe20000010000 */
[C-C-:B------:R-:W-:Y:S02]  /*cc50*/  LOP3.LUT R203, R7.reuse, 0xfa, R235.reuse, 0xfe, !PT ;  /* 0x000000fa07cb7812 */ /* 0x140fe400078efeeb */
[C-C-:B------:R-:W-:Y:S02]  /*cc60*/  LOP3.LUT R205, R7.reuse, 0xfb, R235.reuse, 0xfe, !PT ;  /* 0x000000fb07cd7812 */ /* 0x140fe400078efeeb */
[----:B------:R-:W-:-:S02]  /*cc70*/  LOP3.LUT R209, R7, 0xfc, R235, 0xfe, !PT ;  /* 0x000000fc07d17812 */ /* 0x000fc400078efeeb */
[C-C-:B------:R-:W-:Y:S02]  /*cc80*/  LOP3.LUT R210, R7.reuse, 0xfd, R235.reuse, 0xfe, !PT ;  /* 0x000000fd07d27812 */ /* 0x140fe400078efeeb */
[----:B------:R-:W-:Y:S01]  /*cc90*/  LOP3.LUT R211, R7, 0xff, R235, 0xfe, !PT ;  /* 0x000000ff07d37812 */ /* 0x000fe200078efeeb */
[----:B------:R-:W3:Y:S01]  /*cca0*/  LDS.128 R32, [R213] ;  /* 0x00000000d5207984 */ /* 0x000ee20000000c00 */
[----:B------:R-:W-:Y:S06]  /*ccb0*/  BAR.SYNC.DEFER_BLOCKING 0x0 ;  /* 0x0000000000007b1d */ /* 0x000fec0000010000 */
[----:B------:R-:W-:Y:S02]  /*ccc0*/  STSM.16.M88.4 [R3], R48 ;  /* 0x0000003003007844 */ /* 0x000fe40000000200 */
[----:B------:R-:W-:Y:S06]  /*ccd0*/  BAR.SYNC.DEFER_BLOCKING 0x0 ;  /* 0x0000000000007b1d */ /* 0x000fec0000010000 */
[----:B------:R-:W4:Y:S02]  /*cce0*/  LDS.128 R36, [R213] ;  /* 0x00000000d5247984 */ /* 0x000f240000000c00 */
[----:B------:R-:W-:Y:S06]  /*ccf0*/  BAR.SYNC.DEFER_BLOCKING 0x0 ;  /* 0x0000000000007b1d */ /* 0x000fec0000010000 */
[----:B------:R-:W-:Y:S02]  /*cd00*/  STSM.16.M88.4 [R3], R20 ;  /* 0x0000001403007844 */ /* 0x000fe40000000200 */
[----:B------:R-:W-:Y:S01]  /*cd10*/  BAR.SYNC.DEFER_BLOCKING 0x0 ;  /* 0x0000000000007b1d */ /* 0x000fe20000010000 */
[----:B--2---:R-:W-:-:S05]  /*cd20*/  ISETP.GE.AND P0, PT, R6, UR4, PT ;  /* 0x0000000406007c0c */ /* 0x004fca000bf06270 */
[----:B------:R-:W-:Y:S01]  /*cd30*/  ULDC UR4, c[0x0][0x22c] ;  /* 0x00008b0000047ab9 */ /* 0x000fe20000000800 */
[----:B------:R-:W-:Y:S01]  /*cd40*/  ISETP.LT.AND P1, PT, R5, UR6, !P0 ;  /* 0x0000000605007c0c */ /* 0x000fe2000c721270 */
[----:B------:R-:W-:Y:S01]  /*cd50*/  ULDC UR6, c[0x0][0x22c] ;  /* 0x00008b0000067ab9 */ /* 0x000fe20000000800 */
[----:B------:R-:W-:Y:S01]  /*cd60*/  ISETP.LT.AND P4, PT, R4, UR4, !P0 ;  /* 0x0000000404007c0c */ /* 0x000fe2000c781270 */
[----:B------:R-:W-:Y:S01]  /*cd70*/  ULDC UR4, c[0x0][0x22c] ;  /* 0x00008b0000047ab9 */ /* 0x000fe20000000800 */
[----:B------:R-:W-:Y:S01]  /*cd80*/  ISETP.LT.AND P3, PT, R2, UR6, !P0 ;  /* 0x0000000602007c0c */ /* 0x000fe2000c761270 */
[----:B------:R-:W-:Y:S01]  /*cd90*/  ULDC UR6, c[0x0][0x248] ;  /* 0x0000920000067ab9 */ /* 0x000fe20000000800 */
[----:B------:R-:W-:Y:S01]  /*cda0*/  LOP3.LUT R2, R7, 0x4, R235, 0xfe, !PT ;  /* 0x0000000407027812 */ /* 0x000fe200078efeeb */
[----:B------:R-:W2:Y:S01]  /*cdb0*/  LDS.128 R40, [R213] ;  /* 0x00000000d5287984 */ /* 0x000ea20000000c00 */
[----:B------:R-:W-:Y:S02]  /*cdc0*/  BAR.SYNC.DEFER_BLOCKING 0x0 ;  /* 0x0000000000007b1d */ /* 0x000fe40000010000 */
[----:B------:R-:W-:Y:S01]  /*cdd0*/  ISETP.LT.AND P6, PT, R2, UR4, !P0 ;  /* 0x0000000402007c0c */ /* 0x000fe2000c7c1270 */
[C---:B------:R-:W-:Y:S01]  /*cde0*/  IMAD R5, R0.reuse, UR6, RZ ;  /* 0x0000000600057c24 */ /* 0x040fe2000f8e02ff */
[----:B------:R-:W-:-:S02]  /*cdf0*/  ISETP.LT.AND P2, PT, R0, UR5, !P0 ;  /* 0x0000000500007c0c */ /* 0x000fc4000c741270 */
[----:B------:R-:W-:Y:S01]  /*ce00*/  ULDC UR4, c[0x0][0x244] ;  /* 0x0000910000047ab9 */ /* 0x000fe20000000800 */
[----:B------:R-:W-:Y:S01]  /*ce10*/  ULDC UR6, c[0x0][0x22c] ;  /* 0x00008b0000067ab9 */ /* 0x000fe20000000800 */
[----:B------:R-:W-:Y:S01]  /*ce20*/  IMAD R2, R6, UR4, RZ ;  /* 0x0000000406027c24 */ /* 0x000fe2000f8e02ff */
[----:B------:R-:W-:Y:S01]  /*ce30*/  ULDC.64 UR4, c[0x0][0x220] ;  /* 0x0000880000047ab9 */ /* 0x000fe20000000a00 */
[----:B------:R-:W-:-:S03]  /*ce40*/  LOP3.LUT R6, R7, 0x5, R235, 0xfe, !PT ;  /* 0x0000000507067812 */ /* 0x000fc600078efeeb */
[----:B------:R-:W-:Y:S01]  /*ce50*/  LEA R0, P5, R2, UR4, 0x1 ;  /* 0x0000000402007c11 */ /* 0x000fe2000f8a08ff */
[----:B------:R-:W-:-:S03]  /*ce60*/  ULDC UR4, c[0x0][0x248] ;  /* 0x0000920000047ab9 */ /* 0x000fc60000000800 */
[----:B------:R-:W-:Y:S01]  /*ce70*/  LEA.HI.X.SX32 R2, R2, UR5, 0x1, P5 ;  /* 0x0000000502027c11 */ /* 0x000fe2000a8f0eff */
[----:B------:R-:W-:Y:S01]  /*ce80*/  ULDC UR5, c[0x0][0x22c] ;  /* 0x00008b0000057ab9 */ /* 0x000fe20000000800 */
[C---:B------:R-:W-:Y:S01]  /*ce90*/  LEA R4, P5, R5.reuse, R0, 0x1 ;  /* 0x0000000005047211 */ /* 0x040fe200078a08ff */
[----:B------:R-:W-:Y:S01]  /*cea0*/  STSM.16.M88.4 [R3], R16 ;  /* 0x0000001003007844 */ /* 0x000fe20000000200 */
[----:B------:R-:W-:Y:S06]  /*ceb0*/  BAR.SYNC.DEFER_BLOCKING 0x0 ;  /* 0x0000000000007b1d */ /* 0x000fec0000010000 */
[----:B------:R-:W2:Y:S02]  /*cec0*/  LDS.128 R44, [R213] ;  /* 0x00000000d52c7984 */ /* 0x000ea40000000c00 */
[----:B------:R-:W-:Y:S06]  /*ced0*/  BAR.SYNC.DEFER_BLOCKING 0x0 ;  /* 0x0000000000007b1d */ /* 0x000fec0000010000 */
[----:B------:R-:W-:Y:S02]  /*cee0*/  STSM.16.M88.4 [R3], R12 ;  /* 0x0000000c03007844 */ /* 0x000fe40000000200 */
        /* <DEDUP_REMOVED lines=67> */
[----:B------:R0:W-:Y:S02]  /*d320*/  STSM.16.M88.4 [R3], R116 ;  /* 0x0000007403007844 */ /* 0x0001e40000000200 */
[----:B------:R-:W-:Y:S01]  /*d330*/  BAR.SYNC.DEFER_BLOCKING 0x0 ;  /* 0x0000000000007b1d */ /* 0x000fe20000010000 */
[----:B0-----:R-:W-:-:S05]  /*d340*/  VIADD R117, R5, UR4 ;  /* 0x0000000405757c36 */ /* 0x001fca0008000000 */
[----:B------:R-:W-:Y:S01]  /*d350*/  ULDC UR4, c[0x0][0x248] ;  /* 0x0000920000047ab9 */ /* 0x000fe20000000800 */
[----:B------:R-:W-:Y:S02]  /*d360*/  LEA.HI.X.SX32 R5, R5, R2, 0x1, P5 ;  /* 0x0000000205057211 */ /* 0x000fe400028f0eff */
[----:B------:R-:W-:Y:S02]  /*d370*/  PRMT R119, R24, 0x7632, R119 ;  /* 0x0000763218777816 */ /* 0x000fe40000000077 */
[C---:B------:R-:W-:Y:S01]  /*d380*/  LEA R116, P5, R117.reuse, R0, 0x1 ;  /* 0x0000000075747211 */ /* 0x040fe200078a08ff */
[----:B------:R-:W0:Y:S01]  /*d390*/  LDS.128 R84, [R213] ;  /* 0x00000000d5547984 */ /* 0x000e220000000c00 */
[----:B------:R-:W-:Y:S06]  /*d3a0*/  BAR.SYNC.DEFER_BLOCKING 0x0 ;  /* 0x0000000000007b1d */ /* 0x000fec0000010000 */
[----:B------:R1:W-:Y:S02]  /*d3b0*/  STSM.16.M88.4 [R3], R120 ;  /* 0x0000007803007844 */ /* 0x0003e40000000200 */
[----:B------:R-:W-:Y:S01]  /*d3c0*/  BAR.SYNC.DEFER_BLOCKING 0x0 ;  /* 0x0000000000007b1d */ /* 0x000fe20000010000 */
[C---:B-1----:R-:W-:Y:S01]  /*d3d0*/  VIADD R121, R117.reuse, UR4 ;  /* 0x0000000475797c36 */ /* 0x042fe20008000000 */
[----:B------:R-:W-:-:S04]  /*d3e0*/  LEA.HI.X.SX32 R117, R117, R2, 0x1, P5 ;  /* 0x0000000275757211 */ /* 0x000fc800028f0eff */
[----:B------:R-:W-:Y:S01]  /*d3f0*/  ULDC UR4, c[0x0][0x248] ;  /* 0x0000920000047ab9 */ /* 0x000fe20000000800 */
[--C-:B------:R-:W-:Y:S02]  /*d400*/  LOP3.LUT R123, R7, 0xbd, R235.reuse, 0xfe, !PT ;  /* 0x000000bd077b7812 */ /* 0x100fe400078efeeb */
[----:B------:R-:W-:Y:S02]  /*d410*/  LEA R118, P5, R121, R0, 0x1 ;  /* 0x0000000079767211 */ /* 0x000fe400078a08ff */
[C-C-:B------:R-:W-:Y:S02]  /*d420*/  LOP3.LUT R122, R7.reuse, 0xc0, R235.reuse, 0xfe, !PT ;  /* 0x000000c0077a7812 */ /* 0x140fe400078efeeb */
[C-C-:B------:R-:W-:Y:S01]  /*d430*/  LOP3.LUT R120, R7.reuse, 0xc2, R235.reuse, 0xfe, !PT ;  /* 0x000000c207787812 */ /* 0x140fe200078efeeb */
[----:B------:R-:W1:Y:S01]  /*d440*/  LDS.128 R88, [R213] ;  /* 0x00000000d5587984 */ /* 0x000e620000000c00 */
[----:B------:R-:W-:Y:S06]  /*d450*/  BAR.SYNC.DEFER_BLOCKING 0x0 ;  /* 0x0000000000007b1d */ /* 0x000fec0000010000 */
[----:B------:R3:W-:Y:S02]  /*d460*/  STSM.16.M88.4 [R3], R124 ;  /* 0x0000007c03007844 */ /* 0x0007e40000000200 */
[----:B------:R-:W-:Y:S01]  /*d470*/  BAR.SYNC.DEFER_BLOCKING 0x0 ;  /* 0x0000000000007b1d */ /* 0x000fe20000010000 */
[----:B---3--:R-:W-:-:S02]  /*d480*/  LOP3.LUT R127, R7, 0xb9, R235, 0xfe, !PT ;  /* 0x000000b9077f7812 */ /* 0x008fc400078efeeb */
[C-C-:B------:R-:W-:Y:S02]  /*d490*/  LOP3.LUT R125, R7.reuse, 0xbb, R235.reuse, 0xfe, !PT ;  /* 0x000000bb077d7812 */ /* 0x140fe400078efeeb */
[C-C-:B------:R-:W-:Y:S02]  /*d4a0*/  LOP3.LUT R126, R7.reuse, 0xbc, R235.reuse, 0xfe, !PT ;  /* 0x000000bc077e7812 */ /* 0x140fe400078efeeb */
[C-C-:B------:R-:W-:Y:S01]  /*d4b0*/  LOP3.LUT R124, R7.reuse, 0xbe, R235.reuse, 0xfe, !PT ;  /* 0x000000be077c7812 */ /* 0x140fe200078efeeb */
[----:B------:R-:W3:Y:S01]  /*d4c0*/  LDS.128 R92, [R213] ;  /* 0x00000000d55c7984 */ /* 0x000ee20000000c00 */
[----:B------:R-:W-:Y:S06]  /*d4d0*/  BAR.SYNC.DEFER_BLOCKING 0x0 ;  /* 0x0000000000007b1d */ /* 0x000fec0000010000 */
[----:B------:R4:W-:Y:S02]  /*d4e0*/  STSM.16.M88.4 [R3], R128 ;  /* 0x0000008003007844 */ /* 0x0009e40000000200 */
[----:B------:R-:W-:Y:S01]  /*d4f0*/  BAR.SYNC.DEFER_BLOCKING 0x0 ;  /* 0x0000000000007b1d */ /* 0x000fe20000010000 */
[----:B----4-:R-:W-:-:S02]  /*d500*/  LOP3.LUT R131, R7, 0xb5, R235, 0xfe, !PT ;  /* 0x000000b507837812 */ /* 0x010fc400078efeeb */
[C-C-:B------:R-:W-:Y:S02]  /*d510*/  LOP3.LUT R129, R7.reuse, 0xb7, R235.reuse, 0xfe, !PT ;  /* 0x000000b707817812 */ /* 0x140fe400078efeeb */
[C-C-:B------:R-:W-:Y:S02]  /*d520*/  LOP3.LUT R130, R7.reuse, 0xb8, R235.reuse, 0xfe, !PT ;  /* 0x000000b807827812 */ /* 0x140fe400078efeeb */
[C-C-:B------:R-:W-:Y:S01]  /*d530*/  LOP3.LUT R128, R7.reuse, 0xba, R235.reuse, 0xfe, !PT ;  /* 0x000000ba07807812 */ /* 0x140fe200078efeeb */
[----:B------:R-:W4:Y:S01]  /*d540*/  LDS.128 R96, [R213] ;  /* 0x00000000d5607984 */ /* 0x000f220000000c00 */
[----:B------:R-:W-:Y:S06]  /*d550*/  BAR.SYNC.DEFER_BLOCKING 0x0 ;  /* 0x0000000000007b1d */ /* 0x000fec0000010000 */
[----:B------:R2:W-:Y:S02]  /*d560*/  STSM.16.M88.4 [R3], R132 ;  /* 0x0000008403007844 */ /* 0x0005e40000000200 */
[----:B------:R-:W-:Y:S01]  /*d570*/  BAR.SYNC.DEFER_BLOCKING 0x0 ;  /* 0x0000000000007b1d */ /* 0x000fe20000010000 */
[----:B--2---:R-:W-:-:S02]  /*d580*/  LOP3.LUT R135, R7, 0xb1, R235, 0xfe, !PT ;  /* 0x000000b107877812 */ /* 0x004fc400078efeeb */
[C-C-:B------:R-:W-:Y:S02]  /*d590*/  LOP3.LUT R133, R7.reuse, 0xb3, R235.reuse, 0xfe, !PT ;  /* 0x000000b307857812 */ /* 0x140fe400078efeeb */
[C-C-:B------:R-:W-:Y:S02]  /*d5a0*/  LOP3.LUT R134, R7.reuse, 0xb4, R235.reuse, 0xfe, !PT ;  /* 0x000000b407867812 */ /* 0x140fe400078efeeb */
[C-C-:B------:R-:W-:Y:S01]  /*d5b0*/  LOP3.LUT R132, R7.reuse, 0xb6, R235.reuse, 0xfe, !PT ;  /* 0x000000b607847812 */ /* 0x140fe200078efeeb */
[----:B------:R-:W2:Y:S01]  /*d5c0*/  LDS.128 R100, [R213] ;  /* 0x00000000d5647984 */ /* 0x000ea20000000c00 */
[----:B------:R-:W-:Y:S06]  /*d5d0*/  BAR.SYNC.DEFER_BLOCKING 0x0 ;  /* 0x0000000000007b1d */ /* 0x000fec0000010000 */
[----:B------:R0:W-:Y:S02]  /*d5e0*/  STSM.16.M88.4 [R3], R136 ;  /* 0x0000008803007844 */ /* 0x0001e40000000200 */
[----:B------:R-:W-:Y:S01]  /*d5f0*/  BAR.SYNC.DEFER_BLOCKING 0x0 ;  /* 0x0000000000007b1d */ /* 0x000fe20000010000 */
[----:B0-----:R-:W-:-:S02]  /*d600*/  LOP3.LUT R139, R7, 0xad, R235, 0xfe, !PT ;  /* 0x000000ad078b7812 */ /* 0x001fc400078efeeb */
[C-C-:B------:R-:W-:Y:S02]  /*d610*/  LOP3.LUT R137, R7.reuse, 0xaf, R235.reuse, 0xfe, !PT ;  /* 0x000000af07897812 */ /* 0x140fe400078efeeb */
[C-C-:B------:R-:W-:Y:S02]  /*d620*/  LOP3.LUT R138, R7.reuse, 0xb0, R235.reuse, 0xfe, !PT ;  /* 0x000000b0078a7812 */ /* 0x140fe400078efeeb */
[C-C-:B------:R-:W-:Y:S01]  /*d630*/  LOP3.LUT R136, R7.reuse, 0xb2, R235.reuse, 0xfe, !PT ;  /* 0x000000b207887812 */ /* 0x140fe200078efeeb */
[----:B------:R-:W0:Y:S01]  /*d640*/  LDS.128 R104, [R213] ;  /* 0x00000000d5687984 */ /* 0x000e220000000c00 */
[----:B------:R-:W-:Y:S06]  /*d650*/  BAR.SYNC.DEFER_BLOCKING 0x0 ;  /* 0x0000000000007b1d */ /* 0x000fec0000010000 */
[----:B------:R1:W-:Y:S02]  /*d660*/  STSM.16.M88.4 [R3], R140 ;  /* 0x0000008c03007844 */ /* 0x0003e40000000200 */
[----:B------:R-:W-:Y:S01]  /*d670*/  BAR.SYNC.DEFER_BLOCKING 0x0 ;  /* 0x0000000000007b1d */ /* 0x000fe20000010000 */
[----:B-1----:R-:W-:-:S02]  /*d680*/  LOP3.LUT R143, R7, 0xa9, R235, 0xfe, !PT ;  /* 0x000000a9078f7812 */ /* 0x002fc400078efeeb */
[C-C-:B------:R-:W-:Y:S02]  /*d690*/  LOP3.LUT R141, R7.reuse, 0xab, R235.reuse, 0xfe, !PT ;  /* 0x000000ab078d7812 */ /* 0x140fe400078efeeb */
        /* <DEDUP_REMOVED lines=17> */
[C-C-:B------:R-:W-:Y:S02]  /*d7b0*/  LOP3.LUT R150, R7.reuse, 0xa4, R235.reuse, 0xfe, !PT ;  /* 0x000000a407967812 */ /* 0x140fe400078efeeb */
[--C-:B------:R-:W-:Y:S01]  /*d7c0*/  LOP3.LUT R148, R7, 0xa6, R235.reuse, 0xfe, !PT ;  /* 0x000000a607947812 */ /* 0x100fe200078efeeb */
[----:B------:R-:W-:Y:S01]  /*d7d0*/  @P2 STG.E.U16 desc[UR14][R4.64], R24 ;  /* 0x0000001804002986 */ /* 0x000fe2000c10150e */
[----:B------:R-:W-:Y:S01]  /*d7e0*/  ISETP.LT.AND P2, PT, R6, UR5, !P0 ;  /* 0x0000000506007c0c */ /* 0x000fe2000c741270 */
[----:B------:R-:W-:Y:S01]  /*d7f0*/  ULDC UR5, c[0x0][0x22c] ;  /* 0x00008b0000057ab9 */ /* 0x000fe20000000800 */
[----:B------:R-:W-:Y:S01]  /*d800*/  PRMT R6, R25, 0x7632, R6 ;  /* 0x0000763219067816 */ /* 0x000fe20000000006 */
[----:B------:R4:W-:Y:S01]  /*d810*/  @P1 STG.E.U16 desc[UR14][R116.64], R119 ;  /* 0x0000007774001986 */ /* 0x0009e2000c10150e */
[----:B------:R-:W-:Y:S01]  /*d820*/  ISETP.LT.AND P1, PT, R3, UR5, !P0 ;  /* 0x0000000503007c0c */ /* 0x000fe2000c721270 */
[----:B------:R-:W-:Y:S01]  /*d830*/  ULDC UR5, c[0x0][0x22c] ;  /* 0x00008b0000057ab9 */ /* 0x000fe20000000800 */
[----:B------:R-:W-:-:S02]  /*d840*/  LOP3.LUT R3, R7, 0x7, R235, 0xfe, !PT ;  /* 0x0000000707037812 */ /* 0x000fc400078efeeb */
[C---:B----4-:R-:W-:Y:S01]  /*d850*/  LEA.HI.X.SX32 R119, R121.reuse, R2, 0x1, P5 ;  /* 0x0000000279777211 */ /* 0x050fe200028f0eff */
[----:B------:R-:W-:Y:S01]  /*d860*/  VIADD R121, R121, UR4 ;  /* 0x0000000479797c36 */ /* 0x000fe20008000000 */
[----:B------:R-:W-:-:S03]  /*d870*/  ULDC UR4, c[0x0][0x248] ;  /* 0x0000920000047ab9 */ /* 0x000fc60000000800 */
[C---:B------:R-:W-:Y:S01]  /*d880*/  VIADD R117, R121.reuse, UR4 ;  /* 0x0000000479757c36 */ /* 0x040fe20008000000 */
[----:B------:R-:W-:Y:S01]  /*d890*/  LEA R4, P5, R121, R0, 0x1 ;  /* 0x0000000079047211 */ /* 0x000fe200078a08ff */
[----:B------:R4:W-:Y:S01]  /*d8a0*/  @P4 STG.E.U16 desc[UR14][R118.64], R25 ;  /* 0x0000001976004986 */ /* 0x0009e2000c10150e */
[----:B------:R-:W-:Y:S01]  /*d8b0*/  ISETP.LT.AND P4, PT, R3, UR5, !P0 ;  /* 0x0000000503007c0c */ /* 0x000fe2000c781270 */
[----:B------:R-:W-:Y:S01]  /*d8c0*/  ULDC UR4, c[0x0][0x22c] ;  /* 0x00008b0000047ab9 */ /* 0x000fe20000000800 */
[----:B------:R-:W-:Y:S01]  /*d8d0*/  LEA.HI.X.SX32 R5, R121, R2, 0x1, P5 ;  /* 0x0000000279057211 */ /* 0x000fe200028f0eff */
[----:B------:R-:W-:Y:S01]  /*d8e0*/  ULDC UR5, c[0x0][0x22c] ;  /* 0x00008b0000057ab9 */ /* 0x000fe20000000800 */
[--C-:B------:R-:W-:Y:S02]  /*d8f0*/  LOP3.LUT R3, R7, 0x8, R235.reuse, 0xfe, !PT ;  /* 0x0000000807037812 */ /* 0x100fe400078efeeb */
[----:B------:R-:W-:Y:S01]  /*d900*/  LEA R24, P5, R117, R0, 0x1 ;  /* 0x0000000075187211 */ /* 0x000fe200078a08ff */
[----:B------:R2:W-:Y:S01]  /*d910*/  @P3 STG.E.U16 desc[UR14][R4.64], R6 ;  /* 0x0000000604003986 */ /* 0x0005e2000c10150e */
[----:B------:R-:W-:Y:S01]  /*d920*/  ISETP.LT.AND P3, PT, R3, UR4, !P0 ;  /* 0x0000000403007c0c */ /* 0x000fe2000c761270 */
[----:B------:R-:W-:Y:S01]  /*d930*/  ULDC UR4, c[0x0][0x248] ;  /* 0x0000920000047ab9 */ /* 0x000fe20000000800 */
[----:B------:R-:W-:-:S02]  /*d940*/  LOP3.LUT R3, R7, 0x9, R235, 0xfe, !PT ;  /* 0x0000000907037812 */ /* 0x000fc400078efeeb */
[C---:B----4-:R-:W-:Y:S01]  /*d950*/  LEA.HI.X.SX32 R25, R117.reuse, R2, 0x1, P5 ;  /* 0x0000000275197211 */ /* 0x050fe200028f0eff */
[----:B------:R-:W-:Y:S01]  /*d960*/  VIADD R117, R117, UR4 ;  /* 0x0000000475757c36 */ /* 0x000fe20008000000 */
[----:B------:R-:W-:Y:S01]  /*d970*/  ULDC UR4, c[0x0][0x248] ;  /* 0x0000920000047ab9 */ /* 0x000fe20000000800 */
[----:B------:R-:W-:Y:S01]  /*d980*/  ISETP.LT.AND P5, PT, R3, UR5, !P0 ;  /* 0x0000000503007c0c */ /* 0x000fe2000c7a1270 */
[----:B------:R-:W-:Y:S01]  /*d990*/  ULDC UR5, c[0x0][0x248] ;  /* 0x0000920000057ab9 */ /* 0x000fe20000000800 */
[----:B------:R4:W-:Y:S01]  /*d9a0*/  @P6 STG.E.U16 desc[UR14][R24.64], R26 ;  /* 0x0000001a18006986 */ /* 0x0009e2000c10150e */
[C---:B------:R-:W-:Y:S01]  /*d9b0*/  LEA R116, P6, R117.reuse, R0, 0x1 ;  /* 0x0000000075747211 */ /* 0x040fe200078c08ff */
[----:B--2---:R-:W-:Y:S01]  /*d9c0*/  VIADD R5, R117, UR4 ;  /* 0x0000000475057c36 */ /* 0x004fe20008000000 */
[----:B------:R-:W-:Y:S01]  /*d9d0*/  LOP3.LUT R3, R7, 0xa, R235, 0xfe, !PT ;  /* 0x0000000a07037812 */ /* 0x000fe200078efeeb */
[----:B------:R-:W-:Y:S01]  /*d9e0*/  ULDC UR4, c[0x0][0x22c] ;  /* 0x00008b0000047ab9 */ /* 0x000fe20000000800 */
[----:B------:R-:W-:Y:S01]  /*d9f0*/  LEA.HI.X.SX32 R117, R117, R2, 0x1, P6 ;  /* 0x0000000275757211 */ /* 0x000fe200030f0eff */
[C---:B------:R-:W-:Y:S01]  /*da00*/  VIADD R119, R5.reuse, UR5 ;  /* 0x0000000505777c36 */ /* 0x040fe20008000000 */
[----:B------:R-:W-:Y:S01]  /*da10*/  LEA R4, P6, R5, R0, 0x1 ;  /* 0x0000000005047211 */ /* 0x000fe200078c08ff */
[----:B------:R-:W-:Y:S01]  /*da20*/  ULDC UR5, c[0x0][0x22c] ;  /* 0x00008b0000057ab9 */ /* 0x000fe20000000800 */
[----:B------:R-:W-:-:S02]  /*da30*/  PRMT R6, R27, 0x7632, R6 ;  /* 0x000076321b067816 */ /* 0x000fc40000000006 */
[----:B------:R-:W-:Y:S02]  /*da40*/  LEA.HI.X.SX32 R5, R5, R2, 0x1, P6 ;  /* 0x0000000205057211 */ /* 0x000fe400030f0eff */
[----:B----4-:R-:W-:Y:S02]  /*da50*/  PRMT R25, R26, 0x7632, R25 ;  /* 0x000076321a197816 */ /* 0x010fe40000000019 */
[----:B------:R-:W-:Y:S02]  /*da60*/  LEA R24, P6, R119, R0, 0x1 ;  /* 0x0000000077187211 */ /* 0x000fe400078c08ff */
[--C-:B------:R-:W-:Y:S01]  /*da70*/  LOP3.LUT R121, R7, 0xbf, R235.reuse, 0xfe, !PT ;  /* 0x000000bf07797812 */ /* 0x100fe200078efeeb */
[----:B------:R2:W-:Y:S01]  /*da80*/  @P2 STG.E.U16 desc[UR14][R116.64], R25 ;  /* 0x0000001974002986 */ /* 0x0005e2000c10150e */
[----:B------:R-:W-:Y:S01]  /*da90*/  ISETP.LT.AND P2, PT, R3, UR4, !P0 ;  /* 0x0000000403007c0c */ /* 0x000fe2000c741270 */
[----:B------:R-:W-:Y:S01]  /*daa0*/  ULDC UR4, c[0x0][0x22c] ;  /* 0x00008b0000047ab9 */ /* 0x000fe20000000800 */
[C-C-:B------:R-:W-:Y:S01]  /*dab0*/  LOP3.LUT R3, R7.reuse, 0xb, R235.reuse, 0xfe, !PT ;  /* 0x0000000b07037812 */ /* 0x140fe200078efeeb */
[----:B------:R4:W-:Y:S01]  /*dac0*/  @P1 STG.E.U16 desc[UR14][R4.64], R27 ;  /* 0x0000001b04001986 */ /* 0x0009e2000c10150e */
[----:B------:R-:W-:-:S02]  /*dad0*/  LOP3.LUT R118, R7, 0xc4, R235, 0xfe, !PT ;  /* 0x000000c407767812 */ /* 0x000fc400078efeeb */
[----:B------:R-:W-:Y:S01]  /*dae0*/  ISETP.LT.AND P1, PT, R3, UR4, !P0 ;  /* 0x0000000403007c0c */ /* 0x000fe2000c721270 */
[----:B------:R-:W-:Y:S01]  /*daf0*/  ULDC UR4, c[0x0][0x248] ;  /* 0x0000920000047ab9 */ /* 0x000fe20000000800 */
[----:B------:R-:W-:Y:S02]  /*db00*/  LOP3.LUT R3, R7, 0xc, R235, 0xfe, !PT ;  /* 0x0000000c07037812 */ /* 0x000fe400078efeeb */
[C---:B--2---:R-:W-:Y:S01]  /*db10*/  LEA.HI.X.SX32 R25, R119.reuse, R2, 0x1, P6 ;  /* 0x0000000277197211 */ /* 0x044fe200030f0eff */
[----:B------:R-:W-:Y:S01]  /*db20*/  VIADD R119, R119, UR4 ;  /* 0x0000000477777c36 */ /* 0x000fe20008000000 */
[----:B------:R-:W-:-:S03]  /*db30*/  ULDC UR4, c[0x0][0x248] ;  /* 0x0000920000047ab9 */ /* 0x000fc60000000800 */
[----:B------:R2:W-:Y:S01]  /*db40*/  @P4 STG.E.U16 desc[UR14][R24.64], R6 ;  /* 0x0000000618004986 */ /* 0x0005e2000c10150e */
[----:B------:R-:W-:Y:S02]  /*db50*/  LEA R116, P6, R119, R0, 0x1 ;  /* 0x0000000077747211 */ /* 0x000fe400078c08ff */
[----:B------:R-:W-:Y:S01]  /*db60*/  ISETP.LT.AND P4, PT, R3, UR5, !P0 ;  /* 0x0000000503007c0c */ /* 0x000fe2000c781270 */
[C---:B------:R-:W-:Y:S01]  /*db70*/  VIADD R3, R119.reuse, UR4 ;  /* 0x0000000477037c36 */ /* 0x040fe20008000000 */
[----:B------:R-:W-:Y:S01]  /*db80*/  ULDC UR4, c[0x0][0x248] ;  /* 0x0000920000047ab9 */ /* 0x000fe20000000800 */
[----:B------:R-:W-:Y:S01]  /*db90*/  LEA.HI.X.SX32 R117, R119, R2, 0x1, P6 ;  /* 0x0000000277757211 */ /* 0x000fe200030f0eff */
[----:B------:R-:W-:Y:S01]  /*dba0*/  ULDC UR5, c[0x0][0x22c] ;  /* 0x00008b0000057ab9 */ /* 0x000fe20000000800 */
[C---:B----4-:R-:W-:Y:S01]  /*dbb0*/  VIADD R27, R3.reuse, UR4 ;  /* 0x00000004031b7c36 */ /* 0x050fe20008000000 */
[----:B------:R-:W-:Y:S01]  /*dbc0*/  LEA R4, P6, R3, R0, 0x1 ;  /* 0x0000000003047211 */ /* 0x000fe200078c08ff */
[----:B------:R-:W-:Y:S01]  /*dbd0*/  ULDC UR4, c[0x0][0x248] ;  /* 0x0000920000047ab9 */ /* 0x000fe20000000800 */
[----:B------:R4:W-:Y:S01]  /*dbe0*/  @P3 STG.E.U16 desc[UR14][R116.64], R28 ;  /* 0x0000001c74003986 */ /* 0x0009e2000c10150e */
[----:B--2---:R-:W-:-:S02]  /*dbf0*/  LOP3.LUT R24, R7, 0xd, R235, 0xfe, !PT ;  /* 0x0000000d07187812 */ /* 0x004fc400078efeeb */
[----:B------:R-:W-:Y:S02]  /*dc00*/  LEA.HI.X.SX32 R5, R3, R2, 0x1, P6 ;  /* 0x0000000203057211 */ /* 0x000fe400030f0eff */
[----:B------:R-:W-:Y:S01]  /*dc10*/  ISETP.LT.AND P3, PT, R24, UR5, !P0 ;  /* 0x0000000518007c0c */ /* 0x000fe2000c761270 */
[----:B------:R-:W-:Y:S01]  /*dc20*/  ULDC UR5, c[0x0][0x22c] ;  /* 0x00008b0000057ab9 */ /* 0x000fe20000000800 */
[C---:B------:R-:W-:Y:S02]  /*dc30*/  LEA R24, P6, R27.reuse, R0, 0x1 ;  /* 0x000000001b187211 */ /* 0x040fe400078c08ff */
[----:B------:R-:W-:Y:S02]  /*dc40*/  PRMT R6, R28, 0x7632, R6 ;  /* 0x000076321c067816 */ /* 0x000fe40000000006 */
[C---:B------:R-:W-:Y:S01]  /*dc50*/  LEA.HI.X.SX32 R25, R27.reuse, R2, 0x1, P6 ;  /* 0x000000021b197211 */ /* 0x040fe200030f0eff */
[----:B------:R-:W-:Y:S01]  /*dc60*/  VIADD R27, R27, UR4 ;  /* 0x000000041b1b7c36 */ /* 0x000fe20008000000 */
[C-C-:B------:R-:W-:Y:S01]  /*dc70*/  LOP3.LUT R3, R7.reuse, 0xe, R235.reuse, 0xfe, !PT ;  /* 0x0000000e07037812 */ /* 0x140fe200078efeeb */
[----:B------:R2:W-:Y:S01]  /*dc80*/  @P5 STG.E.U16 desc[UR14][R4.64], R6 ;  /* 0x0000000604005986 */ /* 0x0005e2000c10150e */
[----:B------:R-:W-:Y:S01]  /*dc90*/  ULDC UR4, c[0x0][0x248] ;  /* 0x0000920000047ab9 */ /* 0x000fe20000000800 */
[--C-:B------:R-:W-:Y:S01]  /*dca0*/  LOP3.LUT R119, R7, 0xc1, R235.reuse, 0xfe, !PT ;  /* 0x000000c107777812 */ /* 0x100fe200078efeeb */
[----:B----4-:R-:W-:Y:S01]  /*dcb0*/  VIADD R117, R27, UR4 ;  /* 0x000000041b757c36 */ /* 0x010fe20008000000 */
[----:B------:R-:W-:Y:S01]  /*dcc0*/  @P2 STG.E.U16 desc[UR14][R24.64], R29 ;  /* 0x0000001d18002986 */ /* 0x000fe2000c10150e */
[----:B------:R-:W-:Y:S01]  /*dcd0*/  ISETP.LT.AND P5, PT, R3, UR5, !P0 ;  /* 0x0000000503007c0c */ /* 0x000fe2000c7a1270 */
[----:B------:R-:W-:Y:S01]  /*dce0*/  ULDC UR5, c[0x0][0x22c] ;  /* 0x00008b0000057ab9 */ /* 0x000fe20000000800 */
[----:B------:R-:W-:Y:S01]  /*dcf0*/  LEA R26, P2, R27, R0, 0x1 ;  /* 0x000000001b1a7211 */ /* 0x000fe200078408ff */
[----:B------:R-:W-:Y:S01]  /*dd00*/  ULDC UR4, c[0x0][0x22c] ;  /* 0x00008b0000047ab9 */ /* 0x000fe20000000800 */
[----:B------:R-:W-:-:S02]  /*dd10*/  LOP3.LUT R3, R7, 0xf, R235, 0xfe, !PT ;  /* 0x0000000f07037812 */ /* 0x000fc400078efeeb */
[----:B------:R-:W-:Y:S02]  /*dd20*/  LEA.HI.X.SX32 R27, R27, R2, 0x1, P2 ;  /* 0x000000021b1b7211 */ /* 0x000fe400010f0eff */
[----:B--2---:R-:W-:Y:S02]  /*dd30*/  PRMT R5, R29, 0x7632, R5 ;  /* 0x000076321d057816 */ /* 0x004fe40000000005 */
[----:B------:R-:W-:Y:S01]  /*dd40*/  ISETP.LT.AND P2, PT, R3, UR5, !P0 ;  /* 0x0000000503007c0c */ /* 0x000fe2000c741270 */
[----:B------:R-:W-:Y:S01]  /*dd50*/  ULDC UR5, c[0x0][0x22c] ;  /* 0x00008b0000057ab9 */ /* 0x000fe20000000800 */
[--C-:B------:R-:W-:Y:S01]  /*dd60*/  LOP3.LUT R3, R7, 0x10, R235.reuse, 0xfe, !PT ;  /* 0x0000001007037812 */ /* 0x100fe200078efeeb */
[----:B------:R2:W-:Y:S01]  /*dd70*/  @P1 STG.E.U16 desc[UR14][R26.64], R5 ;  /* 0x000000051a001986 */ /* 0x0005e2000c10150e */
[----:B------:R-:W-:Y:S02]  /*dd80*/  LEA R4, P6, R117, R0, 0x1 ;  /* 0x0000000075047211 */ /* 0x000fe400078c08ff */
[----:B------:R-:W-:Y:S01]  /*dd90*/  ISETP.LT.AND P1, PT, R3, UR4, !P0 ;  /* 0x0000000403007c0c */ /* 0x000fe2000c721270 */
[----:B------:R-:W-:Y:S01]  /*dda0*/  ULDC UR4, c[0x0][0x248] ;  /* 0x0000920000047ab9 */ /* 0x000fe20000000800 */
[----:B------:R-:W-:-:S02]  /*ddb0*/  LOP3.LUT R3, R7, 0x11, R235, 0xfe, !PT ;  /* 0x0000001107037812 */ /* 0x000fc400078efeeb */
[----:B------:R-:W-:Y:S02]  /*ddc0*/  PRMT R6, R31, 0x7632, R6 ;  /* 0x000076321f067816 */ /* 0x000fe40000000006 */
[----:B------:R-:W-:Y:S02]  /*ddd0*/  LOP3.LUT R116, R7, 0xc6, R235, 0xfe, !PT ;  /* 0x000000c607747812 */ /* 0x000fe400078efeeb */
[C---:B--2---:R-:W-:Y:S01]  /*dde0*/  LEA.HI.X.SX32 R5, R117.reuse, R2, 0x1, P6 ;  /* 0x0000000275057211 */ /* 0x044fe200030f0eff */
[----:B------:R-:W-:Y:S01]  /*ddf0*/  VIADD R117, R117, UR4 ;  /* 0x0000000475757c36 */ /* 0x000fe20008000000 */
[----:B------:R-:W-:-:S03]  /*de00*/  ULDC UR4, c[0x0][0x22c] ;  /* 0x00008b0000047ab9 */ /* 0x000fc60000000800 */
[----:B------:R2:W-:Y:S01]  /*de10*/  @P4 STG.E.U16 desc[UR14][R4.64], R30 ;  /* 0x0000001e04004986 */ /* 0x0005e2000c10150e */
[----:B------:R-:W-:Y:S02]  /*de20*/  LEA R24, P6, R117, R0, 0x1 ;  /* 0x0000000075187211 */ /* 0x000fe400078c08ff */
[----:B------:R-:W-:Y:S01]  /*de30*/  ISETP.LT.AND P4, PT, R3, UR4, !P0 ;  /* 0x0000000403007c0c */ /* 0x000fe2000c781270 */
[----:B------:R-:W-:Y:S01]  /*de40*/  ULDC UR4, c[0x0][0x248] ;  /* 0x0000920000047ab9 */ /* 0x000fe20000000800 */
[C---:B------:R-:W-:Y:S01]  /*de50*/  LEA.HI.X.SX32 R25, R117.reuse, R2, 0x1, P6 ;  /* 0x0000000275197211 */ /* 0x040fe200030f0eff */
[----:B------:R-:W-:Y:S01]  /*de60*/  VIADD R117, R117, UR4 ;  /* 0x0000000475757c36 */ /* 0x000fe20008000000 */
[----:B------:R-:W-:Y:S01]  /*de70*/  LOP3.LUT R3, R7, 0x12, R235, 0xfe, !PT ;  /* 0x0000001207037812 */ /* 0x000fe200078efeeb */
[----:B------:R-:W-:Y:S02]  /*de80*/  ULDC UR4, c[0x0][0x248] ;  /* 0x0000920000047ab9 */ /* 0x000fe40000000800 */
[----:B------:R-:W-:Y:S01]  /*de90*/  VIADD R27, R117, UR4 ;  /* 0x00000004751b7c36 */ /* 0x000fe20008000000 */
[----:B------:R-:W-:Y:S01]  /*dea0*/  ISETP.LT.AND P6, PT, R3, UR5, !P0 ;  /* 0x0000000503007c0c */ /* 0x000fe2000c7c1270 */
[----:B------:R-:W-:Y:S01]  /*deb0*/  ULDC UR5, c[0x0][0x248] ;  /* 0x0000920000057ab9 */ /* 0x000fe20000000800 */
[----:B--2---:R-:W-:Y:S01]  /*dec0*/  PRMT R5, R30, 0x7632, R5 ;  /* 0x000076321e057816 */ /* 0x004fe20000000005 */
[----:B------:R-:W-:Y:S01]  /*ded0*/  VIADD R29, R27, UR5 ;  /* 0x000000051b1d7c36 */ /* 0x000fe20008000000 */
[----:B------:R-:W-:Y:S01]  /*dee0*/  LOP3.LUT R3, R7, 0x13, R235, 0xfe, !PT ;  /* 0x0000001307037812 */ /* 0x000fe200078efeeb */
[----:B------:R-:W-:Y:S01]  /*def0*/  ULDC UR4, c[0x0][0x22c] ;  /* 0x00008b0000047ab9 */ /* 0x000fe20000000800 */
[----:B------:R-:W-:Y:S01]  /*df00*/  ULDC UR5, c[0x0][0x22c] ;  /* 0x00008b0000057ab9 */ /* 0x000fe20000000800 */
[----:B------:R2:W-:Y:S01]  /*df10*/  @P3 STG.E.U16 desc[UR14][R24.64], R5 ;  /* 0x0000000518003986 */ /* 0x0005e2000c10150e */
[----:B------:R-:W-:-:S02]  /*df20*/  LEA R4, P3, R117, R0, 0x1 ;  /* 0x0000000075047211 */ /* 0x000fc400078608ff */
[--C-:B------:R-:W-:Y:S02]  /*df30*/  LOP3.LUT R30, R7, 0xe0, R235.reuse, 0xfe, !PT ;  /* 0x000000e0071e7812 */ /* 0x100fe400078efeeb */
[----:B--2---:R-:W-:Y:S02]  /*df40*/  LEA.HI.X.SX32 R5, R117, R2, 0x1, P3 ;  /* 0x0000000275057211 */ /* 0x004fe400018f0eff */
[----:B------:R-:W-:Y:S02]  /*df50*/  LEA R26, P3, R27, R0, 0x1 ;  /* 0x000000001b1a7211 */ /* 0x000fe400078608ff */
[--C-:B------:R-:W-:Y:S01]  /*df60*/  LOP3.LUT R117, R7, 0xc3, R235.reuse, 0xfe, !PT ;  /* 0x000000c307757812 */ /* 0x100fe200078efeeb */
[----:B------:R2:W-:Y:S01]  /*df70*/  @P5 STG.E.U16 desc[UR14][R4.64], R31 ;  /* 0x0000001f04005986 */ /* 0x0005e2000c10150e */
[----:B------:R-:W-:Y:S02]  /*df80*/  LEA.HI.X.SX32 R27, R27, R2, 0x1, P3 ;  /* 0x000000021b1b7211 */ /* 0x000fe400018f0eff */
[----:B------:R-:W-:Y:S01]  /*df90*/  ISETP.LT.AND P5, PT, R3, UR4, !P0 ;  /* 0x0000000403007c0c */ /* 0x000fe2000c7a1270 */
[----:B------:R-:W-:Y:S01]  /*dfa0*/  ULDC UR4, c[0x0][0x22c] ;  /* 0x00008b0000047ab9 */ /* 0x000fe20000000800 */
[----:B------:R-:W-:Y:S01]  /*dfb0*/  LEA R24, P3, R29, R0, 0x1 ;  /* 0x000000001d187211 */ /* 0x000fe200078608ff */
[----:B------:R4:W-:Y:S01]  /*dfc0*/  @P2 STG.E.U16 desc[UR14][R26.64], R6 ;  /* 0x000000061a002986 */ /* 0x0009e2000c10150e */
[----:B------:R-:W-:-:S02]  /*dfd0*/  LOP3.LUT R3, R7, 0x14, R235, 0xfe, !PT ;  /* 0x0000001407037812 */ /* 0x000fc400078efeeb */
[----:B------:R-:W-:Y:S02]  /*dfe0*/  LEA.HI.X.SX32 R25, R29, R2, 0x1, P3 ;  /* 0x000000021d197211 */ /* 0x000fe400018f0eff */
[----:B------:R-:W-:Y:S01]  /*dff0*/  ISETP.LT.AND P3, PT, R3, UR4, !P0 ;  /* 0x0000000403007c0c */ /* 0x000fe2000c761270 */
[----:B------:R-:W-:Y:S01]  /*e000*/  ULDC UR4, c[0x0][0x248] ;  /* 0x0000920000047ab9 */ /* 0x000fe20000000800 */
[----:B------:R-:W-:Y:S01]  /*e010*/  LOP3.LUT R3, R7, 0x15, R235, 0xfe, !PT ;  /* 0x0000001507037812 */ /* 0x000fe200078efeeb */
[----:B------:R-:W-:Y:S01]  /*e020*/  VIADD R29, R29, UR4 ;  /* 0x000000041d1d7c36 */ /* 0x000fe20008000000 */
[----:B------:R0:W-:Y:S01]  /*e030*/  @P1 STG.E.U16 desc[UR14][R24.64], R32 ;  /* 0x0000002018001986 */ /* 0x0001e2000c10150e */
[----:B------:R-:W-:Y:S02]  /*e040*/  ULDC UR4, c[0x0][0x22c] ;  /* 0x00008b0000047ab9 */ /* 0x000fe40000000800 */
[----:B------:R-:W-:Y:S01]  /*e050*/  ISETP.LT.AND P2, PT, R3, UR4, !P0 ;  /* 0x0000000403007c0c */ /* 0x000fe2000c741270 */
[----:B------:R-:W-:Y:S01]  /*e060*/  ULDC UR4, c[0x0][0x248] ;  /* 0x0000920000047ab9 */ /* 0x000fe20000000800 */
[----:B--2---:R-:W-:-:S02]  /*e070*/  LEA R4, P1, R29, R0, 0x1 ;  /* 0x000000001d047211 */ /* 0x004fc400078208ff */
[----:B----4-:R-:W-:Y:S02]  /*e080*/  PRMT R6, R32, 0x7632, R6 ;  /* 0x0000763220067816 */ /* 0x010fe40000000006 */
[C---:B------:R-:W-:Y:S01]  /*e090*/  LEA.HI.X.SX32 R5, R29.reuse, R2, 0x1, P1 ;  /* 0x000000021d057211 */ /* 0x040fe200008f0eff */
[----:B------:R-:W-:Y:S01]  /*e0a0*/  VIADD R29, R29, UR4 ;  /* 0x000000041d1d7c36 */ /* 0x000fe20008000000 */
[----:B------:R-:W-:Y:S01]  /*e0b0*/  ULDC UR4, c[0x0][0x248] ;  /* 0x0000920000047ab9 */ /* 0x000fe20000000800 */
[--C-:B------:R-:W-:Y:S02]  /*e0c0*/  LOP3.LUT R3, R7, 0x16, R235.reuse, 0xfe, !PT ;  /* 0x0000001607037812 */ /* 0x100fe400078efeeb */
[----:B------:R2:W-:Y:S01]  /*e0d0*/  @P4 STG.E.U16 desc[UR14][R4.64], R6 ;  /* 0x0000000604004986 */ /* 0x0005e2000c10150e */
[C---:B0-----:R-:W-:Y:S01]  /*e0e0*/  LEA R24, P4, R29.reuse, R0, 0x1 ;  /* 0x000000001d187211 */ /* 0x041fe200078808ff */
[----:B------:R-:W-:Y:S01]  /*e0f0*/  VIADD R27, R29, UR4 ;  /* 0x000000041d1b7c36 */ /* 0x000fe20008000000 */
[----:B------:R-:W-:Y:S01]  /*e100*/  ULDC UR4, c[0x0][0x248] ;  /* 0x0000920000047ab9 */ /* 0x000fe20000000800 */
[----:B------:R-:W-:Y:S01]  /*e110*/  ISETP.LT.AND P1, PT, R3, UR5, !P0 ;  /* 0x0000000503007c0c */ /* 0x000fe2000c721270 */
[----:B------:R-:W-:Y:S01]  /*e120*/  ULDC UR5, c[0x0][0x22c] ;  /* 0x00008b0000057ab9 */ /* 0x000fe20000000800 */
[----:B------:R-:W-:Y:S01]  /*e130*/  LEA.HI.X.SX32 R25, R29, R2, 0x1, P4 ;  /* 0x000000021d197211 */ /* 0x000fe200020f0eff */
[C---:B------:R-:W-:Y:S01]  /*e140*/  VIADD R29, R27.reuse, UR4 ;  /* 0x000000041b1d7c36 */ /* 0x040fe20008000000 */
[----:B------:R-:W-:Y:S01]  /*e150*/  LEA R26, P4, R27, R0, 0x1 ;  /* 0x000000001b1a7211 */ /* 0x000fe200078808ff */
[----:B------:R-:W-:Y:S01]  /*e160*/  ULDC UR4, c[0x0][0x248] ;  /* 0x0000920000047ab9 */ /* 0x000fe20000000800 */
[----:B------:R-:W-:Y:S01]  /*e170*/  LOP3.LUT R3, R7, 0x17, R235, 0xfe, !PT ;  /* 0x0000001707037812 */ /* 0x000fe200078efeeb */
[----:B------:R0:W-:Y:S01]  /*e180*/  @P6 STG.E.U16 desc[UR14][R24.64], R33 ;  /* 0x0000002118006986 */ /* 0x0001e2000c10150e */
[----:B--2---:R-:W-:-:S02]  /*e190*/  PRMT R5, R33, 0x7632, R5 ;  /* 0x0000763221057816 */ /* 0x004fc40000000005 */
[----:B------:R-:W-:Y:S02]  /*e1a0*/  LEA.HI.X.SX32 R27, R27, R2, 0x1, P4 ;  /* 0x000000021b1b7211 */ /* 0x000fe400020f0eff */
[----:B------:R-:W-:Y:S02]  /*e1b0*/  LEA R4, P6, R29, R0, 0x1 ;  /* 0x000000001d047211 */ /* 0x000fe400078c08ff */
[----:B------:R-:W-:Y:S01]  /*e1c0*/  ISETP.LT.AND P4, PT, R3, UR5, !P0 ;  /* 0x0000000503007c0c */ /* 0x000fe2000c781270 */
[----:B------:R2:W-:Y:S01]  /*e1d0*/  @P5 STG.E.U16 desc[UR14][R26.64], R5 ;  /* 0x000000051a005986 */ /* 0x0005e2000c10150e */
[--C-:B------:R-:W-:Y:S01]  /*e1e0*/  LOP3.LUT R3, R7, 0x18, R235.reuse, 0xfe, !PT ;  /* 0x0000001807037812 */ /* 0x100fe200078efeeb */
[----:B------:R-:W-:Y:S01]  /*e1f0*/  ULDC UR5, c[0x0][0x22c] ;  /* 0x00008b0000057ab9 */ /* 0x000fe20000000800 */
[----:B------:R-:W-:Y:S02]  /*e200*/  PRMT R6, R35, 0x7632, R6 ;  /* 0x0000763223067816 */ /* 0x000fe40000000006 */
[----:B0-----:R-:W-:-:S02]  /*e210*/  LOP3.LUT R33, R7, 0xdb, R235, 0xfe, !PT ;  /* 0x000000db07217812 */ /* 0x001fc400078efeeb */
[--C-:B------:R-:W-:Y:S02]  /*e220*/  LOP3.LUT R32, R7, 0xde, R235.reuse, 0xfe, !PT ;  /* 0x000000de07207812 */ /* 0x100fe400078efeeb */
[C---:B--2---:R-:W-:Y:S01]  /*e230*/  LEA.HI.X.SX32 R5, R29.reuse, R2, 0x1, P6 ;  /* 0x000000021d057211 */ /* 0x044fe200030f0eff */
[----:B------:R-:W-:Y:S01]  /*e240*/  VIADD R29, R29, UR4 ;  /* 0x000000041d1d7c36 */ /* 0x000fe20008000000 */
[----:B------:R-:W-:Y:S01]  /*e250*/  ISETP.LT.AND P6, PT, R3, UR5, !P0 ;  /* 0x0000000503007c0c */ /* 0x000fe2000c7c1270 */
[----:B------:R-:W-:Y:S01]  /*e260*/  ULDC UR4, c[0x0][0x248] ;  /* 0x0000920000047ab9 */ /* 0x000fe20000000800 */
[--C-:B------:R-:W-:Y:S01]  /*e270*/  LOP3.LUT R3, R7, 0x19, R235.reuse, 0xfe, !PT ;  /* 0x0000001907037812 */ /* 0x100fe200078efeeb */
[----:B------:R0:W-:Y:S01]  /*e280*/  @P3 STG.E.U16 desc[UR14][R4.64], R34 ;  /* 0x0000002204003986 */ /* 0x0001e2000c10150e */
[C---:B------:R-:W-:Y:S01]  /*e290*/  LEA R24, P3, R29.reuse, R0, 0x1 ;  /* 0x000000001d187211 */ /* 0x040fe200078608ff */
[----:B------:R-:W-:Y:S01]  /*e2a0*/  ULDC UR5, c[0x0][0x22c] ;  /* 0x00008b0000057ab9 */ /* 0x000fe20000000800 */
[----:B------:R-:W-:Y:S01]  /*e2b0*/  VIADD R31, R29, UR4 ;  /* 0x000000041d1f7c36 */ /* 0x000fe20008000000 */
[----:B------:R-:W-:Y:S01]  /*e2c0*/  ISETP.LT.AND P5, PT, R3, UR5, !P0 ;  /* 0x0000000503007c0c */ /* 0x000fe2000c7a1270 */
[----:B------:R-:W-:Y:S01]  /*e2d0*/  ULDC UR4, c[0x0][0x22c] ;  /* 0x00008b0000047ab9 */ /* 0x000fe20000000800 */
[----:B------:R-:W-:Y:S01]  /*e2e0*/  LEA.HI.X.SX32 R25, R29, R2, 0x1, P3 ;  /* 0x000000021d197211 */ /* 0x000fe200018f0eff */
[----:B------:R-:W-:Y:S01]  /*e2f0*/  ULDC UR5, c[0x0][0x22c] ;  /* 0x00008b0000057ab9 */ /* 0x000fe20000000800 */
[----:B------:R-:W-:-:S02]  /*e300*/  LOP3.LUT R3, R7, 0x1a, R235, 0xfe, !PT ;  /* 0x0000001a07037812 */ /* 0x000fc400078efeeb */
[C---:B------:R-:W-:Y:S02]  /*e310*/  LEA R26, P3, R31.reuse, R0, 0x1 ;  /* 0x000000001f1a7211 */ /* 0x040fe400078608ff */
[----:B0-----:R-:W-:Y:S02]  /*e320*/  PRMT R5, R34, 0x7632, R5 ;  /* 0x0000763222057816 */ /* 0x001fe40000000005 */
[----:B------:R-:W-:Y:S02]  /*e330*/  LEA.HI.X.SX32 R27, R31, R2, 0x1, P3 ;  /* 0x000000021f1b7211 */ /* 0x000fe400018f0eff */
[--C-:B------:R-:W-:Y:S01]  /*e340*/  LOP3.LUT R34, R7, 0xdc, R235.reuse, 0xfe, !PT ;  /* 0x000000dc07227812 */ /* 0x100fe200078efeeb */
[----:B------:R0:W-:Y:S01]  /*e350*/  @P2 STG.E.U16 desc[UR14][R24.64], R5 ;  /* 0x0000000518002986 */ /* 0x0001e2000c10150e */
[----:B------:R-:W-:Y:S01]  /*e360*/  ISETP.LT.AND P2, PT, R3, UR4, !P0 ;  /* 0x0000000403007c0c */ /* 0x000fe2000c741270 */
[----:B------:R-:W-:Y:S01]  /*e370*/  ULDC UR4, c[0x0][0x248] ;  /* 0x0000920000047ab9 */ /* 0x000fe20000000800 */
[----:B------:R-:W-:Y:S01]  /*e380*/  LOP3.LUT R3, R7, 0x1b, R235, 0xfe, !PT ;  /* 0x0000001b07037812 */ /* 0x000fe200078efeeb */
[----:B------:R-:W-:Y:S01]  /*e390*/  VIADD R31, R31, UR4 ;  /* 0x000000041f1f7c36 */ /* 0x000fe20008000000 */
[----:B------:R2:W-:Y:S01]  /*e3a0*/  @P1 STG.E.U16 desc[UR14][R26.64], R35 ;  /* 0x000000231a001986 */ /* 0x0005e2000c10150e */
[----:B------:R-:W-:-:S02]  /*e3b0*/  ULDC UR4, c[0x0][0x22c] ;  /* 0x00008b0000047ab9 */ /* 0x000fc40000000800 */
[----:B------:R-:W-:Y:S01]  /*e3c0*/  ISETP.LT.AND P3, PT, R3, UR4, !P0 ;  /* 0x0000000403007c0c */ /* 0x000fe2000c761270 */
[----:B------:R-:W-:Y:S01]  /*e3d0*/  ULDC UR4, c[0x0][0x248] ;  /* 0x0000920000047ab9 */ /* 0x000fe20000000800 */
[----:B------:R-:W-:Y:S02]  /*e3e0*/  LEA R4, P1, R31, R0, 0x1 ;  /* 0x000000001f047211 */ /* 0x000fe400078208ff */
[--C-:B------:R-:W-:Y:S02]  /*e3f0*/  LOP3.LUT R3, R7, 0x1c, R235.reuse, 0xfe, !PT ;  /* 0x0000001c07037812 */ /* 0x100fe400078efeeb */
[C---:B0-----:R-:W-:Y:S01]  /*e400*/  LEA.HI.X.SX32 R5, R31.reuse, R2, 0x1, P1 ;  /* 0x000000021f057211 */ /* 0x041fe200008f0eff */
[----:B------:R-:W-:Y:S01]  /*e410*/  VIADD R31, R31, UR4 ;  /* 0x000000041f1f7c36 */ /* 0x000fe20008000000 */
[----:B------:R-:W-:Y:S01]  /*e420*/  ULDC UR4, c[0x0][0x248] ;  /* 0x0000920000047ab9 */ /* 0x000fe20000000800 */
[----:B------:R-:W-:Y:S01]  /*e430*/  ISETP.LT.AND P1, PT, R3, UR5, !P0 ;  /* 0x0000000503007c0c */ /* 0x000fe2000c721270 */
[----:B------:R-:W-:Y:S01]  /*e440*/  ULDC UR5, c[0x0][0x22c] ;  /* 0x00008b0000057ab9 */ /* 0x000fe20000000800 */
[----:B------:R0:W-:Y:S01]  /*e450*/  @P4 STG.E.U16 desc[UR14][R4.64], R6 ;  /* 0x0000000604004986 */ /* 0x0001e2000c10150e */
[C---:B------:R-:W-:Y:S01]  /*e460*/  LEA R24, P4, R31.reuse, R0, 0x1 ;  /* 0x000000001f187211 */ /* 0x040fe200078808ff */
[----:B--2---:R-:W-:Y:S01]  /*e470*/  VIADD R27, R31, UR4 ;  /* 0x000000041f1b7c36 */ /* 0x004fe20008000000 */
[----:B------:R-:W-:Y:S01]  /*e480*/  ULDC UR4, c[0x0][0x248] ;  /* 0x0000920000047ab9 */ /* 0x000fe20000000800 */
[----:B------:R-:W-:-:S02]  /*e490*/  LOP3.LUT R3, R7, 0x1d, R235, 0xfe, !PT ;  /* 0x0000001d07037812 */ /* 0x000fc400078efeeb */
[----:B------:R-:W-:Y:S01]  /*e4a0*/  LEA.HI.X.SX32 R25, R31, R2, 0x1, P4 ;  /* 0x000000021f197211 */ /* 0x000fe200020f0eff */
[C---:B------:R-:W-:Y:S01]  /*e4b0*/  VIADD R29, R27.reuse, UR4 ;  /* 0x000000041b1d7c36 */ /* 0x040fe20008000000 */
[----:B------:R-:W-:Y:S01]  /*e4c0*/  LEA R26, P4, R27, R0, 0x1 ;  /* 0x000000001b1a7211 */ /* 0x000fe200078808ff */
[----:B------:R-:W-:Y:S01]  /*e4d0*/  ULDC UR4, c[0x0][0x248] ;  /* 0x0000920000047ab9 */ /* 0x000fe20000000800 */
[----:B------:R-:W-:Y:S01]  /*e4e0*/  LOP3.LUT R35, R7, 0xd9, R235, 0xfe, !PT ;  /* 0x000000d907237812 */ /* 0x000fe200078efeeb */
[----:B------:R2:W-:Y:S01]  /*e4f0*/  @P6 STG.E.U16 desc[UR14][R24.64], R36 ;  /* 0x0000002418006986 */ /* 0x0005e2000c10150e */
[----:B0-----:R-:W-:Y:S02]  /*e500*/  PRMT R5, R36, 0x7632, R5 ;  /* 0x0000763224057816 */ /* 0x001fe40000000005 */
[----:B------:R-:W-:Y:S02]  /*e510*/  LEA.HI.X.SX32 R27, R27, R2, 0x1, P4 ;  /* 0x000000021b1b7211 */ /* 0x000fe400020f0eff */
[----:B------:R-:W-:-:S02]  /*e520*/  LEA R4, P6, R29, R0, 0x1 ;  /* 0x000000001d047211 */ /* 0x000fc400078c08ff */
[----:B------:R-:W-:Y:S01]  /*e530*/  ISETP.LT.AND P4, PT, R3, UR5, !P0 ;  /* 0x0000000503007c0c */ /* 0x000fe2000c781270 */
[----:B------:R0:W-:Y:S01]  /*e540*/  @P5 STG.E.U16 desc[UR14][R26.64], R5 ;  /* 0x000000051a005986 */ /* 0x0001e2000c10150e */
[--C-:B------:R-:W-:Y:S01]  /*e550*/  LOP3.LUT R3, R7, 0x1e, R235.reuse, 0xfe, !PT ;  /* 0x0000001e07037812 */ /* 0x100fe200078efeeb */
[----:B------:R-:W-:Y:S01]  /*e560*/  ULDC UR5, c[0x0][0x22c] ;  /* 0x00008b0000057ab9 */ /* 0x000fe20000000800 */
[----:B------:R-:W-:Y:S02]  /*e570*/  PRMT R6, R38, 0x7632, R6 ;  /* 0x0000763226067816 */ /* 0x000fe40000000006 */
[----:B------:R-:W-:Y:S01]  /*e580*/  ISETP.LT.AND P5, PT, R3, UR5, !P0 ;  /* 0x0000000503007c0c */ /* 0x000fe2000c7a1270 */
[----:B------:R-:W-:Y:S01]  /*e590*/  ULDC UR5, c[0x0][0x22c] ;  /* 0x00008b0000057ab9 */ /* 0x000fe20000000800 */
[C-C-:B------:R-:W-:Y:S02]  /*e5a0*/  LOP3.LUT R3, R7.reuse, 0x1f, R235.reuse, 0xfe, !PT ;  /* 0x0000001f07037812 */ /* 0x140fe400078efeeb */
[----:B--2---:R-:W-:-:S02]  /*e5b0*/  LOP3.LUT R36, R7, 0xda, R235, 0xfe, !PT ;  /* 0x000000da07247812 */ /* 0x004fc400078efeeb */
[C---:B0-----:R-:W-:Y:S01]  /*e5c0*/  LEA.HI.X.SX32 R5, R29.reuse, R2, 0x1, P6 ;  /* 0x000000021d057211 */ /* 0x041fe200030f0eff */
[----:B------:R-:W-:Y:S01]  /*e5d0*/  VIADD R29, R29, UR4 ;  /* 0x000000041d1d7c36 */ /* 0x000fe20008000000 */
[----:B------:R-:W-:-:S03]  /*e5e0*/  ULDC UR4, c[0x0][0x248] ;  /* 0x0000920000047ab9 */ /* 0x000fc60000000800 */
[----:B------:R0:W-:Y:S01]  /*e5f0*/  @P2 STG.E.U16 desc[UR14][R4.64], R37 ;  /* 0x0000002504002986 */ /* 0x0001e2000c10150e */
[C---:B------:R-:W-:Y:S01]  /*e600*/  LEA R24, P2, R29.reuse, R0, 0x1 ;  /* 0x000000001d187211 */ /* 0x040fe200078408ff */
[C---:B------:R-:W-:Y:S01]  /*e610*/  VIADD R31, R29.reuse, UR4 ;  /* 0x000000041d1f7c36 */ /* 0x040fe20008000000 */
[----:B------:R-:W-:Y:S02]  /*e620*/  ULDC UR4, c[0x0][0x22c] ;  /* 0x00008b0000047ab9 */ /* 0x000fe40000000800 */
[----:B------:R-:W-:Y:S02]  /*e630*/  LEA.HI.X.SX32 R25, R29, R2, 0x1, P2 ;  /* 0x000000021d197211 */ /* 0x000fe400010f0eff */
[----:B------:R-:W-:Y:S01]  /*e640*/  ISETP.LT.AND P2, PT, R3, UR5, !P0 ;  /* 0x0000000503007c0c */ /* 0x000fe2000c741270 */
[----:B------:R-:W-:Y:S01]  /*e650*/  ULDC UR5, c[0x0][0x22c] ;  /* 0x00008b0000057ab9 */ /* 0x000fe20000000800 */
[----:B------:R-:W-:Y:S02]  /*e660*/  LOP3.LUT R3, R7, 0x20, R235, 0xfe, !PT ;  /* 0x0000002007037812 */ /* 0x000fe400078efeeb */
[----:B------:R-:W-:-:S02]  /*e670*/  LEA R26, P6, R31, R0, 0x1 ;  /* 0x000000001f1a7211 */ /* 0x000fc400078c08ff */
        /* <DEDUP_REMOVED lines=8> */
[----:B------:R-:W-:Y:S01]  /*e700*/  ULDC UR4, c[0x0][0x22c] ;  /* 0x00008b0000047ab9 */ /* 0x000fe20000000800 */
[----:B------:R2:W-:Y:S01]  /*e710*/  @P1 STG.E.U16 desc[UR14][R26.64], R38 ;  /* 0x000000261a001986 */ /* 0x0005e2000c10150e */
[----:B------:R-:W-:Y:S01]  /*e720*/  ISETP.LT.AND P1, PT, R3, UR4, !P0 ;  /* 0x0000000403007c0c */ /* 0x000fe2000c721270 */
[----:B------:R-:W-:Y:S01]  /*e730*/  ULDC UR4, c[0x0][0x248] ;  /* 0x0000920000047ab9 */ /* 0x000fe20000000800 */
[----:B------:R-:W-:-:S02]  /*e740*/  LEA R4, P6, R31, R0, 0x1 ;  /* 0x000000001f047211 */ /* 0x000fc400078c08ff */
        /* <DEDUP_REMOVED lines=9> */
[--C-:B------:R-:W-:Y:S01]  /*e7e0*/  LOP3.LUT R3, R7, 0x23, R235.reuse, 0xfe, !PT ;  /* 0x0000002307037812 */ /* 0x100fe200078efeeb */
[----:B------:R-:W-:Y:S01]  /*e7f0*/  ULDC UR4, c[0x0][0x22c] ;  /* 0x00008b0000047ab9 */ /* 0x000fe20000000800 */
[----:B------:R-:W-:Y:S01]  /*e800*/  LEA.HI.X.SX32 R25, R31, R2, 0x1, P4 ;  /* 0x000000021f197211 */ /* 0x000fe200020f0eff */
[C---:B------:R-:W-:Y:S01]  /*e810*/  VIADD R29, R27.reuse, UR5 ;  /* 0x000000051b1d7c36 */ /* 0x040fe20008000000 */
[----:B------:R-:W-:Y:S01]  /*e820*/  LEA R26, P4, R27, R0, 0x1 ;  /* 0x000000001b1a7211 */ /* 0x000fe200078808ff */
[----:B------:R-:W-:Y:S01]  /*e830*/  ULDC UR5, c[0x0][0x22c] ;  /* 0x00008b0000057ab9 */ /* 0x000fe20000000800 */
[----:B------:R-:W-:Y:S01]  /*e840*/  LOP3.LUT R38, R7, 0xd8, R235, 0xfe, !PT ;  /* 0x000000d807267812 */ /* 0x000fe200078efeeb */
[----:B------:R2:W-:Y:S01]  /*e850*/  @P5 STG.E.U16 desc[UR14][R24.64], R39 ;  /* 0x0000002718005986 */ /* 0x0005e2000c10150e */
[----:B------:R-:W-:-:S02]  /*e860*/  LEA.HI.X.SX32 R27, R27, R2, 0x1, P4 ;  /* 0x000000021b1b7211 */ /* 0x000fc400020f0eff */
[----:B0-----:R-:W-:Y:S02]  /*e870*/  PRMT R5, R39, 0x7632, R5 ;  /* 0x0000763227057816 */ /* 0x001fe40000000005 */
        /* <DEDUP_REMOVED lines=9> */
[----:B--2---:R-:W-:Y:S02]  /*e910*/  LOP3.LUT R39, R7, 0xd5, R235, 0xfe, !PT ;  /* 0x000000d507277812 */ /* 0x004fe400078efeeb */
[C---:B0-----:R-:W-:Y:S01]  /*e920*/  LEA.HI.X.SX32 R5, R29.reuse, R2, 0x1, P4 ;  /* 0x000000021d057211 */ /* 0x041fe200020f0eff */
        /* <DEDUP_REMOVED lines=8> */
[----:B------:R-:W-:Y:S01]  /*e9b0*/  ULDC UR4, c[0x0][0x248] ;  /* 0x0000920000047ab9 */ /* 0x000fe20000000800 */
[----:B------:R-:W-:Y:S02]  /*e9c0*/  LOP3.LUT R3, R7, 0x26, R235, 0xfe, !PT ;  /* 0x0000002607037812 */ /* 0x000fe400078efeeb */
[----:B------:R-:W-:Y:S01]  /*e9d0*/  VIADD R27, R29, UR4 ;  /* 0x000000041d1b7c36 */ /* 0x000fe20008000000 */
[----:B------:R-:W-:Y:S01]  /*e9e0*/  ULDC UR4, c[0x0][0x248] ;  /* 0x0000920000047ab9 */ /* 0x000fe20000000800 */
[----:B0-----:R-:W-:-:S02]  /*e9f0*/  PRMT R5, R40, 0x7632, R5 ;  /* 0x0000763228057816 */ /* 0x001fc40000000005 */
[----:B------:R-:W-:Y:S01]  /*ea00*/  ISETP.LT.AND P4, PT, R3, UR5, !P0 ;  /* 0x0000000503007c0c */ /* 0x000fe2000c781270 */
[----:B------:R-:W-:Y:S01]  /*ea10*/  ULDC UR5, c[0x0][0x22c] ;  /* 0x00008b0000057ab9 */ /* 0x000fe20000000800 */
[--C-:B------:R-:W-:Y:S01]  /*ea20*/  LOP3.LUT R3, R7, 0x27, R235.reuse, 0xfe, !PT ;  /* 0x0000002707037812 */ /* 0x100fe200078efeeb */
[----:B------:R0:W-:Y:S01]  /*ea30*/  @P1 STG.E.U16 desc[UR14][R24.64], R5 ;  /* 0x0000000518001986 */ /* 0x0001e2000c10150e */
[----:B------:R-:W-:Y:S02]  /*ea40*/  LEA R4, P1, R29, R0, 0x1 ;  /* 0x000000001d047211 */ /* 0x000fe400078208ff */
[----:B------:R-:W-:Y:S02]  /*ea50*/  LOP3.LUT R40, R7, 0xd6, R235, 0xfe, !PT ;  /* 0x000000d607287812 */ /* 0x000fe400078efeeb */
[----:B0-----:R-:W-:Y:S01]  /*ea60*/  LEA.HI.X.SX32 R5, R29, R2, 0x1, P1 ;  /* 0x000000021d057211 */ /* 0x001fe200008f0eff */
[C---:B------:R-:W-:Y:S01]  /*ea70*/  VIADD R29, R27.reuse, UR4 ;  /* 0x000000041b1d7c36 */ /* 0x040fe20008000000 */
[----:B------:R-:W-:Y:S01]  /*ea80*/  LEA R26, P1, R27, R0, 0x1 ;  /* 0x000000001b1a7211 */ /* 0x000fe200078208ff */
[----:B------:R-:W-:-:S02]  /*ea90*/  ULDC UR4, c[0x0][0x248] ;  /* 0x0000920000047ab9 */ /* 0x000fc40000000800 */
[----:B------:R0:W-:Y:S01]  /*eaa0*/  @P6 STG.E.U16 desc[UR14][R4.64], R41 ;  /* 0x0000002904006986 */ /* 0x0001e2000c10150e */
[----:B------:R-:W-:Y:S02]  /*eab0*/  LEA R24, P6, R29, R0, 0x1 ;  /* 0x000000001d187211 */ /* 0x000fe400078c08ff */
[-C--:B------:R-:W-:Y:S02]  /*eac0*/  LEA.HI.X.SX32 R27, R27, R2.reuse, 0x1, P1 ;  /* 0x000000021b1b7211 */ /* 0x080fe400008f0eff */
[C---:B------:R-:W-:Y:S01]  /*ead0*/  LEA.HI.X.SX32 R25, R29.reuse, R2, 0x1, P6 ;  /* 0x000000021d197211 */ /* 0x040fe200030f0eff */
[----:B------:R-:W-:Y:S01]  /*eae0*/  VIADD R29, R29, UR4 ;  /* 0x000000041d1d7c36 */ /* 0x000fe20008000000 */
[----:B------:R-:W-:Y:S01]  /*eaf0*/  ISETP.LT.AND P1, PT, R3, UR5, !P0 ;  /* 0x0000000503007c0c */ /* 0x000fe2000c721270 */
[----:B------:R2:W-:Y:S01]  /*eb00*/  @P5 STG.E.U16 desc[UR14][R26.64], R6 ;  /* 0x000000061a005986 */ /* 0x0005e2000c10150e */
[--C-:B------:R-:W-:Y:S01]  /*eb10*/  LOP3.LUT R3, R7, 0x28, R235.reuse, 0xfe, !PT ;  /* 0x0000002807037812 */ /* 0x100fe200078efeeb */
[----:B------:R-:W-:Y:S01]  /*eb20*/  ULDC UR5, c[0x0][0x22c] ;  /* 0x00008b0000057ab9 */ /* 0x000fe20000000800 */
[----:B------:R-:W-:Y:S01]  /*eb30*/  ULDC UR4, c[0x0][0x248] ;  /* 0x0000920000047ab9 */ /* 0x000fe20000000800 */
[----:B------:R4:W-:Y:S01]  /*eb40*/  @P2 STG.E.U16 desc[UR14][R24.64], R42 ;  /* 0x0000002a18002986 */ /* 0x0009e2000c10150e */
[----:B------:R-:W-:Y:S01]  /*eb50*/  ISETP.LT.AND P6, PT, R3, UR5, !P0 ;  /* 0x0000000503007c0c */ /* 0x000fe2000c7c1270 */
[----:B------:R-:W-:Y:S01]  /*eb60*/  ULDC UR5, c[0x0][0x22c] ;  /* 0x00008b0000057ab9 */ /* 0x000fe20000000800 */
[C---:B0-----:R-:W-:Y:S01]  /*eb70*/  LEA R4, P2, R29.reuse, R0, 0x1 ;  /* 0x000000001d047211 */ /* 0x041fe200078408ff */
[----:B------:R-:W-:Y:S01]  /*eb80*/  VIADD R31, R29, UR4 ;  /* 0x000000041d1f7c36 */ /* 0x000fe20008000000 */
[----:B------:R-:W-:Y:S01]  /*eb90*/  LOP3.LUT R3, R7, 0x29, R235, 0xfe, !PT ;  /* 0x0000002907037812 */ /* 0x000fe200078efeeb */
[----:B------:R-:W-:Y:S01]  /*eba0*/  ULDC UR4, c[0x0][0x22c] ;  /* 0x00008b0000047ab9 */ /* 0x000fe20000000800 */
[----:B------:R-:W-:-:S02]  /*ebb0*/  LEA.HI.X.SX32 R5, R29, R2, 0x1, P2 ;  /* 0x000000021d057211 */ /* 0x000fc400010f0eff */
        /* <DEDUP_REMOVED lines=8> */
[C---:B------:R-:W-:Y:S01]  /*ec40*/  LEA.HI.X.SX32 R27, R31.reuse, R2, 0x1, P5 ;  /* 0x000000021f1b7211 */ /* 0x040fe200028f0eff */
[----:B------:R-:W-:Y:S01]  /*ec50*/  VIADD R31, R31, UR4 ;  /* 0x000000041f1f7c36 */ /* 0x000fe20008000000 */
[C-C-:B------:R-:W-:Y:S01]  /*ec60*/  LOP3.LUT R3, R7.reuse, 0x2b, R235.reuse, 0xfe, !PT ;  /* 0x0000002b07037812 */ /* 0x140fe200078efeeb */
[----:B------:R-:W-:Y:S01]  /*ec70*/  ULDC UR4, c[0x0][0x22c] ;  /* 0x00008b0000047ab9 */ /* 0x000fe20000000800 */
[----:B------:R-:W-:Y:S01]  /*ec80*/  LOP3.LUT R41, R7, 0xd3, R235, 0xfe, !PT ;  /* 0x000000d307297812 */ /* 0x000fe200078efeeb */
[----:B------:R2:W-:Y:S01]  /*ec90*/  @P4 STG.E.U16 desc[UR14][R26.64], R43 ;  /* 0x0000002b1a004986 */ /* 0x0005e2000c10150e */
[----:B----4-:R-:W-:-:S02]  /*eca0*/  LEA R24, P5, R31, R0, 0x1 ;  /* 0x000000001f187211 */ /* 0x010fc400078a08ff */
[----:B------:R-:W-:Y:S01]  /*ecb0*/  ISETP.LT.AND P4, PT, R3, UR4, !P0 ;  /* 0x0000000403007c0c */ /* 0x000fe2000c781270 */
[----:B------:R-:W-:Y:S01]  /*ecc0*/  ULDC UR4, c[0x0][0x248] ;  /* 0x0000920000047ab9 */ /* 0x000fe20000000800 */
[----:B0-----:R-:W-:Y:S02]  /*ecd0*/  PRMT R5, R43, 0x7632, R5 ;  /* 0x000076322b057816 */ /* 0x001fe40000000005 */
[C---:B------:R-:W-:Y:S01]  /*ece0*/  LEA.HI.X.SX32 R25, R31.reuse, R2, 0x1, P5 ;  /* 0x000000021f197211 */ /* 0x040fe200028f0eff */
[----:B------:R-:W-:Y:S01]  /*ecf0*/  VIADD R31, R31, UR4 ;  /* 0x000000041f1f7c36 */ /* 0x000fe20008000000 */
[----:B------:R-:W-:Y:S01]  /*ed00*/  ULDC UR4, c[0x0][0x248] ;  /* 0x0000920000047ab9 */ /* 0x000fe20000000800 */
[--C-:B------:R-:W-:Y:S02]  /*ed10*/  LOP3.LUT R3, R7, 0x2c, R235.reuse, 0xfe, !PT ;  /* 0x0000002c07037812 */ /* 0x100fe400078efeeb */
[----:B------:R0:W-:Y:S01]  /*ed20*/  @P1 STG.E.U16 desc[UR14][R24.64], R5 ;  /* 0x0000000518001986 */ /* 0x0001e2000c10150e */
[C---:B------:R-:W-:Y:S01]  /*ed30*/  LEA R4, P1, R31.reuse, R0, 0x1 ;  /* 0x000000001f047211 */ /* 0x040fe200078208ff */
[----:B--2---:R-:W-:Y:S01]  /*ed40*/  VIADD R27, R31, UR4 ;  /* 0x000000041f1b7c36 */ /* 0x004fe20008000000 */
[----:B------:R-:W-:Y:S01]  /*ed50*/  ULDC UR4, c[0x0][0x248] ;  /* 0x0000920000047ab9 */ /* 0x000fe20000000800 */
[----:B------:R-:W-:Y:S01]  /*ed60*/  ISETP.LT.AND P5, PT, R3, UR5, !P0 ;  /* 0x0000000503007c0c */ /* 0x000fe2000c7a1270 */
[----:B------:R-:W-:Y:S01]  /*ed70*/  ULDC UR5, c[0x0][0x22c] ;  /* 0x00008b0000057ab9 */ /* 0x000fe20000000800 */
[----:B------:R-:W-:Y:S01]  /*ed80*/  VIADD R29, R27, UR4 ;  /* 0x000000041b1d7c36 */ /* 0x000fe20008000000 */
[----:B------:R-:W-:Y:S01]  /*ed90*/  LOP3.LUT R3, R7, 0x2d, R235, 0xfe, !PT ;  /* 0x0000002d07037812 */ /* 0x000fe200078efeeb */
[----:B------:R-:W-:Y:S01]  /*eda0*/  ULDC UR4, c[0x0][0x248] ;  /* 0x0000920000047ab9 */ /* 0x000fe20000000800 */
[----:B------:R-:W-:-:S02]  /*edb0*/  PRMT R6, R44, 0x7632, R6 ;  /* 0x000076322c067816 */ /* 0x000fc40000000006 */
[--C-:B------:R-:W-:Y:S02]  /*edc0*/  LOP3.LUT R43, R7, 0xd1, R235.reuse, 0xfe, !PT ;  /* 0x000000d1072b7812 */ /* 0x100fe400078efeeb */
[----:B0-----:R-:W-:Y:S02]  /*edd0*/  LEA.HI.X.SX32 R5, R31, R2, 0x1, P1 ;  /* 0x000000021f057211 */ /* 0x001fe400008f0eff */
[-C--:B------:R-:W-:Y:S02]  /*ede0*/  LEA R26, P1, R27, R0.reuse, 0x1 ;  /* 0x000000001b1a7211 */ /* 0x080fe400078208ff */
[----:B------:R-:W-:Y:S01]  /*edf0*/  LOP3.LUT R42, R7, 0xd4, R235, 0xfe, !PT ;  /* 0x000000d4072a7812 */ /* 0x000fe200078efeeb */
[----:B------:R0:W-:Y:S01]  /*ee00*/  @P6 STG.E.U16 desc[UR14][R4.64], R44 ;  /* 0x0000002c04006986 */ /* 0x0001e2000c10150e */
[----:B------:R-:W-:Y:S02]  /*ee10*/  LEA R24, P6, R29, R0, 0x1 ;  /* 0x000000001d187211 */ /* 0x000fe400078c08ff */
[----:B------:R-:W-:-:S02]  /*ee20*/  LEA.HI.X.SX32 R27, R27, R2, 0x1, P1 ;  /* 0x000000021b1b7211 */ /* 0x000fc400008f0eff */
        /* <DEDUP_REMOVED lines=27> */
[----:B----4-:R-:W-:Y:S01]  /*efe0*/  LOP3.LUT R45, R7, 0xcf, R235, 0xfe, !PT ;  /* 0x000000cf072d7812 */ /* 0x010fe200078efeeb */
[----:B------:R2:W-:Y:S01]  /*eff0*/  @P5 STG.E.U16 desc[UR14][R26.64], R46 ;  /* 0x0000002e1a005986 */ /* 0x0005e2000c10150e */
[----:B------:R-:W-:-:S02]  /*f000*/  LEA R24, P5, R31, R0, 0x1 ;  /* 0x000000001f187211 */ /* 0x000fc400078a08ff */
[----:B------:R-:W-:Y:S01]  /*f010*/  ISETP.LT.AND P6, PT, R3, UR4, !P0 ;  /* 0x0000000403007c0c */ /* 0x000fe2000c7c1270 */
[----:B------:R-:W-:Y:S01]  /*f020*/  ULDC UR4, c[0x0][0x248] ;  /* 0x0000920000047ab9 */ /* 0x000fe20000000800 */
[----:B0-----:R-:W-:Y:S02]  /*f030*/  PRMT R5, R46, 0x7632, R5 ;  /* 0x000076322e057816 */ /* 0x001fe40000000005 */
[C---:B------:R-:W-:Y:S01]  /*f040*/  LEA.HI.X.SX32 R25, R31.reuse, R2, 0x1, P5 ;  /* 0x000000021f197211 */ /* 0x040fe200028f0eff */
[----:B------:R-:W-:Y:S01]  /*f050*/  VIADD R31, R31, UR4 ;  /* 0x000000041f1f7c36 */ /* 0x000fe20008000000 */
[--C-:B------:R-:W-:Y:S01]  /*f060*/  LOP3.LUT R3, R7, 0x32, R235.reuse, 0xfe, !PT ;  /* 0x0000003207037812 */ /* 0x100fe200078efeeb */
[----:B------:R-:W-:Y:S01]  /*f070*/  ULDC UR4, c[0x0][0x248] ;  /* 0x0000920000047ab9 */ /* 0x000fe20000000800 */
[----:B------:R-:W-:Y:S01]  /*f080*/  PRMT R6, R47, 0x7632, R6 ;  /* 0x000076322f067816 */ /* 0x000fe20000000006 */
[----:B------:R0:W-:Y:S01]  /*f090*/  @P1 STG.E.U16 desc[UR14][R24.64], R5 ;  /* 0x0000000518001986 */ /* 0x0001e2000c10150e */
[C---:B------:R-:W-:Y:S01]  /*f0a0*/  LEA R4, P1, R31.reuse, R0, 0x1 ;  /* 0x000000001f047211 */ /* 0x040fe200078208ff */
[----:B--2---:R-:W-:Y:S01]  /*f0b0*/  VIADD R27, R31, UR4 ;  /* 0x000000041f1b7c36 */ /* 0x004fe20008000000 */
[----:B------:R-:W-:Y:S01]  /*f0c0*/  ISETP.LT.AND P5, PT, R3, UR5, !P0 ;  /* 0x0000000503007c0c */ /* 0x000fe2000c7a1270 */
[----:B------:R-:W-:Y:S01]  /*f0d0*/  ULDC UR5, c[0x0][0x248] ;  /* 0x0000920000057ab9 */ /* 0x000fe20000000800 */
[--C-:B------:R-:W-:Y:S01]  /*f0e0*/  LOP3.LUT R3, R7, 0x33, R235.reuse, 0xfe, !PT ;  /* 0x0000003307037812 */ /* 0x100fe200078efeeb */
[----:B------:R-:W-:Y:S01]  /*f0f0*/  VIADD R29, R27, UR5 ;  /* 0x000000051b1d7c36 */ /* 0x000fe20008000000 */
[----:B------:R-:W-:Y:S01]  /*f100*/  ULDC UR4, c[0x0][0x22c] ;  /* 0x00008b0000047ab9 */ /* 0x000fe20000000800 */
[----:B------:R-:W-:Y:S01]  /*f110*/  ULDC UR5, c[0x0][0x22c] ;  /* 0x00008b0000057ab9 */ /* 0x000fe20000000800 */
[----:B------:R-:W-:-:S02]  /*f120*/  LOP3.LUT R46, R7, 0xd0, R235, 0xfe, !PT ;  /* 0x000000d0072e7812 */ /* 0x000fc400078efeeb */
[----:B------:R-:W-:Y:S02]  /*f130*/  LOP3.LUT R44, R7, 0xd2, R235, 0xfe, !PT ;  /* 0x000000d2072c7812 */ /* 0x000fe400078efeeb */
[----:B0-----:R-:W-:Y:S02]  /*f140*/  LEA.HI.X.SX32 R5, R31, R2, 0x1, P1 ;  /* 0x000000021f057211 */ /* 0x001fe400008f0eff */
[----:B------:R-:W-:-:S03]  /*f150*/  LEA R26, P1, R27, R0, 0x1 ;  /* 0x000000001b1a7211 */ /* 0x000fc600078208ff */
[----:B------:R0:W-:Y:S01]  /*f160*/  @P2 STG.E.U16 desc[UR14][R4.64], R47 ;  /* 0x0000002f04002986 */ /* 0x0001e2000c10150e */
[----:B------:R-:W-:Y:S02]  /*f170*/  LEA.HI.X.SX32 R27, R27, R2, 0x1, P1 ;  /* 0x000000021b1b7211 */ /* 0x000fe400008f0eff */
[----:B------:R-:W-:Y:S01]  /*f180*/  ISETP.LT.AND P1, PT, R3, UR4, !P0 ;  /* 0x0000000403007c0c */ /* 0x000fe2000c721270 */
[----:B------:R-:W-:Y:S01]  /*f190*/  ULDC UR4, c[0x0][0x22c] ;  /* 0x00008b0000047ab9 */ /* 0x000fe20000000800 */
[----:B------:R-:W-:Y:S01]  /*f1a0*/  LEA R24, P2, R29, R0, 0x1 ;  /* 0x000000001d187211 */ /* 0x000fe200078408ff */
[----:B------:R2:W-:Y:S01]  /*f1b0*/  @P3 STG.E.U16 desc[UR14][R26.64], R6 ;  /* 0x000000061a003986 */ /* 0x0005e2000c10150e */
[--C-:B------:R-:W-:Y:S02]  /*f1c0*/  LOP3.LUT R3, R7, 0x34, R235.reuse, 0xfe, !PT ;  /* 0x0000003407037812 */ /* 0x100fe400078efeeb */
[----:B------:R-:W-:Y:S02]  /*f1d0*/  LEA.HI.X.SX32 R25, R29, R2, 0x1, P2 ;  /* 0x000000021d197211 */ /* 0x000fe400010f0eff */
[----:B------:R-:W-:Y:S01]  /*f1e0*/  ISETP.LT.AND P2, PT, R3, UR4, !P0 ;  /* 0x0000000403007c0c */ /* 0x000fe2000c741270 */
[----:B------:R-:W-:Y:S01]  /*f1f0*/  ULDC UR4, c[0x0][0x248] ;  /* 0x0000920000047ab9 */ /* 0x000fe20000000800 */
[--C-:B------:R-:W-:Y:S01]  /*f200*/  LOP3.LUT R3, R7, 0x35, R235.reuse, 0xfe, !PT ;  /* 0x0000003507037812 */ /* 0x100fe200078efeeb */
[----:B------:R-:W-:Y:S01]  /*f210*/  VIADD R29, R29, UR4 ;  /* 0x000000041d1d7c36 */ /* 0x000fe20008000000 */
[----:B------:R4:W-:Y:S01]  /*f220*/  @P4 STG.E.U16 desc[UR14][R24.64], R48 ;  /* 0x0000003018004986 */ /* 0x0009e2000c10150e */
[----:B------:R-:W-:Y:S01]  /*f230*/  ULDC UR4, c[0x0][0x22c] ;  /* 0x00008b0000047ab9 */ /* 0x000fe20000000800 */
[----:B0-----:R-:W-:-:S02]  /*f240*/  LOP3.LUT R47, R7, 0xcd, R235, 0xfe, !PT ;  /* 0x000000cd072f7812 */ /* 0x001fc400078efeeb */
[----:B------:R-:W-:Y:S02]  /*f250*/  LEA R4, P4, R29, R0, 0x1 ;  /* 0x000000001d047211 */ /* 0x000fe400078808ff */
[----:B------:R-:W-:Y:S01]  /*f260*/  ISETP.LT.AND P3, PT, R3, UR4, !P0 ;  /* 0x0000000403007c0c */ /* 0x000fe2000c761270 */
[----:B------:R-:W-:Y:S01]  /*f270*/  ULDC UR4, c[0x0][0x248] ;  /* 0x0000920000047ab9 */ /* 0x000fe20000000800 */
[----:B--2---:R-:W-:Y:S02]  /*f280*/  PRMT R6, R48, 0x7632, R6 ;  /* 0x0000763230067816 */ /* 0x004fe40000000006 */
[C---:B------:R-:W-:Y:S01]  /*f290*/  LEA.HI.X.SX32 R5, R29.reuse, R2, 0x1, P4 ;  /* 0x000000021d057211 */ /* 0x040fe200020f0eff */
[----:B------:R-:W-:Y:S01]  /*f2a0*/  VIADD R29, R29, UR4 ;  /* 0x000000041d1d7c36 */ /* 0x000fe20008000000 */
[----:B------:R-:W-:Y:S01]  /*f2b0*/  ULDC UR4, c[0x0][0x248] ;  /* 0x0000920000047ab9 */ /* 0x000fe20000000800 */
[--C-:B------:R-:W-:Y:S02]  /*f2c0*/  LOP3.LUT R3, R7, 0x36, R235.reuse, 0xfe, !PT ;  /* 0x0000003607037812 */ /* 0x100fe400078efeeb */
[----:B------:R0:W-:Y:S01]  /*f2d0*/  @P6 STG.E.U16 desc[UR14][R4.64], R6 ;  /* 0x0000000604006986 */ /* 0x0001e2000c10150e */
[C---:B----4-:R-:W-:Y:S01]  /*f2e0*/  LEA R24, P6, R29.reuse, R0, 0x1 ;  /* 0x000000001d187211 */ /* 0x050fe200078c08ff */
        /* <DEDUP_REMOVED lines=10> */
[----:B0-----:R-:W-:-:S02]  /*f390*/  PRMT R5, R49, 0x7632, R5 ;  /* 0x0000763231057816 */ /* 0x001fc40000000005 */
[----:B------:R-:W-:Y:S02]  /*f3a0*/  LEA.HI.X.SX32 R27, R27, R2, 0x1, P6 ;  /* 0x000000021b1b7211 */ /* 0x000fe400030f0eff */
[----:B------:R-:W-:Y:S02]  /*f3b0*/  LEA R4, P6, R29, R0, 0x1 ;  /* 0x000000001d047211 */ /* 0x000fe400078c08ff */
[----:B------:R-:W-:Y:S01]  /*f3c0*/  ISETP.LT.AND P5, PT, R3, UR5, !P0 ;  /* 0x0000000503007c0c */ /* 0x000fe2000c7a1270 */
[----:B------:R0:W-:Y:S01]  /*f3d0*/  @P1 STG.E.U16 desc[UR14][R26.64], R5 ;  /* 0x000000051a001986 */ /* 0x0001e2000c10150e */
[--C-:B------:R-:W-:Y:S01]  /*f3e0*/  LOP3.LUT R3, R7, 0x38, R235.reuse, 0xfe, !PT ;  /* 0x0000003807037812 */ /* 0x100fe200078efeeb */
[----:B------:R-:W-:Y:S01]  /*f3f0*/  ULDC UR5, c[0x0][0x22c] ;  /* 0x00008b0000057ab9 */ /* 0x000fe20000000800 */
[----:B------:R-:W-:Y:S02]  /*f400*/  PRMT R6, R51, 0x7632, R6 ;  /* 0x0000763233067816 */ /* 0x000fe40000000006 */
[----:B------:R-:W-:Y:S01]  /*f410*/  ISETP.LT.AND P1, PT, R3, UR5, !P0 ;  /* 0x0000000503007c0c */ /* 0x000fe2000c721270 */
[----:B------:R-:W-:Y:S01]  /*f420*/  ULDC UR5, c[0x0][0x22c] ;  /* 0x00008b0000057ab9 */ /* 0x000fe20000000800 */
[----:B------:R-:W-:-:S02]  /*f430*/  LOP3.LUT R3, R7, 0x39, R235, 0xfe, !PT ;  /* 0x0000003907037812 */ /* 0x000fc400078efeeb */
[C-C-:B--2---:R-:W-:Y:S02]  /*f440*/  LOP3.LUT R49, R7.reuse, 0xcb, R235.reuse, 0xfe, !PT ;  /* 0x000000cb07317812 */ /* 0x144fe400078efeeb */
[----:B------:R-:W-:Y:S02]  /*f450*/  LOP3.LUT R48, R7, 0xce, R235, 0xfe, !PT ;  /* 0x000000ce07307812 */ /* 0x000fe400078efeeb */
        /* <DEDUP_REMOVED lines=64> */
[----:B------:R-:W-:Y:S02]  /*f860*/  LEA R26, P5, R31, R0, 0x1 ;  /* 0x000000001f1a7211 */ /* 0x000fe400078a08ff */
[----:B------:R-:W-:-:S02]  /*f870*/  LOP3.LUT R3, R7, 0x40, R235, 0xfe, !PT ;  /* 0x0000004007037812 */ /* 0x000fc400078efeeb */
[----:B------:R-:W-:Y:S02]  /*f880*/  LEA.HI.X.SX32 R27, R31, R2, 0x1, P5 ;  /* 0x000000021f1b7211 */ /* 0x000fe400028f0eff */
[----:B------:R-:W-:Y:S01]  /*f890*/  ISETP.LT.AND P5, PT, R3, UR4, !P0 ;  /* 0x0000000403007c0c */ /* 0x000fe2000c7a1270 */
[----:B------:R-:W-:Y:S01]  /*f8a0*/  ULDC UR4, c[0x0][0x248] ;  /* 0x0000920000047ab9 */ /* 0x000fe20000000800 */
[----:B0-----:R-:W-:Y:S01]  /*f8b0*/  PRMT R5, R53, 0x7632, R5 ;  /* 0x0000763235057816 */ /* 0x001fe20000000005 */
[----:B------:R-:W-:Y:S01]  /*f8c0*/  VIADD R31, R31, UR4 ;  /* 0x000000041f1f7c36 */ /* 0x000fe20008000000 */
[C-C-:B------:R-:W-:Y:S01]  /*f8d0*/  LOP3.LUT R3, R7.reuse, 0x41, R235.reuse, 0xfe, !PT ;  /* 0x0000004107037812 */ /* 0x140fe200078efeeb */
[----:B------:R-:W-:Y:S01]  /*f8e0*/  ULDC UR4, c[0x0][0x22c] ;  /* 0x00008b0000047ab9 */ /* 0x000fe20000000800 */
[--C-:B------:R-:W-:Y:S01]  /*f8f0*/  LOP3.LUT R53, R7, 0xc7, R235.reuse, 0xfe, !PT ;  /* 0x000000c707357812 */ /* 0x100fe200078efeeb */
[----:B------:R0:W-:Y:S01]  /*f900*/  @P6 STG.E.U16 desc[UR14][R24.64], R5 ;  /* 0x0000000518006986 */ /* 0x0001e2000c10150e */
[----:B------:R-:W-:Y:S01]  /*f910*/  ISETP.LT.AND P6, PT, R3, UR4, !P0 ;  /* 0x0000000403007c0c */ /* 0x000fe2000c7c1270 */
[----:B------:R-:W-:Y:S01]  /*f920*/  ULDC UR4, c[0x0][0x248] ;  /* 0x0000920000047ab9 */ /* 0x000fe20000000800 */
[----:B------:R-:W-:Y:S01]  /*f930*/  LOP3.LUT R3, R7, 0x42, R235, 0xfe, !PT ;  /* 0x0000004207037812 */ /* 0x000fe200078efeeb */
[----:B------:R2:W-:Y:S01]  /*f940*/  @P4 STG.E.U16 desc[UR14][R26.64], R54 ;  /* 0x000000361a004986 */ /* 0x0005e2000c10150e */
[----:B------:R-:W-:-:S04]  /*f950*/  LEA R4, P4, R31, R0, 0x1 ;  /* 0x000000001f047211 */ /* 0x000fc800078808ff */
        /* <DEDUP_REMOVED lines=20> */
[----:B------:R-:W-:Y:S01]  /*faa0*/  LEA R4, P2, R29, R0, 0x1 ;  /* 0x000000001d047211 */ /* 0x000fe200078408ff */
[----:B------:R0:W-:Y:S01]  /*fab0*/  @P3 STG.E.U16 desc[UR14][R26.64], R5 ;  /* 0x000000051a003986 */ /* 0x0001e2000c10150e */
[--C-:B------:R-:W-:Y:S02]  /*fac0*/  LOP3.LUT R3, R7, 0x44, R235.reuse, 0xfe, !PT ;  /* 0x0000004407037812 */ /* 0x100fe400078efeeb */
[----:B------:R-:W-:Y:S02]  /*fad0*/  PRMT R6, R153, 0x7632, R6 ;  /* 0x0000763299067816 */ /* 0x000fe40000000006 */
[----:B--2---:R-:W-:-:S02]  /*fae0*/  LOP3.LUT R55, R7, 0xc5, R235, 0xfe, !PT ;  /* 0x000000c507377812 */ /* 0x004fc400078efeeb */
[----:B0-----:R-:W-:Y:S02]  /*faf0*/  LEA.HI.X.SX32 R5, R29, R2, 0x1, P2 ;  /* 0x000000021d057211 */ /* 0x001fe400010f0eff */
        /* <DEDUP_REMOVED lines=8> */
[----:B------:R-:W-:-:S02]  /*fb80*/  LEA R24, P5, R29, R0, 0x1 ;  /* 0x000000001d187211 */ /* 0x000fc400078a08ff */
[----:B------:R-:W-:Y:S02]  /*fb90*/  LOP3.LUT R3, R7, 0x46, R235, 0xfe, !PT ;  /* 0x0000004607037812 */ /* 0x000fe400078efeeb */
[C---:B------:R-:W-:Y:S01]  /*fba0*/  LEA.HI.X.SX32 R25, R29.reuse, R2, 0x1, P5 ;  /* 0x000000021d197211 */ /* 0x040fe200028f0eff */
[----:B------:R-:W-:Y:S01]  /*fbb0*/  VIADD R29, R29, UR4 ;  /* 0x000000041d1d7c36 */ /* 0x000fe20008000000 */
[----:B------:R-:W-:Y:S01]  /*fbc0*/  ULDC UR4, c[0x0][0x248] ;  /* 0x0000920000047ab9 */ /* 0x000fe20000000800 */
[----:B0-----:R-:W-:Y:S02]  /*fbd0*/  PRMT R5, R152, 0x7632, R5 ;  /* 0x0000763298057816 */ /* 0x001fe40000000005 */
[----:B------:R-:W-:Y:S01]  /*fbe0*/  VIADD R27, R29, UR4 ;  /* 0x000000041d1b7c36 */ /* 0x000fe20008000000 */
[----:B------:R-:W-:Y:S01]  /*fbf0*/  ULDC UR4, c[0x0][0x248] ;  /* 0x0000920000047ab9 */ /* 0x000fe20000000800 */
[----:B------:R-:W-:Y:S01]  /*fc00*/  ISETP.LT.AND P5, PT, R3, UR5, !P0 ;  /* 0x0000000503007c0c */ /* 0x000fe2000c7a1270 */
[----:B------:R0:W-:Y:S01]  /*fc10*/  @P6 STG.E.U16 desc[UR14][R24.64], R5 ;  /* 0x0000000518006986 */ /* 0x0001e2000c10150e */
[----:B------:R-:W-:Y:S01]  /*fc20*/  LEA R4, P6, R29, R0, 0x1 ;  /* 0x000000001d047211 */ /* 0x000fe200078c08ff */
[----:B------:R-:W-:Y:S01]  /*fc30*/  ULDC UR5, c[0x0][0x22c] ;  /* 0x00008b0000057ab9 */ /* 0x000fe20000000800 */
[----:B------:R-:W-:-:S02]  /*fc40*/  LOP3.LUT R3, R7, 0x47, R235, 0xfe, !PT ;  /* 0x0000004707037812 */ /* 0x000fc400078efeeb */
[----:B------:R-:W-:Y:S02]  /*fc50*/  LOP3.LUT R152, R7, 0xa2, R235, 0xfe, !PT ;  /* 0x000000a207987812 */ /* 0x000fe400078efeeb */
[----:B0-----:R-:W-:Y:S01]  /*fc60*/  LEA.HI.X.SX32 R5, R29, R2, 0x1, P6 ;  /* 0x000000021d057211 */ /* 0x001fe200030f0eff */
[C---:B------:R-:W-:Y:S01]  /*fc70*/  VIADD R29, R27.reuse, UR4 ;  /* 0x000000041b1d7c36 */ /* 0x040fe20008000000 */
[C---:B------:R-:W-:Y:S01]  /*fc80*/  LEA R26, P6, R27.reuse, R0, 0x1 ;  /* 0x000000001b1a7211 */ /* 0x040fe200078c08ff */
[----:B------:R-:W-:Y:S02]  /*fc90*/  ULDC UR4, c[0x0][0x248] ;  /* 0x0000920000047ab9 */ /* 0x000fe40000000800 */
[----:B------:R0:W-:Y:S01]  /*fca0*/  @P4 STG.E.U16 desc[UR14][R4.64], R153 ;  /* 0x0000009904004986 */ /* 0x0001e2000c10150e */
[----:B------:R-:W-:Y:S02]  /*fcb0*/  LEA.HI.X.SX32 R27, R27, R2, 0x1, P6 ;  /* 0x000000021b1b7211 */ /* 0x000fe400030f0eff */
[----:B------:R-:W-:-:S02]  /*fcc0*/  LEA R24, P6, R29, R0, 0x1 ;  /* 0x000000001d187211 */ /* 0x000fc400078c08ff */
[----:B------:R-:W-:Y:S01]  /*fcd0*/  ISETP.LT.AND P4, PT, R3, UR5, !P0 ;  /* 0x0000000503007c0c */ /* 0x000fe2000c781270 */
[----:B------:R2:W-:Y:S01]  /*fce0*/  @P1 STG.E.U16 desc[UR14][R26.64], R6 ;  /* 0x000000061a001986 */ /* 0x0005e2000c10150e */
[C---:B------:R-:W-:Y:S01]  /*fcf0*/  LEA.HI.X.SX32 R25, R29.reuse, R2, 0x1, P6 ;  /* 0x000000021d197211 */ /* 0x040fe200030f0eff */
[----:B------:R-:W-:Y:S01]  /*fd00*/  VIADD R29, R29, UR4 ;  /* 0x000000041d1d7c36 */ /* 0x000fe20008000000 */
        /* <DEDUP_REMOVED lines=45> */
[----:B------:R-:W-:Y:S02]  /*ffe0*/  LEA R26, P4, R27, R0, 0x1 ;  /* 0x000000001b1a7211 */ /* 0x000fe400078808ff */
[----:B------:R-:W-:Y:S01]  /*fff0*/  LOP3.LUT R154, R7, 0xa0, R235, 0xfe, !PT ;  /* 0x000000a0079a7812 */ /* 0x000fe200078efeeb */
        /* <DEDUP_REMOVED lines=12> */
[C---:B------:R-:W-:Y:S01]  /*100c0*/  VIADD R31, R29.reuse, UR4 ;  /* 0x000000041d1f7c36 */ /* 0x040fe20008000000 */
[----:B0-----:R-:W-:Y:S01]  /*100d0*/  LEA R4, P3, R29, R0, 0x1 ;  /* 0x000000001d047211 */ /* 0x001fe200078608ff */
[----:B------:R-:W-:Y:S01]  /*100e0*/  ULDC UR5, c[0x0][0x22c] ;  /* 0x00008b0000057ab9 */ /* 0x000fe20000000800 */
[----:B------:R-:W-:Y:S01]  /*100f0*/  LOP3.LUT R3, R7, 0x4f, R235, 0xfe, !PT ;  /* 0x0000004f07037812 */ /* 0x000fe200078efeeb */
[----:B------:R-:W-:Y:S01]  /*10100*/  ULDC UR4, c[0x0][0x22c] ;  /* 0x00008b0000047ab9 */ /* 0x000fe20000000800 */
[----:B------:R-:W-:-:S02]  /*10110*/  LEA.HI.X.SX32 R5, R29, R2, 0x1, P3 ;  /* 0x000000021d057211 */ /* 0x000fc400018f0eff */
[----:B------:R-:W-:Y:S01]  /*10120*/  ISETP.LT.AND P3, PT, R3, UR5, !P0 ;  /* 0x0000000503007c0c */ /* 0x000fe2000c761270 */
[----:B------:R-:W-:Y:S01]  /*10130*/  ULDC UR5, c[0x0][0x22c] ;  /* 0x00008b0000057ab9 */ /* 0x000fe20000000800 */
[----:B--2---:R-:W-:Y:S02]  /*10140*/  LEA R26, P4, R31, R0, 0x1 ;  /* 0x000000001f1a7211 */ /* 0x004fe400078808ff */
[--C-:B------:R-:W-:Y:S02]  /*10150*/  LOP3.LUT R3, R7, 0x50, R235.reuse, 0xfe, !PT ;  /* 0x0000005007037812 */ /* 0x100fe400078efeeb */
[----:B------:R-:W-:Y:S02]  /*10160*/  LEA.HI.X.SX32 R27, R31, R2, 0x1, P4 ;  /* 0x000000021f1b7211 */ /* 0x000fe400020f0eff */
[----:B------:R-:W-:Y:S01]  /*10170*/  ISETP.LT.AND P4, PT, R3, UR4, !P0 ;  /* 0x0000000403007c0c */ /* 0x000fe2000c781270 */
[----:B------:R-:W-:Y:S01]  /*10180*/  ULDC UR4, c[0x0][0x248] ;  /* 0x0000920000047ab9 */ /* 0x000fe20000000800 */
[----:B------:R-:W-:Y:S01]  /*10190*/  PRMT R6, R157, 0x7632, R6 ;  /* 0x000076329d067816 */ /* 0x000fe20000000006 */
[----:B------:R-:W-:Y:S01]  /*101a0*/  VIADD R31, R31, UR4 ;  /* 0x000000041f1f7c36 */ /* 0x000fe20008000000 */
[C-C-:B------:R-:W-:Y:S01]  /*101b0*/  LOP3.LUT R3, R7.reuse, 0x51, R235.reuse, 0xfe, !PT ;  /* 0x0000005107037812 */ /* 0x140fe200078efeeb */
[----:B------:R-:W-:Y:S01]  /*101c0*/  ULDC UR4, c[0x0][0x22c] ;  /* 0x00008b0000047ab9 */ /* 0x000fe20000000800 */
[----:B----4-:R-:W-:Y:S01]  /*101d0*/  LOP3.LUT R157, R7, 0x9b, R235, 0xfe, !PT ;  /* 0x0000009b079d7812 */ /* 0x010fe200078efeeb */
[----:B------:R0:W-:Y:S01]  /*101e0*/  @P5 STG.E.U16 desc[UR14][R4.64], R6 ;  /* 0x0000000604005986 */ /* 0x0001e2000c10150e */
[----:B------:R-:W-:-:S02]  /*101f0*/  LEA R24, P5, R31, R0, 0x1 ;  /* 0x000000001f187211 */ /* 0x000fc400078a08ff */
[--C-:B------:R-:W-:Y:S01]  /*10200*/  LOP3.LUT R156, R7, 0x9e, R235.reuse, 0xfe, !PT ;  /* 0x0000009e079c7812 */ /* 0x100fe200078efeeb */
[----:B------:R2:W-:Y:S01]  /*10210*/  @P6 STG.E.U16 desc[UR14][R26.64], R158 ;  /* 0x0000009e1a006986 */ /* 0x0005e2000c10150e */
[----:B------:R-:W-:Y:S01]  /*10220*/  ISETP.LT.AND P6, PT, R3, UR4, !P0 ;  /* 0x0000000403007c0c */ /* 0x000fe2000c7c1270 */
[----:B------:R-:W-:Y:S01]  /*10230*/  ULDC UR4, c[0x0][0x248] ;  /* 0x0000920000047ab9 */ /* 0x000fe20000000800 */
[C---:B------:R-:W-:Y:S01]  /*10240*/  LEA.HI.X.SX32 R25, R31.reuse, R2, 0x1, P5 ;  /* 0x000000021f197211 */ /* 0x040fe200028f0eff */
[----:B------:R-:W-:Y:S01]  /*10250*/  VIADD R31, R31, UR4 ;  /* 0x000000041f1f7c36 */ /* 0x000fe20008000000 */
[----:B------:R-:W-:Y:S01]  /*10260*/  LOP3.LUT R3, R7, 0x52, R235, 0xfe, !PT ;  /* 0x0000005207037812 */ /* 0x000fe200078efeeb */
[----:B------:R-:W-:Y:S01]  /*10270*/  ULDC UR4, c[0x0][0x248] ;  /* 0x0000920000047ab9 */ /* 0x000fe20000000800 */
[----:B0-----:R-:W-:Y:S02]  /*10280*/  PRMT R5, R158, 0x7632, R5 ;  /* 0x000076329e057816 */ /* 0x001fe40000000005 */
[----:B------:R-:W-:Y:S01]  /*10290*/  ISETP.LT.AND P5, PT, R3, UR5, !P0 ;  /* 0x0000000503007c0c */ /* 0x000fe2000c7a1270 */
[----:B------:R-:W-:Y:S01]  /*102a0*/  ULDC UR5, c[0x0][0x248] ;  /* 0x0000920000057ab9 */ /* 0x000fe20000000800 */
[C---:B--2---:R-:W-:Y:S01]  /*102b0*/  VIADD R27, R31.reuse, UR4 ;  /* 0x000000041f1b7c36 */ /* 0x044fe20008000000 */
[----:B------:R0:W-:Y:S01]  /*102c0*/  @P1 STG.E.U16 desc[UR14][R24.64], R5 ;  /* 0x0000000518001986 */ /* 0x0001e2000c10150e */
[----:B------:R-:W-:Y:S01]  /*102d0*/  LEA R4, P1, R31, R0, 0x1 ;  /* 0x000000001f047211 */ /* 0x000fe200078208ff */
[----:B------:R-:W-:Y:S01]  /*102e0*/  ULDC UR4, c[0x0][0x22c] ;  /* 0x00008b0000047ab9 */ /* 0x000fe20000000800 */
[----:B------:R-:W-:Y:S01]  /*102f0*/  VIADD R29, R27, UR5 ;  /* 0x000000051b1d7c36 */ /* 0x000fe20008000000 */
[----:B------:R-:W-:Y:S01]  /*10300*/  LOP3.LUT R3, R7, 0x53, R235, 0xfe, !PT ;  /* 0x0000005307037812 */ /* 0x000fe200078efeeb */
[----:B------:R-:W-:Y:S01]  /*10310*/  ULDC UR5, c[0x0][0x22c] ;  /* 0x00008b0000057ab9 */ /* 0x000fe20000000800 */
[----:B------:R-:W-:-:S02]  /*10320*/  PRMT R6, R159, 0x7632, R6 ;  /* 0x000076329f067816 */ /* 0x000fc40000000006 */
        /* <DEDUP_REMOVED lines=110> */
[----:B------:R-:W-:Y:S01]  /*10a10*/  VIADD R27, R29, UR4 ;  /* 0x000000041d1b7c36 */ /* 0x000fe20008000000 */
[----:B------:R-:W-:Y:S01]  /*10a20*/  ISETP.LT.AND P3, PT, R3, UR5, !P0 ;  /* 0x0000000503007c0c */ /* 0x000fe2000c761270 */
[----:B------:R-:W-:Y:S01]  /*10a30*/  ULDC UR4, c[0x0][0x22c] ;  /* 0x00008b0000047ab9 */ /* 0x000fe20000000800 */
[----:B------:R-:W-:Y:S01]  /*10a40*/  LEA.HI.X.SX32 R25, R29, R2, 0x1, P5 ;  /* 0x000000021d197211 */ /* 0x000fe200028f0eff */
[----:B------:R-:W-:Y:S01]  /*10a50*/  ULDC UR5, c[0x0][0x22c] ;  /* 0x00008b0000057ab9 */ /* 0x000fe20000000800 */
[----:B------:R-:W-:Y:S02]  /*10a60*/  LOP3.LUT R3, R7, 0x60, R235, 0xfe, !PT ;  /* 0x0000006007037812 */ /* 0x000fe400078efeeb */
[----:B0-----:R-:W-:Y:S02]  /*10a70*/  PRMT R5, R165, 0x7632, R5 ;  /* 0x00007632a5057816 */ /* 0x001fe40000000005 */
[----:B------:R-:W-:-:S02]  /*10a80*/  LEA R4, P5, R27, R0, 0x1 ;  /* 0x000000001b047211 */ /* 0x000fc400078a08ff */
[--C-:B------:R-:W-:Y:S01]  /*10a90*/  LOP3.LUT R165, R7, 0x65, R235.reuse, 0xfe, !PT ;  /* 0x0000006507a57812 */ /* 0x100fe200078efeeb */
[----:B------:R0:W-:Y:S01]  /*10aa0*/  @P6 STG.E.U16 desc[UR14][R24.64], R5 ;  /* 0x0000000518006986 */ /* 0x0001e2000c10150e */
[----:B------:R-:W-:Y:S01]  /*10ab0*/  ISETP.LT.AND P6, PT, R3, UR4, !P0 ;  /* 0x0000000403007c0c */ /* 0x000fe2000c7c1270 */
[----:B------:R-:W-:Y:S01]  /*10ac0*/  ULDC UR4, c[0x0][0x248] ;  /* 0x0000920000047ab9 */ /* 0x000fe20000000800 */
        /* <DEDUP_REMOVED lines=8> */
[----:B------:R-:W-:Y:S01]  /*10b50*/  VIADD R25, R27, UR4 ;  /* 0x000000041b197c36 */ /* 0x000fe20008000000 */
[----:B------:R-:W-:Y:S01]  /*10b60*/  ULDC UR4, c[0x0][0x248] ;  /* 0x0000920000047ab9 */ /* 0x000fe20000000800 */
[----:B------:R-:W-:-:S02]  /*10b70*/  LOP3.LUT R3, R7, 0x62, R235, 0xfe, !PT ;  /* 0x0000006207037812 */ /* 0x000fc400078efeeb */
[----:B------:R-:W-:Y:S01]  /*10b80*/  LEA.HI.X.SX32 R27, R27, R2, 0x1, P4 ;  /* 0x000000021b1b7211 */ /* 0x000fe200020f0eff */
[C---:B------:R-:W-:Y:S01]  /*10b90*/  VIADD R29, R25.reuse, UR4 ;  /* 0x00000004191d7c36 */ /* 0x040fe20008000000 */
[C---:B------:R-:W-:Y:S01]  /*10ba0*/  LEA R24, P4, R25.reuse, R0, 0x1 ;  /* 0x0000000019187211 */ /* 0x040fe200078808ff */
[----:B------:R-:W-:Y:S01]  /*10bb0*/  ULDC UR4, c[0x0][0x248] ;  /* 0x0000920000047ab9 */ /* 0x000fe20000000800 */
[----:B0-----:R-:W-:Y:S02]  /*10bc0*/  PRMT R5, R166, 0x7632, R5 ;  /* 0x00007632a6057816 */ /* 0x001fe40000000005 */
[----:B------:R-:W-:Y:S02]  /*10bd0*/  LEA.HI.X.SX32 R25, R25, R2, 0x1, P4 ;  /* 0x0000000219197211 */ /* 0x000fe400020f0eff */
[----:B------:R-:W-:Y:S01]  /*10be0*/  LEA R4, P4, R29, R0, 0x1 ;  /* 0x000000001d047211 */ /* 0x000fe200078808ff */
        /* <DEDUP_REMOVED lines=8> */
[C---:B0-----:R-:W-:Y:S01]  /*10c70*/  LEA.HI.X.SX32 R5, R29.reuse, R2, 0x1, P4 ;  /* 0x000000021d057211 */ /* 0x041fe200020f0eff */
[----:B------:R-:W-:Y:S01]  /*10c80*/  VIADD R29, R29, UR4 ;  /* 0x000000041d1d7c36 */ /* 0x000fe20008000000 */
[----:B------:R-:W-:Y:S01]  /*10c90*/  ULDC UR4, c[0x0][0x248] ;  /* 0x0000920000047ab9 */ /* 0x000fe20000000800 */
[----:B--2---:R-:W-:Y:S02]  /*10ca0*/  LOP3.LUT R167, R7, 0x95, R235, 0xfe, !PT ;  /* 0x0000009507a77812 */ /* 0x004fe400078efeeb */
[C---:B------:R-:W-:Y:S01]  /*10cb0*/  VIADD R3, R29.reuse, UR4 ;  /* 0x000000041d037c36 */ /* 0x040fe20008000000 */
[----:B------:R-:W-:Y:S01]  /*10cc0*/  ULDC UR4, c[0x0][0x248] ;  /* 0x0000920000047ab9 */ /* 0x000fe20000000800 */
[----:B------:R0:W-:Y:S01]  /*10cd0*/  @P3 STG.E.U16 desc[UR14][R4.64], R6 ;  /* 0x0000000604003986 */ /* 0x0001e2000c10150e */
[-C--:B------:R-:W-:Y:S01]  /*10ce0*/  LEA R24, P3, R29, R0.reuse, 0x1 ;  /* 0x000000001d187211 */ /* 0x080fe200078608ff */
[C---:B------:R-:W-:Y:S01]  /*10cf0*/  VIADD R31, R3.reuse, UR4 ;  /* 0x00000004031f7c36 */ /* 0x040fe20008000000 */
[----:B------:R-:W-:Y:S01]  /*10d00*/  LEA R26, P4, R3, R0, 0x1 ;  /* 0x00000000031a7211 */ /* 0x000fe200078808ff */
[----:B------:R-:W-:Y:S01]  /*10d10*/  ULDC UR4, c[0x0][0x22c] ;  /* 0x00008b0000047ab9 */ /* 0x000fe20000000800 */
[----:B------:R-:W-:Y:S01]  /*10d20*/  LEA.HI.X.SX32 R25, R29, R2, 0x1, P3 ;  /* 0x000000021d197211 */ /* 0x000fe200018f0eff */
[C---:B------:R-:W-:Y:S01]  /*10d30*/  VIADD R233, R31.reuse, UR5 ;  /* 0x000000051fe97c36 */ /* 0x040fe20008000000 */
[----:B------:R-:W-:Y:S01]  /*10d40*/  LEA R28, P3, R31, R0, 0x1 ;  /* 0x000000001f1c7211 */ /* 0x000fe200078608ff */
[----:B------:R-:W-:Y:S01]  /*10d50*/  ULDC UR5, c[0x0][0x22c] ;  /* 0x00008b0000057ab9 */ /* 0x000fe20000000800 */
[-C--:B------:R-:W-:Y:S01]  /*10d60*/  LEA.HI.X.SX32 R27, R3, R2.reuse, 0x1, P4 ;  /* 0x00000002031b7211 */ /* 0x080fe200020f0eff */
[----:B------:R2:W-:Y:S01]  /*10d70*/  @P6 STG.E.U16 desc[UR14][R24.64], R8 ;  /* 0x0000000818006986 */ /* 0x0005e2000c10150e */
[----:B------:R-:W-:-:S02]  /*10d80*/  LEA.HI.X.SX32 R29, R31, R2, 0x1, P3 ;  /* 0x000000021f1d7211 */ /* 0x000fc400018f0eff */
[----:B0-----:R-:W-:Y:S02]  /*10d90*/  PRMT R5, R8, 0x7632, R5 ;  /* 0x0000763208057816 */ /* 0x001fe40000000005 */
[----:B------:R-:W-:Y:S02]  /*10da0*/  LEA R4, P3, R233, R0, 0x1 ;  /* 0x00000000e9047211 */ /* 0x000fe400078608ff */
[----:B------:R-:W-:Y:S01]  /*10db0*/  PRMT R3, R9, 0x7632, R3 ;  /* 0x0000763209037816 */ /* 0x000fe20000000003 */
[----:B------:R0:W-:Y:S01]  /*10dc0*/  @P5 STG.E.U16 desc[UR14][R26.64], R5 ;  /* 0x000000051a005986 */ /* 0x0001e2000c10150e */
[----:B------:R-:W-:Y:S01]  /*10dd0*/  ISETP.LT.AND P4, PT, R165, UR5, !P0 ;  /* 0x00000005a5007c0c */ /* 0x000fe2000c781270 */
[----:B------:R-:W-:Y:S01]  /*10de0*/  ULDC UR5, c[0x0][0x22c] ;  /* 0x00008b0000057ab9 */ /* 0x000fe20000000800 */
[--C-:B------:R-:W-:Y:S01]  /*10df0*/  LOP3.LUT R31, R7, 0xdd, R235.reuse, 0xfe, !PT ;  /* 0x000000dd071f7812 */ /* 0x100fe200078efeeb */
[----:B------:R4:W-:Y:S01]  /*10e00*/  @P1 STG.E.U16 desc[UR14][R28.64], R9 ;  /* 0x000000091c001986 */ /* 0x0009e2000c10150e */
[----:B------:R-:W-:Y:S01]  /*10e10*/  ISETP.LT.AND P5, PT, R163, UR5, !P0 ;  /* 0x00000005a3007c0c */ /* 0x000fe2000c7a1270 */
[----:B------:R-:W-:Y:S01]  /*10e20*/  ULDC UR5, c[0x0][0x22c] ;  /* 0x00008b0000057ab9 */ /* 0x000fe20000000800 */
[----:B--2---:R-:W-:-:S02]  /*10e30*/  LOP3.LUT R25, R7, 0xe3, R235, 0xfe, !PT ;  /* 0x000000e307197812 */ /* 0x004fc400078efeeb */
[C-C-:B------:R-:W-:Y:S02]  /*10e40*/  LOP3.LUT R24, R7.reuse, 0xe6, R235.reuse, 0xfe, !PT ;  /* 0x000000e607187812 */ /* 0x140fe400078efeeb */
[--C-:B------:R-:W-:Y:S02]  /*10e50*/  LOP3.LUT R6, R7, 0xe7, R235.reuse, 0xfe, !PT ;  /* 0x000000e707067812 */ /* 0x100fe400078efeeb */
[----:B0-----:R-:W-:Y:S02]  /*10e60*/  LEA.HI.X.SX32 R5, R233, R2, 0x1, P3 ;  /* 0x00000002e9057211 */ /* 0x001fe400018f0eff */
[----:B------:R-:W-:Y:S01]  /*10e70*/  ISETP.LT.AND P3, PT, R231, UR4, !P0 ;  /* 0x00000004e7007c0c */ /* 0x000fe2000c761270 */
[----:B------:R-:W-:Y:S01]  /*10e80*/  ULDC UR4, c[0x0][0x248] ;  /* 0x0000920000047ab9 */ /* 0x000fe20000000800 */
[--C-:B------:R-:W-:Y:S01]  /*10e90*/  LOP3.LUT R27, R7, 0xe1, R235.reuse, 0xfe, !PT ;  /* 0x000000e1071b7812 */ /* 0x100fe200078efeeb */
[----:B------:R-:W-:Y:S01]  /*10ea0*/  VIADD R233, R233, UR4 ;  /* 0x00000004e9e97c36 */ /* 0x000fe20008000000 */
[----:B------:R-:W-:Y:S01]  /*10eb0*/  @P2 STG.E.U16 desc[UR14][R4.64], R3 ;  /* 0x0000000304002986 */ /* 0x000fe2000c10150e */
[----:B------:R-:W-:Y:S01]  /*10ec0*/  ISETP.LT.AND P2, PT, R164, UR6, !P0 ;  /* 0x00000006a4007c0c */ /* 0x000fe2000c741270 */
[----:B------:R-:W-:Y:S01]  /*10ed0*/  ULDC UR4, c[0x0][0x248] ;  /* 0x0000920000047ab9 */ /* 0x000fe20000000800 */
[----:B------:R-:W-:Y:S01]  /*10ee0*/  ULDC UR6, c[0x0][0x22c] ;  /* 0x00008b0000067ab9 */ /* 0x000fe20000000800 */
[C---:B------:R-:W-:Y:S01]  /*10ef0*/  LEA R164, P1, R233.reuse, R0, 0x1 ;  /* 0x00000000e9a47211 */ /* 0x040fe200078208ff */
[----:B------:R-:W-:Y:S01]  /*10f00*/  VIADD R231, R233, UR4 ;  /* 0x00000004e9e77c36 */ /* 0x000fe20008000000 */
[----:B------:R-:W-:Y:S01]  /*10f10*/  ULDC UR4, c[0x0][0x248] ;  /* 0x0000920000047ab9 */ /* 0x000fe20000000800 */
[----:B----4-:R-:W-:-:S02]  /*10f20*/  LOP3.LUT R29, R7, 0xdf, R235, 0xfe, !PT ;  /* 0x000000df071d7812 */ /* 0x010fc400078efeeb */
[----:B------:R-:W-:Y:S01]  /*10f30*/  LEA.HI.X.SX32 R165, R233, R2, 0x1, P1 ;  /* 0x00000002e9a57211 */ /* 0x000fe200008f0eff */
[C---:B------:R-:W-:Y:S01]  /*10f40*/  VIADD R233, R231.reuse, UR4 ;  /* 0x00000004e7e97c36 */ /* 0x040fe20008000000 */
[----:B------:R-:W-:Y:S01]  /*10f50*/  ISETP.LT.AND P1, PT, R162, UR6, !P0 ;  /* 0x00000006a2007c0c */ /* 0x000fe2000c721270 */
[----:B------:R-:W-:Y:S01]  /*10f60*/  ULDC UR4, c[0x0][0x22c] ;  /* 0x00008b0000047ab9 */ /* 0x000fe20000000800 */
[C---:B------:R-:W-:Y:S01]  /*10f70*/  LEA R162, P6, R231.reuse, R0, 0x1 ;  /* 0x00000000e7a27211 */ /* 0x040fe200078c08ff */
[----:B------:R0:W-:Y:S01]  /*10f80*/  @P3 STG.E.U16 desc[UR14][R164.64], R10 ;  /* 0x0000000aa4003986 */ /* 0x0001e2000c10150e */
[----:B------:R-:W-:Y:S01]  /*10f90*/  ISETP.LT.AND P3, PT, R226, UR4, !P0 ;  /* 0x00000004e2007c0c */ /* 0x000fe2000c761270 */
[----:B------:R-:W-:Y:S01]  /*10fa0*/  ULDC UR4, c[0x0][0x248] ;  /* 0x0000920000047ab9 */ /* 0x000fe20000000800 */
[----:B------:R-:W-:Y:S01]  /*10fb0*/  LEA.HI.X.SX32 R163, R231, R2, 0x1, P6 ;  /* 0x00000002e7a37211 */ /* 0x000fe200030f0eff */
[----:B------:R-:W-:Y:S01]  /*10fc0*/  ULDC UR6, c[0x0][0x22c] ;  /* 0x00008b0000067ab9 */ /* 0x000fe20000000800 */
[----:B------:R-:W-:-:S02]  /*10fd0*/  LOP3.LUT R28, R7, 0xe2, R235, 0xfe, !PT ;  /* 0x000000e2071c7812 */ /* 0x000fc400078efeeb */
[C-C-:B------:R-:W-:Y:S02]  /*10fe0*/  LOP3.LUT R9, R7.reuse, 0xe5, R235.reuse, 0xfe, !PT ;  /* 0x000000e507097812 */ /* 0x140fe400078efeeb */
[C-C-:B------:R-:W-:Y:S02]  /*10ff0*/  LOP3.LUT R26, R7.reuse, 0xe4, R235.reuse, 0xfe, !PT ;  /* 0x000000e4071a7812 */ /* 0x140fe400078efeeb */
[----:B------:R-:W-:Y:S02]  /*11000*/  LOP3.LUT R8, R7, 0xe8, R235, 0xfe, !PT ;  /* 0x000000e807087812 */ /* 0x000fe400078efeeb */
[----:B0-----:R-:W-:Y:S02]  /*11010*/  PRMT R165, R10, 0x7632, R165 ;  /* 0x000076320aa57816 */ /* 0x001fe400000000a5 */
[----:B------:R-:W-:Y:S02]  /*11020*/  LEA R164, P6, R233, R0, 0x1 ;  /* 0x00000000e9a47211 */ /* 0x000fe400078c08ff */
[--C-:B------:R-:W-:Y:S01]  /*11030*/  LOP3.LUT R4, R7, 0xe9, R235.reuse, 0xfe, !PT ;  /* 0x000000e907047812 */ /* 0x100fe200078efeeb */
[----:B------:R0:W-:Y:S01]  /*11040*/  @P4 STG.E.U16 desc[UR14][R162.64], R165 ;  /* 0x000000a5a2004986 */ /* 0x0001e2000c10150e */
[----:B------:R-:W-:Y:S01]  /*11050*/  ISETP.LT.AND P4, PT, R225, UR5, !P0 ;  /* 0x00000005e1007c0c */ /* 0x000fe2000c781270 */
[----:B------:R-:W-:Y:S01]  /*11060*/  ULDC UR5, c[0x0][0x22c] ;  /* 0x00008b0000057ab9 */ /* 0x000fe20000000800 */
[----:B------:R-:W-:-:S02]  /*11070*/  LOP3.LUT R5, R7, 0xea, R235, 0xfe, !PT ;  /* 0x000000ea07057812 */ /* 0x000fc400078efeeb */
[C-C-:B------:R-:W-:Y:S02]  /*11080*/  LOP3.LUT R3, R7.reuse, 0xeb, R235.reuse, 0xfe, !PT ;  /* 0x000000eb07037812 */ /* 0x140fe400078efeeb */
[----:B------:R-:W-:Y:S02]  /*11090*/  LOP3.LUT R7, R7, 0xfe, R235, 0xfe, !PT ;  /* 0x000000fe07077812 */ /* 0x000fe400078efeeb */
[C---:B0-----:R-:W-:Y:S01]  /*110a0*/  LEA.HI.X.SX32 R165, R233.reuse, R2, 0x1, P6 ;  /* 0x00000002e9a57211 */ /* 0x041fe200030f0eff */
[----:B------:R-:W-:Y:S01]  /*110b0*/  VIADD R233, R233, UR4 ;  /* 0x00000004e9e97c36 */ /* 0x000fe20008000000 */
[----:B------:R-:W-:-:S03]  /*110c0*/  ULDC UR4, c[0x0][0x248] ;  /* 0x0000920000047ab9 */ /* 0x000fc60000000800 */
[C---:B------:R-:W-:Y:S01]  /*110d0*/  VIADD R163, R233.reuse, UR4 ;  /* 0x00000004e9a37c36 */ /* 0x040fe20008000000 */
[----:B------:R-:W-:Y:S01]  /*110e0*/  LEA R10, P6, R233, R0, 0x1 ;  /* 0x00000000e90a7211 */ /* 0x000fe200078c08ff */
[----:B------:R0:W-:Y:S01]  /*110f0*/  @P2 STG.E.U16 desc[UR14][R164.64], R11 ;  /* 0x0000000ba4002986 */ /* 0x0001e2000c10150e */
[----:B------:R-:W-:Y:S01]  /*11100*/  ISETP.LT.AND P2, PT, R221, UR5, !P0 ;  /* 0x00000005dd007c0c */ /* 0x000fe2000c741270 */
[----:B------:R-:W-:Y:S01]  /*11110*/  ULDC UR4, c[0x0][0x248] ;  /* 0x0000920000047ab9 */ /* 0x000fe20000000800 */
[----:B------:R-:W-:Y:S01]  /*11120*/  PRMT R221, R11, 0x7632, R221 ;  /* 0x000076320bdd7816 */ /* 0x000fe200000000dd */
[----:B------:R-:W-:Y:S01]  /*11130*/  ULDC UR5, c[0x0][0x22c] ;  /* 0x00008b0000057ab9 */ /* 0x000fe20000000800 */
[----:B0-----:R-:W-:Y:S01]  /*11140*/  LEA.HI.X.SX32 R11, R233, R2, 0x1, P6 ;  /* 0x00000002e90b7211 */ /* 0x001fe200030f0eff */
[C---:B------:R-:W-:Y:S01]  /*11150*/  VIADD R165, R163.reuse, UR4 ;  /* 0x00000004a3a57c36 */ /* 0x040fe20008000000 */
[----:B------:R-:W-:Y:S01]  /*11160*/  LEA R162, P6, R163, R0, 0x1 ;  /* 0x00000000a3a27211 */ /* 0x000fe200078c08ff */
[----:B------:R-:W-:Y:S01]  /*11170*/  ULDC UR4, c[0x0][0x248] ;  /* 0x0000920000047ab9 */ /* 0x000fe20000000800 */
[----:B------:R-:W-:Y:S01]  /*11180*/  PRMT R164, R17, 0x7632, R164 ;  /* 0x0000763211a47816 */ /* 0x000fe200000000a4 */
[----:B------:R0:W-:Y:S01]  /*11190*/  @P5 STG.E.U16 desc[UR14][R10.64], R221 ;  /* 0x000000dd0a005986 */ /* 0x0001e2000c10150e */
[----:B------:R-:W-:-:S02]  /*111a0*/  LEA.HI.X.SX32 R163, R163, R2, 0x1, P6 ;  /* 0x00000002a3a37211 */ /* 0x000fc400030f0eff */
[----:B------:R-:W-:Y:S01]  /*111b0*/  ISETP.LT.AND P5, PT, R219, UR5, !P0 ;  /* 0x00000005db007c0c */ /* 0x000fe2000c7a1270 */
[----:B------:R-:W-:Y:S01]  /*111c0*/  VIADD R219, R165, UR4 ;  /* 0x00000004a5db7c36 */ /* 0x000fe20008000000 */
[----:B------:R-:W-:Y:S01]  /*111d0*/  ULDC UR4, c[0x0][0x22c] ;  /* 0x00008b0000047ab9 */ /* 0x000fe20000000800 */
[----:B------:R2:W-:Y:S01]  /*111e0*/  @P1 STG.E.U16 desc[UR14][R162.64], R16 ;  /* 0x00000010a2001986 */ /* 0x0005e2000c10150e */
[----:B------:R-:W-:Y:S01]  /*111f0*/  ISETP.LT.AND P1, PT, R217, UR4, !P0 ;  /* 0x00000004d9007c0c */ /* 0x000fe2000c721270 */
[----:B------:R-:W-:Y:S01]  /*11200*/  ULDC UR4, c[0x0][0x248] ;  /* 0x0000920000047ab9 */ /* 0x000fe20000000800 */
[----:B------:R-:W-:Y:S01]  /*11210*/  ULDC UR5, c[0x0][0x22c] ;  /* 0x00008b0000057ab9 */ /* 0x000fe20000000800 */
[----:B0-----:R-:W-:-:S04]  /*11220*/  LEA R10, P6, R165, R0, 0x1 ;  /* 0x00000000a50a7211 */ /* 0x001fc800078c08ff */
[----:B------:R-:W-:Y:S02]  /*11230*/  LEA.HI.X.SX32 R11, R165, R2, 0x1, P6 ;  /* 0x00000002a50b7211 */ /* 0x000fe400030f0eff */
[----:B--2---:R-:W-:Y:S02]  /*11240*/  PRMT R163, R16, 0x7632, R163 ;  /* 0x0000763210a37816 */ /* 0x004fe400000000a3 */
[----:B------:R-:W-:-:S03]  /*11250*/  LEA R162, P6, R219, R0, 0x1 ;  /* 0x00000000dba27211 */ /* 0x000fc600078c08ff */
[----:B------:R0:W-:Y:S01]  /*11260*/  @P3 STG.E.U16 desc[UR14][R10.64], R163 ;  /* 0x000000a30a003986 */ /* 0x0001e2000c10150e */
[----:B------:R-:W-:Y:S01]  /*11270*/  ISETP.LT.AND P3, PT, R218, UR5, !P0 ;  /* 0x00000005da007c0c */ /* 0x000fe2000c761270 */
[----:B------:R-:W-:Y:S01]  /*11280*/  ULDC UR5, c[0x0][0x22c] ;  /* 0x00008b0000057ab9 */ /* 0x000fe20000000800 */
[C---:B0-----:R-:W-:Y:S01]  /*11290*/  LEA.HI.X.SX32 R163, R219.reuse, R2, 0x1, P6 ;  /* 0x00000002dba37211 */ /* 0x041fe200030f0eff */
[----:B------:R-:W-:Y:S01]  /*112a0*/  VIADD R219, R219, UR4 ;  /* 0x00000004dbdb7c36 */ /* 0x000fe20008000000 */
[----:B------:R-:W-:-:S03]  /*112b0*/  ULDC UR4, c[0x0][0x248] ;  /* 0x0000920000047ab9 */ /* 0x000fc60000000800 */
[C---:B------:R-:W-:Y:S01]  /*112c0*/  VIADD R165, R219.reuse, UR4 ;  /* 0x00000004dba57c36 */ /* 0x040fe20008000000 */
[C---:B------:R-:W-:Y:S01]  /*112d0*/  LEA R10, P6, R219.reuse, R0, 0x1 ;  /* 0x00000000db0a7211 */ /* 0x040fe200078c08ff */
[----:B------:R-:W-:Y:S01]  /*112e0*/  ULDC UR4, c[0x0][0x248] ;  /* 0x0000920000047ab9 */ /* 0x000fe20000000800 */
[----:B------:R0:W-:Y:S01]  /*112f0*/  @P4 STG.E.U16 desc[UR14][R162.64], R17 ;  /* 0x00000011a2004986 */ /* 0x0001e2000c10150e */
[----:B------:R-:W-:Y:S01]  /*11300*/  ISETP.LT.AND P4, PT, R234, UR5, !P0 ;  /* 0x00000005ea007c0c */ /* 0x000fe2000c781270 */
[----:B------:R-:W-:Y:S01]  /*11310*/  ULDC UR5, c[0x0][0x22c] ;  /* 0x00008b0000057ab9 */ /* 0x000fe20000000800 */
[----:B------:R-:W-:Y:S02]  /*11320*/  LEA.HI.X.SX32 R11, R219, R2, 0x1, P6 ;  /* 0x00000002db0b7211 */ /* 0x000fe400030f0eff */
[----:B------:R-:W-:-:S03]  /*11330*/  LEA R16, P6, R165, R0, 0x1 ;  /* 0x00000000a5107211 */ /* 0x000fc600078c08ff */
[----:B------:R2:W-:Y:S01]  /*11340*/  @P2 STG.E.U16 desc[UR14][R10.64], R164 ;  /* 0x000000a40a002986 */ /* 0x0005e2000c10150e */
[----:B------:R-:W-:Y:S01]  /*11350*/  ISETP.LT.AND P2, PT, R232, UR5, !P0 ;  /* 0x00000005e8007c0c */ /* 0x000fe2000c741270 */
[----:B------:R-:W-:Y:S01]  /*11360*/  ULDC UR5, c[0x0][0x22c] ;  /* 0x00008b0000057ab9 */ /* 0x000fe20000000800 */
[C---:B0-----:R-:W-:Y:S01]  /*11370*/  VIADD R163, R165.reuse, UR4 ;  /* 0x00000004a5a37c36 */ /* 0x041fe20008000000 */
[----:B------:R-:W-:Y:S01]  /*11380*/  LEA.HI.X.SX32 R17, R165, R2, 0x1, P6 ;  /* 0x00000002a5117211 */ /* 0x000fe200030f0eff */
[----:B------:R-:W-:Y:S02]  /*11390*/  ULDC UR4, c[0x0][0x248] ;  /* 0x0000920000047ab9 */ /* 0x000fe40000000800 */
[----:B------:R-:W-:Y:S01]  /*113a0*/  VIADD R165, R163, UR4 ;  /* 0x00000004a3a57c36 */ /* 0x000fe20008000000 */
[----:B------:R-:W-:Y:S01]  /*113b0*/  ULDC UR4, c[0x0][0x22c] ;  /* 0x00008b0000047ab9 */ /* 0x000fe20000000800 */
[----:B------:R0:W-:Y:S01]  /*113c0*/  @P5 STG.E.U16 desc[UR14][R16.64], R18 ;  /* 0x0000001210005986 */ /* 0x0001e2000c10150e */
[----:B------:R-:W-:Y:S01]  /*113d0*/  ISETP.LT.AND P5, PT, R229, UR4, !P0 ;  /* 0x00000004e5007c0c */ /* 0x000fe2000c7a1270 */
[----:B------:R-:W-:Y:S01]  /*113e0*/  ULDC UR4, c[0x0][0x248] ;  /* 0x0000920000047ab9 */ /* 0x000fe20000000800 */
[----:B--2---:R-:W-:-:S04]  /*113f0*/  LEA R10, P6, R163, R0, 0x1 ;  /* 0x00000000a30a7211 */ /* 0x004fc800078c08ff */
[----:B------:R-:W-:Y:S02]  /*11400*/  LEA.HI.X.SX32 R11, R163, R2, 0x1, P6 ;  /* 0x00000002a30b7211 */ /* 0x000fe400030f0eff */
[----:B0-----:R-:W-:Y:S02]  /*11410*/  PRMT R17, R18, 0x7632, R17 ;  /* 0x0000763212117816 */ /* 0x001fe40000000011 */
[----:B------:R-:W-:Y:S02]  /*11420*/  LEA R16, P6, R165, R0, 0x1 ;  /* 0x00000000a5107211 */ /* 0x000fe400078c08ff */
[----:B------:R-:W-:Y:S01]  /*11430*/  PRMT R18, R19, 0x7632, R18 ;  /* 0x0000763213127816 */ /* 0x000fe20000000012 */
        /* <DEDUP_REMOVED lines=8> */
[----:B------:R0:W-:Y:S01]  /*114c0*/  @P3 STG.E.U16 desc[UR14][R16.64], R19 ;  /* 0x0000001310003986 */ /* 0x0001e2000c10150e */
[----:B------:R-:W-:Y:S01]  /*114d0*/  ULDC UR4, c[0x0][0x248] ;  /* 0x0000920000047ab9 */ /* 0x000fe20000000800 */
[----:B------:R-:W-:Y:S01]  /*114e0*/  ISETP.LT.AND P3, PT, R228, UR5, !P0 ;  /* 0x00000005e4007c0c */ /* 0x000fe2000c761270 */
[----:B------:R-:W-:Y:S01]  /*114f0*/  ULDC UR5, c[0x0][0x22c] ;  /* 0x00008b0000057ab9 */ /* 0x000fe20000000800 */
[----:B------:R-:W-:-:S05]  /*11500*/  LEA.HI.X.SX32 R11, R165, R2, 0x1, P6 ;  /* 0x00000002a50b7211 */ /* 0x000fca00030f0eff */
[----:B------:R2:W-:Y:S01]  /*11510*/  @P4 STG.E.U16 desc[UR14][R10.64], R18 ;  /* 0x000000120a004986 */ /* 0x0005e2000c10150e */
[----:B------:R-:W-:Y:S01]  /*11520*/  ISETP.LT.AND P4, PT, R227, UR5, !P0 ;  /* 0x00000005e3007c0c */ /* 0x000fe2000c781270 */
[----:B------:R-:W-:Y:S01]  /*11530*/  ULDC UR5, c[0x0][0x22c] ;  /* 0x00008b0000057ab9 */ /* 0x000fe20000000800 */
[C---:B0-----:R-:W-:Y:S01]  /*11540*/  LEA R16, P6, R163.reuse, R0, 0x1 ;  /* 0x00000000a3107211 */ /* 0x041fe200078c08ff */
[C---:B------:R-:W-:Y:S01]  /*11550*/  VIADD R19, R163.reuse, UR4 ;  /* 0x00000004a3137c36 */ /* 0x040fe20008000000 */
[----:B------:R-:W-:Y:S02]  /*11560*/  ULDC UR4, c[0x0][0x248] ;  /* 0x0000920000047ab9 */ /* 0x000fe40000000800 */
[----:B------:R-:W-:Y:S01]  /*11570*/  LEA.HI.X.SX32 R17, R163, R2, 0x1, P6 ;  /* 0x00000002a3117211 */ /* 0x000fe200030f0eff */
[C---:B------:R-:W-:Y:S01]  /*11580*/  VIADD R163, R19.reuse, UR4 ;  /* 0x0000000413a37c36 */ /* 0x040fe20008000000 */
[----:B------:R-:W-:Y:S01]  /*11590*/  ULDC UR4, c[0x0][0x22c] ;  /* 0x00008b0000047ab9 */ /* 0x000fe20000000800 */
[----:B--2---:R-:W-:-:S02]  /*115a0*/  LEA R10, P6, R19, R0, 0x1 ;  /* 0x00000000130a7211 */ /* 0x004fc400078c08ff */
[----:B------:R0:W-:Y:S01]  /*115b0*/  @P2 STG.E.U16 desc[UR14][R16.64], R56 ;  /* 0x0000003810002986 */ /* 0x0001e2000c10150e */
[----:B------:R-:W-:Y:S01]  /*115c0*/  ISETP.LT.AND P2, PT, R223, UR4, !P0 ;  /* 0x00000004df007c0c */ /* 0x000fe2000c741270 */
[----:B------:R-:W-:Y:S01]  /*115d0*/  ULDC UR4, c[0x0][0x248] ;  /* 0x0000920000047ab9 */ /* 0x000fe20000000800 */
[----:B------:R-:W-:Y:S02]  /*115e0*/  LEA.HI.X.SX32 R11, R19, R2, 0x1, P6 ;  /* 0x00000002130b7211 */ /* 0x000fe400030f0eff */
[----:B------:R-:W-:Y:S02]  /*115f0*/  PRMT R18, R57, 0x7632, R18 ;  /* 0x0000763239127816 */ /* 0x000fe40000000012 */
[----:B0-----:R-:W-:Y:S02]  /*11600*/  PRMT R17, R56, 0x7632, R17 ;  /* 0x0000763238117816 */ /* 0x001fe40000000011 */
        /* <DEDUP_REMOVED lines=43> */
[----:B------:R-:W-:Y:S01]  /*118c0*/  LEA.HI.X.SX32 R11, R19, R2, 0x1, P6 ;  /* 0x00000002130b7211 */ /* 0x000fe200030f0eff */
[----:B------:R-:W-:Y:S01]  /*118d0*/  VIADD R19, R57, UR4 ;  /* 0x0000000439137c36 */ /* 0x000fe20008000000 */
[----:B------:R-:W-:-:S03]  /*118e0*/  ULDC UR4, c[0x0][0x248] ;  /* 0x0000920000047ab9 */ /* 0x000fc60000000800 */
[----:B------:R2:W-:Y:S01]  /*118f0*/  @P1 STG.E.U16 desc[UR14][R10.64], R18 ;  /* 0x000000120a001986 */ /* 0x0005e2000c10150e */
[----:B------:R-:W-:Y:S01]  /*11900*/  ISETP.LT.AND P1, PT, R212, UR5, !P0 ;  /* 0x00000005d4007c0c */ /* 0x000fe2000c721270 */
[----:B------:R-:W-:Y:S01]  /*11910*/  ULDC UR5, c[0x0][0x22c] ;  /* 0x00008b0000057ab9 */ /* 0x000fe20000000800 */
[C---:B0-----:R-:W-:Y:S01]  /*11920*/  LEA R16, P6, R57.reuse, R0, 0x1 ;  /* 0x0000000039107211 */ /* 0x041fe200078c08ff */
[----:B------:R-:W0:Y:S03]  /*11930*/  LDS.128 R212, [R213] ;  /* 0x00000000d5d47984 */ /* 0x000e260000000c00 */
        /* <DEDUP_REMOVED lines=9> */
[----:B--2---:R-:W-:Y:S02]  /*119d0*/  PRMT R17, R60, 0x7632, R17 ;  /* 0x000076323c117816 */ /* 0x004fe40000000011 */
[----:B------:R-:W-:-:S03]  /*119e0*/  LEA R16, P6, R57, R0, 0x1 ;  /* 0x0000000039107211 */ /* 0x000fc600078c08ff */
[----:B------:R2:W-:Y:S01]  /*119f0*/  @P4 STG.E.U16 desc[UR14][R10.64], R17 ;  /* 0x000000110a004986 */ /* 0x0005e2000c10150e */
[----:B------:R-:W-:Y:S01]  /*11a00*/  ISETP.LT.AND P4, PT, R208, UR5, !P0 ;  /* 0x00000005d0007c0c */ /* 0x000fe2000c781270 */
[----:B------:R-:W-:Y:S01]  /*11a10*/  ULDC UR5, c[0x0][0x22c] ;  /* 0x00008b0000057ab9 */ /* 0x000fe20000000800 */
[C---:B--2---:R-:W-:Y:S01]  /*11a20*/  LEA.HI.X.SX32 R17, R57.reuse, R2, 0x1, P6 ;  /* 0x0000000239117211 */ /* 0x044fe200030f0eff */
        /* <DEDUP_REMOVED lines=14> */
[----:B--2---:R-:W-:-:S04]  /*11b10*/  LEA R16, P6, R19, R0, 0x1 ;  /* 0x0000000013107211 */ /* 0x004fc800078c08ff */
[----:B------:R-:W-:Y:S01]  /*11b20*/  LEA.HI.X.SX32 R17, R19, R2, 0x1, P6 ;  /* 0x0000000213117211 */ /* 0x000fe200030f0eff */
[C---:B------:R-:W-:Y:S01]  /*11b30*/  VIADD R19, R57.reuse, UR4 ;  /* 0x0000000439137c36 */ /* 0x040fe20008000000 */
[----:B------:R-:W-:Y:S01]  /*11b40*/  ULDC UR4, c[0x0][0x22c] ;  /* 0x00008b0000047ab9 */ /* 0x000fe20000000800 */
[----:B----4-:R-:W-:Y:S02]  /*11b50*/  LEA R10, P6, R57, R0, 0x1 ;  /* 0x00000000390a7211 */ /* 0x010fe400078c08ff */
[----:B------:R2:W-:Y:S01]  /*11b60*/  @P1 STG.E.U16 desc[UR14][R16.64], R62 ;  /* 0x0000003e10001986 */ /* 0x0005e2000c10150e */
[----:B------:R-:W-:Y:S01]  /*11b70*/  ISETP.LT.AND P1, PT, R199, UR4, !P0 ;  /* 0x00000004c7007c0c */ /* 0x000fe2000c721270 */
[----:B------:R-:W-:Y:S01]  /*11b80*/  ULDC UR4, c[0x0][0x248] ;  /* 0x0000920000047ab9 */ /* 0x000fe20000000800 */
[----:B------:R-:W-:Y:S02]  /*11b90*/  LEA.HI.X.SX32 R11, R57, R2, 0x1, P6 ;  /* 0x00000002390b7211 */ /* 0x000fe400030f0eff */
[----:B------:R-:W-:-:S02]  /*11ba0*/  PRMT R18, R63, 0x7632, R18 ;  /* 0x000076323f127816 */ /* 0x000fc40000000012 */
        /* <DEDUP_REMOVED lines=108> */
[C---:B--2---:R-:W-:Y:S01]  /*12270*/  LEA R16, P6, R19.reuse, R0, 0x1 ;  /* 0x0000000013107211 */ /* 0x044fe200078c08ff */
[C---:B------:R-:W-:Y:S01]  /*12280*/  VIADD R21, R19.reuse, UR4 ;  /* 0x0000000413157c36 */ /* 0x040fe20008000000 */
[----:B------:R-:W-:Y:S02]  /*12290*/  ULDC UR4, c[0x0][0x248] ;  /* 0x0000920000047ab9 */ /* 0x000fe40000000800 */
[----:B------:R-:W-:Y:S01]  /*122a0*/  LEA.HI.X.SX32 R17, R19, R2, 0x1, P6 ;  /* 0x0000000213117211 */ /* 0x000fe200030f0eff */
[C---:B------:R-:W-:Y:S01]  /*122b0*/  VIADD R19, R21.reuse, UR4 ;  /* 0x0000000415137c36 */ /* 0x040fe20008000000 */
[----:B------:R-:W-:Y:S01]  /*122c0*/  ULDC UR4, c[0x0][0x22c] ;  /* 0x00008b0000047ab9 */ /* 0x000fe20000000800 */
[----:B----4-:R-:W-:-:S02]  /*122d0*/  LEA R10, P6, R21, R0, 0x1 ;  /* 0x00000000150a7211 */ /* 0x010fc400078c08ff */
        /* <DEDUP_REMOVED lines=14> */
[----:B------:R-:W-:Y:S01]  /*123c0*/  LEA R10, P6, R19, R0, 0x1 ;  /* 0x00000000130a7211 */ /* 0x000fe200078c08ff */
        /* <DEDUP_REMOVED lines=79> */
[----:B--2---:R-:W-:-:S02]  /*128c0*/  PRMT R17, R12, 0x7632, R17 ;  /* 0x000076320c117816 */ /* 0x004fc40000000011 */
        /* <DEDUP_REMOVED lines=13> */
[----:B------:R-:W-:Y:S02]  /*129a0*/  LEA.HI.X.SX32 R19, R21, R2, 0x1, P6 ;  /* 0x0000000215137211 */ /* 0x000fe400030f0eff */
[----:B------:R-:W-:Y:S02]  /*129b0*/  LEA R10, P6, R11, R0, 0x1 ;  /* 0x000000000b0a7211 */ /* 0x000fe400078c08ff */
[----:B--2---:R-:W-:Y:S01]  /*129c0*/  PRMT R17, R13, 0x7632, R17 ;  /* 0x000076320d117816 */ /* 0x004fe20000000011 */
[C---:B------:R-:W-:Y:S01]  /*129d0*/  VIADD R13, R11.reuse, UR4 ;  /* 0x000000040b0d7c36 */ /* 0x040fe20008000000 */
[----:B------:R-:W-:Y:S01]  /*129e0*/  ULDC UR4, c[0x0][0x248] ;  /* 0x0000920000047ab9 */ /* 0x000fe20000000800 */
[----:B------:R-:W-:-:S02]  /*129f0*/  LEA.HI.X.SX32 R11, R11, R2, 0x1, P6 ;  /* 0x000000020b0b7211 */ /* 0x000fc400030f0eff */
[C---:B------:R-:W-:Y:S01]  /*12a00*/  VIADD R21, R13.reuse, UR4 ;  /* 0x000000040d157c36 */ /* 0x040fe20008000000 */
[C---:B------:R-:W-:Y:S01]  /*12a10*/  LEA R12, P6, R13.reuse, R0, 0x1 ;  /* 0x000000000d0c7211 */ /* 0x040fe200078c08ff */
[----:B------:R2:W-:Y:S01]  /*12a20*/  @P3 STG.E.U16 desc[UR14][R18.64], R17 ;  /* 0x0000001112003986 */ /* 0x0005e2000c10150e */
[----:B------:R-:W-:Y:S01]  /*12a30*/  ULDC UR4, c[0x0][0x22c] ;  /* 0x00008b0000047ab9 */ /* 0x000fe20000000800 */
[----:B------:R-:W-:Y:S01]  /*12a40*/  ISETP.LT.AND P3, PT, R154, UR5, !P0 ;  /* 0x000000059a007c0c */ /* 0x000fe2000c761270 */
[----:B------:R-:W-:Y:S01]  /*12a50*/  ULDC UR5, c[0x0][0x22c] ;  /* 0x00008b0000057ab9 */ /* 0x000fe20000000800 */
[----:B------:R-:W-:Y:S01]  /*12a60*/  LEA.HI.X.SX32 R13, R13, R2, 0x1, P6 ;  /* 0x000000020d0d7211 */ /* 0x000fe200030f0eff */
[----:B------:R4:W-:Y:S01]  /*12a70*/  @P4 STG.E.U16 desc[UR14][R10.64], R14 ;  /* 0x0000000e0a004986 */ /* 0x0009e2000c10150e */
[----:B------:R-:W-:Y:S02]  /*12a80*/  LEA R16, P6, R21, R0, 0x1 ;  /* 0x0000000015107211 */ /* 0x000fe400078c08ff */
[----:B------:R-:W-:Y:S01]  /*12a90*/  ISETP.LT.AND P4, PT, R151, UR4, !P0 ;  /* 0x0000000497007c0c */ /* 0x000fe2000c781270 */
[----:B------:R-:W-:Y:S01]  /*12aa0*/  ULDC UR4, c[0x0][0x248] ;  /* 0x0000920000047ab9 */ /* 0x000fe20000000800 */
[C---:B--2---:R-:W-:Y:S01]  /*12ab0*/  LEA.HI.X.SX32 R17, R21.reuse, R2, 0x1, P6 ;  /* 0x0000000215117211 */ /* 0x044fe200030f0eff */
[----:B------:R-:W-:Y:S01]  /*12ac0*/  VIADD R21, R21, UR4 ;  /* 0x0000000415157c36 */ /* 0x000fe20008000000 */
[----:B------:R-:W-:Y:S01]  /*12ad0*/  ULDC UR4, c[0x0][0x248] ;  /* 0x0000920000047ab9 */ /* 0x000fe20000000800 */
[----:B----4-:R-:W-:-:S03]  /*12ae0*/  PRMT R11, R14, 0x7632, R11 ;  /* 0x000076320e0b7816 */ /* 0x010fc6000000000b */
[----:B------:R-:W-:Y:S02]  /*12af0*/  LEA R10, P6, R21, R0, 0x1 ;  /* 0x00000000150a7211 */ /* 0x000fe400078c08ff */
[----:B------:R2:W-:Y:S01]  /*12b00*/  @P2 STG.E.U16 desc[UR14][R12.64], R11 ;  /* 0x0000000b0c002986 */ /* 0x0005e2000c10150e */
[----:B------:R-:W-:Y:S01]  /*12b10*/  ISETP.LT.AND P2, PT, R152, UR5, !P0 ;  /* 0x0000000598007c0c */ /* 0x000fe2000c741270 */
[----:B------:R-:W-:Y:S02]  /*12b20*/  ULDC UR5, c[0x0][0x22c] ;  /* 0x00008b0000057ab9 */ /* 0x000fe40000000800 */
[----:B------:R4:W-:Y:S01]  /*12b30*/  @P5 STG.E.U16 desc[UR14][R16.64], R15 ;  /* 0x0000000f10005986 */ /* 0x0009e2000c10150e */
[----:B------:R-:W-:Y:S01]  /*12b40*/  ISETP.LT.AND P5, PT, R149, UR5, !P0 ;  /* 0x0000000595007c0c */ /* 0x000fe2000c7a1270 */
[----:B------:R-:W-:Y:S01]  /*12b50*/  ULDC UR5, c[0x0][0x22c] ;  /* 0x00008b0000057ab9 */ /* 0x000fe20000000800 */
[C---:B--2---:R-:W-:Y:S01]  /*12b60*/  VIADD R13, R21.reuse, UR4 ;  /* 0x00000004150d7c36 */ /* 0x044fe20008000000 */
[----:B------:R-:W-:Y:S01]  /*12b70*/  ULDC UR4, c[0x0][0x248] ;  /* 0x0000920000047ab9 */ /* 0x000fe20000000800 */
[----:B------:R-:W-:-:S02]  /*12b80*/  LEA.HI.X.SX32 R11, R21, R2, 0x1, P6 ;  /* 0x00000002150b7211 */ /* 0x000fc400030f0eff */
[----:B----4-:R-:W-:Y:S01]  /*12b90*/  PRMT R17, R15, 0x7632, R17 ;  /* 0x000076320f117816 */ /* 0x010fe20000000011 */
[C---:B------:R-:W-:Y:S01]  /*12ba0*/  VIADD R15, R13.reuse, UR4 ;  /* 0x000000040d0f7c36 */ /* 0x040fe20008000000 */
[----:B------:R-:W-:Y:S01]  /*12bb0*/  LEA R12, P6, R13, R0, 0x1 ;  /* 0x000000000d0c7211 */ /* 0x000fe200078c08ff */
[----:B------:R-:W-:Y:S02]  /*12bc0*/  ULDC UR4, c[0x0][0x248] ;  /* 0x0000920000047ab9 */ /* 0x000fe40000000800 */
[----:B------:R-:W-:Y:S01]  /*12bd0*/  VIADD R19, R15, UR4 ;  /* 0x000000040f137c36 */ /* 0x000fe20008000000 */
[----:B------:R-:W-:Y:S01]  /*12be0*/  LEA.HI.X.SX32 R13, R13, R2, 0x1, P6 ;  /* 0x000000020d0d7211 */ /* 0x000fe200030f0eff */
[----:B------:R2:W-:Y:S01]  /*12bf0*/  @P1 STG.E.U16 desc[UR14][R10.64], R17 ;  /* 0x000000110a001986 */ /* 0x0005e2000c10150e */
[C---:B------:R-:W-:Y:S01]  /*12c00*/  LEA R14, P6, R15.reuse, R0, 0x1 ;  /* 0x000000000f0e7211 */ /* 0x040fe200078c08ff */
[----:B------:R-:W-:Y:S01]  /*12c10*/  ULDC UR4, c[0x0][0x22c] ;  /* 0x00008b0000047ab9 */ /* 0x000fe20000000800 */
[----:B------:R-:W-:Y:S01]  /*12c20*/  ISETP.LT.AND P1, PT, R150, UR5, !P0 ;  /* 0x0000000596007c0c */ /* 0x000fe2000c721270 */
[----:B------:R4:W-:Y:S01]  /*12c30*/  @P3 STG.E.U16 desc[UR14][R12.64], R72 ;  /* 0x000000480c003986 */ /* 0x0009e2000c10150e */
[----:B------:R-:W-:Y:S01]  /*12c40*/  LEA.HI.X.SX32 R15, R15, R2, 0x1, P6 ;  /* 0x000000020f0f7211 */ /* 0x000fe200030f0eff */
[----:B------:R-:W-:Y:S01]  /*12c50*/  ULDC UR5, c[0x0][0x22c] ;  /* 0x00008b0000057ab9 */ /* 0x000fe20000000800 */
[----:B------:R-:W-:-:S02]  /*12c60*/  LEA R16, P6, R19, R0, 0x1 ;  /* 0x0000000013107211 */ /* 0x000fc400078c08ff */
[----:B------:R-:W-:Y:S01]  /*12c70*/  ISETP.LT.AND P3, PT, R147, UR4, !P0 ;  /* 0x0000000493007c0c */ /* 0x000fe2000c761270 */
[----:B------:R-:W-:Y:S01]  /*12c80*/  ULDC UR4, c[0x0][0x248] ;  /* 0x0000920000047ab9 */ /* 0x000fe20000000800 */
[C---:B--2---:R-:W-:Y:S01]  /*12c90*/  LEA.HI.X.SX32 R17, R19.reuse, R2, 0x1, P6 ;  /* 0x0000000213117211 */ /* 0x044fe200030f0eff */
[----:B------:R-:W-:Y:S01]  /*12ca0*/  VIADD R19, R19, UR4 ;  /* 0x0000000413137c36 */ /* 0x000fe20008000000 */
[----:B------:R-:W-:Y:S01]  /*12cb0*/  PRMT R11, R72, 0x7632, R11 ;  /* 0x00007632480b7816 */ /* 0x000fe2000000000b */
[----:B------:R-:W-:Y:S02]  /*12cc0*/  ULDC UR4, c[0x0][0x248] ;  /* 0x0000920000047ab9 */ /* 0x000fe40000000800 */
[C---:B----4-:R-:W-:Y:S01]  /*12cd0*/  VIADD R13, R19.reuse, UR4 ;  /* 0x00000004130d7c36 */ /* 0x050fe20008000000 */
[----:B------:R-:W-:Y:S01]  /*12ce0*/  LEA R10, P6, R19, R0, 0x1 ;  /* 0x00000000130a7211 */ /* 0x000fe200078c08ff */
[----:B------:R2:W-:Y:S01]  /*12cf0*/  @P4 STG.E.U16 desc[UR14][R14.64], R11 ;  /* 0x0000000b0e004986 */ /* 0x0005e2000c10150e */
[----:B------:R-:W-:Y:S01]  /*12d00*/  ULDC UR4, c[0x0][0x248] ;  /* 0x0000920000047ab9 */ /* 0x000fe20000000800 */
[----:B------:R-:W-:Y:S01]  /*12d10*/  ISETP.LT.AND P4, PT, R148, UR5, !P0 ;  /* 0x0000000594007c0c */ /* 0x000fe2000c781270 */
[----:B------:R-:W-:Y:S01]  /*12d20*/  ULDC UR5, c[0x0][0x22c] ;  /* 0x00008b0000057ab9 */ /* 0x000fe20000000800 */
[----:B------:R4:W-:Y:S01]  /*12d30*/  @P2 STG.E.U16 desc[UR14][R16.64], R73 ;  /* 0x0000004910002986 */ /* 0x0009e2000c10150e */
[----:B------:R-:W-:Y:S01]  /*12d40*/  ISETP.LT.AND P2, PT, R145, UR5, !P0 ;  /* 0x0000000591007c0c */ /* 0x000fe2000c741270 */
[----:B------:R-:W-:Y:S01]  /*12d50*/  ULDC UR5, c[0x0][0x22c] ;  /* 0x00008b0000057ab9 */ /* 0x000fe20000000800 */
[----:B--2---:R-:W-:Y:S01]  /*12d60*/  LEA.HI.X.SX32 R11, R19, R2, 0x1, P6 ;  /* 0x00000002130b7211 */ /* 0x004fe200030f0eff */
[C---:B------:R-:W-:Y:S01]  /*12d70*/  VIADD R15, R13.reuse, UR4 ;  /* 0x000000040d0f7c36 */ /* 0x040fe20008000000 */
[----:B------:R-:W-:Y:S01]  /*12d80*/  LEA R12, P6, R13, R0, 0x1 ;  /* 0x000000000d0c7211 */ /* 0x000fe200078c08ff */
[----:B------:R-:W-:Y:S01]  /*12d90*/  ULDC UR4, c[0x0][0x248] ;  /* 0x0000920000047ab9 */ /* 0x000fe20000000800 */
[----:B----4-:R-:W-:Y:S01]  /*12da0*/  PRMT R17, R73, 0x7632, R17 ;  /* 0x0000763249117816 */ /* 0x010fe20000000011 */
[----:B------:R-:W-:Y:S01]  /*12db0*/  VIADD R19, R15, UR4 ;  /* 0x000000040f137c36 */ /* 0x000fe20008000000 */
[----:B------:R-:W-:Y:S01]  /*12dc0*/  LEA.HI.X.SX32 R13, R13, R2, 0x1, P6 ;  /* 0x000000020d0d7211 */ /* 0x000fe200030f0eff */
[----:B------:R-:W-:Y:S01]  /*12dd0*/  ULDC UR4, c[0x0][0x22c] ;  /* 0x00008b0000047ab9 */ /* 0x000fe20000000800 */
[C---:B------:R-:W-:Y:S01]  /*12de0*/  LEA R14, P6, R15.reuse, R0, 0x1 ;  /* 0x000000000f0e7211 */ /* 0x040fe200078c08ff */
[----:B------:R2:W-:Y:S01]  /*12df0*/  @P5 STG.E.U16 desc[UR14][R10.64], R17 ;  /* 0x000000110a005986 */ /* 0x0005e2000c10150e */
[----:B------:R-:W-:Y:S01]  /*12e00*/  ISETP.LT.AND P5, PT, R146, UR5, !P0 ;  /* 0x0000000592007c0c */ /* 0x000fe2000c7a1270 */
[----:B------:R-:W-:Y:S01]  /*12e10*/  ULDC UR5, c[0x0][0x22c] ;  /* 0x00008b0000057ab9 */ /* 0x000fe20000000800 */
[----:B------:R-:W-:Y:S01]  /*12e20*/  LEA.HI.X.SX32 R15, R15, R2, 0x1, P6 ;  /* 0x000000020f0f7211 */ /* 0x000fe200030f0eff */
[----:B------:R4:W-:Y:S01]  /*12e30*/  @P1 STG.E.U16 desc[UR14][R12.64], R74 ;  /* 0x0000004a0c001986 */ /* 0x0009e2000c10150e */
        /* <DEDUP_REMOVED lines=449> */
[----:B------:R-:W-:Y:S01]  /*14a50*/  @P1 STG.E.U16 desc[UR14][R12.64], R104 ;  /* 0x000000680c001986 */ /* 0x000fe2000c10150e */
[----:B------:R-:W-:-:S02]  /*14a60*/  LEA R16, P6, R19, R0, 0x1 ;  /* 0x0000000013107211 */ /* 0x000fc400078c08ff */
[----:B------:R-:W-:Y:S01]  /*14a70*/  ISETP.LT.AND P1, PT, R9, UR4, !P0 ;  /* 0x0000000409007c0c */ /* 0x000fe2000c721270 */
[----:B------:R-:W-:Y:S01]  /*14a80*/  ULDC UR4, c[0x0][0x248] ;  /* 0x0000920000047ab9 */ /* 0x000fe20000000800 */
[----:B--2---:R-:W-:Y:S02]  /*14a90*/  PRMT R11, R104, 0x7632, R11 ;  /* 0x00007632680b7816 */ /* 0x004fe4000000000b */
[C---:B------:R-:W-:Y:S01]  /*14aa0*/  LEA.HI.X.SX32 R17, R19.reuse, R2, 0x1, P6 ;  /* 0x0000000213117211 */ /* 0x040fe200030f0eff */
[----:B------:R-:W-:Y:S01]  /*14ab0*/  VIADD R19, R19, UR4 ;  /* 0x0000000413137c36 */ /* 0x000fe20008000000 */
[----:B------:R-:W-:Y:S01]  /*14ac0*/  ULDC UR4, c[0x0][0x248] ;  /* 0x0000920000047ab9 */ /* 0x000fe20000000800 */
[----:B------:R2:W-:Y:S01]  /*14ad0*/  @P3 STG.E.U16 desc[UR14][R14.64], R11 ;  /* 0x0000000b0e003986 */ /* 0x0005e2000c10150e */
[----:B------:R-:W-:Y:S01]  /*14ae0*/  ISETP.LT.AND P3, PT, R24, UR5, !P0 ;  /* 0x0000000518007c0c */ /* 0x000fe2000c761270 */
[----:B------:R-:W-:Y:S01]  /*14af0*/  ULDC UR5, c[0x0][0x22c] ;  /* 0x00008b0000057ab9 */ /* 0x000fe20000000800 */
[C---:B------:R-:W-:Y:S01]  /*14b00*/  LEA R10, P6, R19.reuse, R0, 0x1 ;  /* 0x00000000130a7211 */ /* 0x040fe200078c08ff */
[----:B------:R-:W-:Y:S01]  /*14b10*/  VIADD R9, R19, UR4 ;  /* 0x0000000413097c36 */ /* 0x000fe20008000000 */
[----:B------:R4:W-:Y:S01]  /*14b20*/  @P4 STG.E.U16 desc[UR14][R16.64], R105 ;  /* 0x0000006910004986 */ /* 0x0009e2000c10150e */
[----:B------:R-:W-:Y:S01]  /*14b30*/  ISETP.LT.AND P4, PT, R6, UR5, !P0 ;  /* 0x0000000506007c0c */ /* 0x000fe2000c781270 */
[----:B------:R-:W-:Y:S01]  /*14b40*/  ULDC UR4, c[0x0][0x248] ;  /* 0x0000920000047ab9 */ /* 0x000fe20000000800 */
[----:B------:R-:W-:Y:S01]  /*14b50*/  PRMT R6, R105, 0x7632, R6 ;  /* 0x0000763269067816 */ /* 0x000fe20000000006 */
[----:B------:R-:W-:Y:S01]  /*14b60*/  ULDC UR5, c[0x0][0x22c] ;  /* 0x00008b0000057ab9 */ /* 0x000fe20000000800 */
[----:B--2---:R-:W-:Y:S01]  /*14b70*/  LEA.HI.X.SX32 R11, R19, R2, 0x1, P6 ;  /* 0x00000002130b7211 */ /* 0x004fe200030f0eff */
[C---:B------:R-:W-:Y:S01]  /*14b80*/  VIADD R15, R9.reuse, UR4 ;  /* 0x00000004090f7c36 */ /* 0x040fe20008000000 */
[----:B------:R-:W-:Y:S01]  /*14b90*/  LEA R12, P6, R9, R0, 0x1 ;  /* 0x00000000090c7211 */ /* 0x000fe200078c08ff */
[----:B------:R-:W-:-:S02]  /*14ba0*/  ULDC UR4, c[0x0][0x248] ;  /* 0x0000920000047ab9 */ /* 0x000fc40000000800 */
[----:B------:R2:W-:Y:S01]  /*14bb0*/  @P2 STG.E.U16 desc[UR14][R10.64], R6 ;  /* 0x000000060a002986 */ /* 0x0005e2000c10150e */
[----:B------:R-:W-:Y:S01]  /*14bc0*/  LEA.HI.X.SX32 R13, R9, R2, 0x1, P6 ;  /* 0x00000002090d7211 */ /* 0x000fe200030f0eff */
[C---:B----4-:R-:W-:Y:S01]  /*14bd0*/  VIADD R17, R15.reuse, UR4 ;  /* 0x000000040f117c36 */ /* 0x050fe20008000000 */
[----:B------:R-:W-:Y:S01]  /*14be0*/  ISETP.LT.AND P2, PT, R8, UR5, !P0 ;  /* 0x0000000508007c0c */ /* 0x000fe2000c741270 */
[----:B------:R-:W-:Y:S01]  /*14bf0*/  ULDC UR4, c[0x0][0x22c] ;  /* 0x00008b0000047ab9 */ /* 0x000fe20000000800 */
[C---:B------:R-:W-:Y:S01]  /*14c00*/  LEA R8, P6, R15.reuse, R0, 0x1 ;  /* 0x000000000f087211 */ /* 0x040fe200078c08ff */
[----:B------:R-:W-:Y:S01]  /*14c10*/  @P5 STG.E.U16 desc[UR14][R12.64], R106 ;  /* 0x0000006a0c005986 */ /* 0x000fe2000c10150e */
[----:B------:R-:W-:Y:S01]  /*14c20*/  ISETP.LT.AND P5, PT, R4, UR4, !P0 ;  /* 0x0000000404007c0c */ /* 0x000fe2000c7a1270 */
[----:B------:R-:W-:Y:S01]  /*14c30*/  ULDC UR4, c[0x0][0x248] ;  /* 0x0000920000047ab9 */ /* 0x000fe20000000800 */
[----:B------:R-:W-:Y:S01]  /*14c40*/  LEA.HI.X.SX32 R9, R15, R2, 0x1, P6 ;  /* 0x000000020f097211 */ /* 0x000fe200030f0eff */
[----:B------:R-:W-:Y:S01]  /*14c50*/  ULDC UR5, c[0x0][0x22c] ;  /* 0x00008b0000057ab9 */ /* 0x000fe20000000800 */
[----:B------:R-:W-:-:S02]  /*14c60*/  LEA R14, P6, R17, R0, 0x1 ;  /* 0x00000000110e7211 */ /* 0x000fc400078c08ff */
[----:B--2---:R-:W-:Y:S02]  /*14c70*/  PRMT R11, R106, 0x7632, R11 ;  /* 0x000076326a0b7816 */ /* 0x004fe4000000000b */
[C---:B------:R-:W-:Y:S01]  /*14c80*/  LEA.HI.X.SX32 R15, R17.reuse, R2, 0x1, P6 ;  /* 0x00000002110f7211 */ /* 0x040fe200030f0eff */
[----:B------:R-:W-:Y:S01]  /*14c90*/  VIADD R17, R17, UR4 ;  /* 0x0000000411117c36 */ /* 0x000fe20008000000 */
[----:B------:R-:W-:Y:S01]  /*14ca0*/  ULDC UR4, c[0x0][0x248] ;  /* 0x0000920000047ab9 */ /* 0x000fe20000000800 */
[----:B------:R2:W-:Y:S01]  /*14cb0*/  @P1 STG.E.U16 desc[UR14][R8.64], R11 ;  /* 0x0000000b08001986 */ /* 0x0005e2000c10150e */
[----:B------:R-:W-:Y:S01]  /*14cc0*/  ISETP.LT.AND P1, PT, R5, UR5, !P0 ;  /* 0x0000000505007c0c */ /* 0x000fe2000c721270 */
[----:B------:R-:W-:Y:S01]  /*14cd0*/  ULDC UR5, c[0x0][0x22c] ;  /* 0x00008b0000057ab9 */ /* 0x000fe20000000800 */
[----:B------:R-:W-:Y:S01]  /*14ce0*/  LEA R4, P6, R17, R0, 0x1 ;  /* 0x0000000011047211 */ /* 0x000fe200078c08ff */
[----:B------:R-:W-:Y:S01]  /*14cf0*/  @P3 STG.E.U16 desc[UR14][R14.64], R107 ;  /* 0x0000006b0e003986 */ /* 0x000fe2000c10150e */
[----:B------:R-:W-:Y:S01]  /*14d00*/  ISETP.LT.AND P3, PT, R3, UR5, !P0 ;  /* 0x0000000503007c0c */ /* 0x000fe2000c761270 */
[C---:B------:R-:W-:Y:S01]  /*14d10*/  VIADD R3, R17.reuse, UR4 ;  /* 0x0000000411037c36 */ /* 0x040fe20008000000 */
[----:B------:R-:W-:Y:S01]  /*14d20*/  ULDC UR4, c[0x0][0x248] ;  /* 0x0000920000047ab9 */ /* 0x000fe20000000800 */
[----:B------:R-:W-:Y:S01]  /*14d30*/  LEA.HI.X.SX32 R5, R17, R2, 0x1, P6 ;  /* 0x0000000211057211 */ /* 0x000fe200030f0eff */
[----:B------:R-:W-:Y:S01]  /*14d40*/  ULDC UR5, c[0x0][0x22c] ;  /* 0x00008b0000057ab9 */ /* 0x000fe20000000800 */
[----:B------:R-:W-:-:S02]  /*14d50*/  PRMT R6, R107, 0x7632, R6 ;  /* 0x000076326b067816 */ /* 0x000fc40000000006 */
[C---:B--2---:R-:W-:Y:S01]  /*14d60*/  LEA R8, P6, R3.reuse, R0, 0x1 ;  /* 0x0000000003087211 */ /* 0x044fe200078c08ff */
[C---:B------:R-:W-:Y:S01]  /*14d70*/  VIADD R11, R3.reuse, UR4 ;  /* 0x00000004030b7c36 */ /* 0x040fe20008000000 */
[----:B------:R-:W-:Y:S01]  /*14d80*/  ULDC UR4, c[0x0][0x248] ;  /* 0x0000920000047ab9 */ /* 0x000fe20000000800 */
[----:B------:R2:W-:Y:S01]  /*14d90*/  @P4 STG.E.U16 desc[UR14][R4.64], R6 ;  /* 0x0000000604004986 */ /* 0x0005e2000c10150e */
[----:B------:R-:W-:Y:S01]  /*14da0*/  LEA.HI.X.SX32 R9, R3, R2, 0x1, P6 ;  /* 0x0000000203097211 */ /* 0x000fe200030f0eff */
[C---:B------:R-:W-:Y:S01]  /*14db0*/  VIADD R3, R11.reuse, UR4 ;  /* 0x000000040b037c36 */ /* 0x040fe20008000000 */
[----:B------:R-:W-:Y:S01]  /*14dc0*/  LEA R10, P6, R11, R0, 0x1 ;  /* 0x000000000b0a7211 */ /* 0x000fe200078c08ff */
[----:B------:R-:W-:Y:S01]  /*14dd0*/  ULDC UR4, c[0x0][0x22c] ;  /* 0x00008b0000047ab9 */ /* 0x000fe20000000800 */
[----:B------:R-:W-:Y:S01]  /*14de0*/  ISETP.LT.AND P4, PT, R177, UR5, !P0 ;  /* 0x00000005b1007c0c */ /* 0x000fe2000c781270 */
[----:B-1----:R1:W-:Y:S01]  /*14df0*/  @P2 STG.E.U16 desc[UR14][R8.64], R108 ;  /* 0x0000006c08002986 */ /* 0x0023e2000c10150e */
[----:B------:R-:W-:Y:S01]  /*14e00*/  LEA.HI.X.SX32 R11, R11, R2, 0x1, P6 ;  /* 0x000000020b0b7211 */ /* 0x000fe200030f0eff */
[----:B------:R-:W-:Y:S01]  /*14e10*/  ULDC UR5, c[0x0][0x22c] ;  /* 0x00008b0000057ab9 */ /* 0x000fe20000000800 */
[----:B------:R-:W-:-:S02]  /*14e20*/  LEA R12, P6, R3, R0, 0x1 ;  /* 0x00000000030c7211 */ /* 0x000fc400078c08ff */
[----:B------:R-:W-:Y:S01]  /*14e30*/  ISETP.LT.AND P2, PT, R178, UR4, !P0 ;  /* 0x00000004b2007c0c */ /* 0x000fe2000c741270 */
[----:B------:R-:W-:Y:S01]  /*14e40*/  ULDC UR4, c[0x0][0x248] ;  /* 0x0000920000047ab9 */ /* 0x000fe20000000800 */
[C---:B------:R-:W-:Y:S01]  /*14e50*/  LEA.HI.X.SX32 R13, R3.reuse, R2, 0x1, P6 ;  /* 0x00000002030d7211 */ /* 0x040fe200030f0eff */
[----:B------:R-:W-:Y:S01]  /*14e60*/  VIADD R3, R3, UR4 ;  /* 0x0000000403037c36 */ /* 0x000fe20008000000 */
[----:B--2---:R-:W-:Y:S01]  /*14e70*/  PRMT R5, R108, 0x7632, R5 ;  /* 0x000076326c057816 */ /* 0x004fe20000000005 */
[----:B------:R-:W-:Y:S01]  /*14e80*/  ULDC UR4, c[0x0][0x248] ;  /* 0x0000920000047ab9 */ /* 0x000fe20000000800 */
[----:B------:R-:W-:Y:S01]  /*14e90*/  PRMT R6, R109, 0x7632, R6 ;  /* 0x000076326d067816 */ /* 0x000fe20000000006 */
[C---:B-1----:R-:W-:Y:S01]  /*14ea0*/  VIADD R9, R3.reuse, UR4 ;  /* 0x0000000403097c36 */ /* 0x042fe20008000000 */
[----:B------:R-:W-:Y:S01]  /*14eb0*/  LEA R4, P6, R3, R0, 0x1 ;  /* 0x0000000003047211 */ /* 0x000fe200078c08ff */
[----:B------:R1:W-:Y:S01]  /*14ec0*/  @P5 STG.E.U16 desc[UR14][R10.64], R5 ;  /* 0x000000050a005986 */ /* 0x0003e2000c10150e */
[----:B------:R-:W-:Y:S01]  /*14ed0*/  ULDC UR4, c[0x0][0x248] ;  /* 0x0000920000047ab9 */ /* 0x000fe20000000800 */
[----:B------:R-:W-:Y:S01]  /*14ee0*/  ISETP.LT.AND P5, PT, R179, UR5, !P0 ;  /* 0x00000005b3007c0c */ /* 0x000fe2000c7a1270 */
[----:B------:R-:W-:Y:S01]  /*14ef0*/  ULDC UR5, c[0x0][0x22c] ;  /* 0x00008b0000057ab9 */ /* 0x000fe20000000800 */
[----:B------:R-:W-:Y:S01]  /*14f00*/  @P1 STG.E.U16 desc[UR14][R12.64], R109 ;  /* 0x0000006d0c001986 */ /* 0x000fe2000c10150e */
[----:B------:R-:W-:Y:S01]  /*14f10*/  ISETP.LT.AND P1, PT, R181, UR5, !P0 ;  /* 0x00000005b5007c0c */ /* 0x000fe2000c721270 */
[----:B------:R-:W-:Y:S01]  /*14f20*/  ULDC UR5, c[0x0][0x22c] ;  /* 0x00008b0000057ab9 */ /* 0x000fe20000000800 */
[----:B-1----:R-:W-:Y:S01]  /*14f30*/  LEA.HI.X.SX32 R5, R3, R2, 0x1, P6 ;  /* 0x0000000203057211 */ /* 0x002fe200030f0eff */
[C---:B------:R-:W-:Y:S01]  /*14f40*/  VIADD R3, R9.reuse, UR4 ;  /* 0x0000000409037c36 */ /* 0x040fe20008000000 */
[----:B------:R-:W-:Y:S01]  /*14f50*/  LEA R8, P6, R9, R0, 0x1 ;  /* 0x0000000009087211 */ /* 0x000fe200078c08ff */
[----:B------:R-:W-:-:S02]  /*14f60*/  ULDC UR4, c[0x0][0x248] ;  /* 0x0000920000047ab9 */ /* 0x000fc40000000800 */
[----:B------:R1:W-:Y:S01]  /*14f70*/  @P3 STG.E.U16 desc[UR14][R4.64], R6 ;  /* 0x0000000604003986 */ /* 0x0003e2000c10150e */
[----:B------:R-:W-:Y:S02]  /*14f80*/  LEA.HI.X.SX32 R9, R9, R2, 0x1, P6 ;  /* 0x0000000209097211 */ /* 0x000fe400030f0eff */
[----:B------:R-:W-:Y:S02]  /*14f90*/  LEA R10, P6, R3, R0, 0x1 ;  /* 0x00000000030a7211 */ /* 0x000fe400078c08ff */
[----:B------:R-:W-:Y:S01]  /*14fa0*/  ISETP.LT.AND P3, PT, R185, UR5, !P0 ;  /* 0x00000005b9007c0c */ /* 0x000fe2000c761270 */
[----:B------:R2:W-:Y:S01]  /*14fb0*/  @P4 STG.E.U16 desc[UR14][R8.64], R110 ;  /* 0x0000006e08004986 */ /* 0x0005e2000c10150e */
[C---:B------:R-:W-:Y:S01]  /*14fc0*/  LEA.HI.X.SX32 R11, R3.reuse, R2, 0x1, P6 ;  /* 0x00000002030b7211 */ /* 0x040fe200030f0eff */
[----:B------:R-:W-:Y:S01]  /*14fd0*/  VIADD R3, R3, UR4 ;  /* 0x0000000403037c36 */ /* 0x000fe20008000000 */
[----:B------:R-:W-:Y:S01]  /*14fe0*/  ULDC UR4, c[0x0][0x248] ;  /* 0x0000920000047ab9 */ /* 0x000fe20000000800 */
[----:B------:R-:W-:Y:S01]  /*14ff0*/  ULDC UR5, c[0x0][0x22c] ;  /* 0x00008b0000057ab9 */ /* 0x000fe20000000800 */
[----:B-1----:R-:W-:-:S02]  /*15000*/  PRMT R5, R110, 0x7632, R5 ;  /* 0x000076326e057816 */ /* 0x002fc40000000005 */
[----:B------:R-:W-:Y:S02]  /*15010*/  LEA R4, P6, R3, R0, 0x1 ;  /* 0x0000000003047211 */ /* 0x000fe400078c08ff */
[----:B------:R-:W-:Y:S01]  /*15020*/  PRMT R6, R111, 0x7632, R6 ;  /* 0x000076326f067816 */ /* 0x000fe20000000006 */
[----:B------:R1:W-:Y:S01]  /*15030*/  @P2 STG.E.U16 desc[UR14][R10.64], R5 ;  /* 0x000000050a002986 */ /* 0x0003e2000c10150e */
[----:B--2---:R-:W-:Y:S01]  /*15040*/  VIADD R9, R3, UR4 ;  /* 0x0000000403097c36 */ /* 0x004fe20008000000 */
[----:B------:R-:W-:Y:S01]  /*15050*/  ULDC UR4, c[0x0][0x248] ;  /* 0x0000920000047ab9 */ /* 0x000fe20000000800 */
[----:B------:R-:W-:Y:S01]  /*15060*/  ISETP.LT.AND P4, PT, R186, UR5, !P0 ;  /* 0x00000005ba007c0c */ /* 0x000fe2000c781270 */
[----:B------:R-:W-:Y:S02]  /*15070*/  ULDC UR5, c[0x0][0x22c] ;  /* 0x00008b0000057ab9 */ /* 0x000fe40000000800 */
[----:B------:R-:W-:Y:S01]  /*15080*/  ISETP.LT.AND P2, PT, R187, UR5, !P0 ;  /* 0x00000005bb007c0c */ /* 0x000fe2000c741270 */
[----:B------:R-:W-:Y:S01]  /*15090*/  ULDC UR5, c[0x0][0x22c] ;  /* 0x00008b0000057ab9 */ /* 0x000fe20000000800 */
[----:B-1----:R-:W-:Y:S01]  /*150a0*/  LEA.HI.X.SX32 R5, R3, R2, 0x1, P6 ;  /* 0x0000000203057211 */ /* 0x002fe200030f0eff */
[C---:B------:R-:W-:Y:S01]  /*150b0*/  VIADD R3, R9.reuse, UR4 ;  /* 0x0000000409037c36 */ /* 0x040fe20008000000 */
[----:B------:R-:W-:Y:S01]  /*150c0*/  LEA R8, P6, R9, R0, 0x1 ;  /* 0x0000000009087211 */ /* 0x000fe200078c08ff */
[----:B------:R-:W-:-:S02]  /*150d0*/  ULDC UR4, c[0x0][0x22c] ;  /* 0x00008b0000047ab9 */ /* 0x000fc40000000800 */
[----:B------:R1:W-:Y:S01]  /*150e0*/  @P5 STG.E.U16 desc[UR14][R4.64], R111 ;  /* 0x0000006f04005986 */ /* 0x0003e2000c10150e */
[----:B------:R-:W-:Y:S02]  /*150f0*/  LEA R10, P5, R3, R0, 0x1 ;  /* 0x00000000030a7211 */ /* 0x000fe400078a08ff */
[-C--:B------:R-:W-:Y:S02]  /*15100*/  LEA.HI.X.SX32 R9, R9, R2.reuse, 0x1, P6 ;  /* 0x0000000209097211 */ /* 0x080fe400030f0eff */
[----:B------:R-:W-:Y:S01]  /*15110*/  ISETP.LT.AND P6, PT, R189, UR4, !P0 ;  /* 0x00000004bd007c0c */ /* 0x000fe2000c7c1270 */
[----:B------:R-:W-:Y:S01]  /*15120*/  ULDC UR4, c[0x0][0x248] ;  /* 0x0000920000047ab9 */ /* 0x000fe20000000800 */
[C---:B------:R-:W-:Y:S01]  /*15130*/  LEA.HI.X.SX32 R11, R3.reuse, R2, 0x1, P5 ;  /* 0x00000002030b7211 */ /* 0x040fe200028f0eff */
[----:B------:R-:W-:Y:S01]  /*15140*/  VIADD R3, R3, UR4 ;  /* 0x0000000403037c36 */ /* 0x000fe20008000000 */
[----:B------:R2:W-:Y:S01]  /*15150*/  @P1 STG.E.U16 desc[UR14][R8.64], R6 ;  /* 0x0000000608001986 */ /* 0x0005e2000c10150e */
[----:B------:R-:W-:Y:S01]  /*15160*/  ULDC UR4, c[0x0][0x248] ;  /* 0x0000920000047ab9 */ /* 0x000fe20000000800 */
[----:B------:R-:W-:Y:S01]  /*15170*/  ISETP.LT.AND P1, PT, R193, UR5, !P0 ;  /* 0x00000005c1007c0c */ /* 0x000fe2000c721270 */
[C---:B------:R-:W-:Y:S01]  /*15180*/  VIADD R13, R3.reuse, UR4 ;  /* 0x00000004030d7c36 */ /* 0x040fe20008000000 */
[----:B---3--:R3:W-:Y:S01]  /*15190*/  @P3 STG.E.U16 desc[UR14][R10.64], R112 ;  /* 0x000000700a003986 */ /* 0x0087e2000c10150e */
[----:B-1----:R-:W-:Y:S01]  /*151a0*/  LEA R4, P3, R3, R0, 0x1 ;  /* 0x0000000003047211 */ /* 0x002fe200078608ff */
[----:B------:R-:W-:Y:S01]  /*151b0*/  ULDC UR4, c[0x0][0x22c] ;  /* 0x00008b0000047ab9 */ /* 0x000fe20000000800 */
[----:B------:R-:W-:-:S02]  /*151c0*/  ULDC UR5, c[0x0][0x22c] ;  /* 0x00008b0000057ab9 */ /* 0x000fc40000000800 */
[----:B------:R-:W-:Y:S02]  /*151d0*/  LEA.HI.X.SX32 R5, R3, R2, 0x1, P3 ;  /* 0x0000000203057211 */ /* 0x000fe400018f0eff */
[----:B------:R-:W-:Y:S02]  /*151e0*/  PRMT R3, R112, 0x7632, R3 ;  /* 0x0000763270037816 */ /* 0x000fe40000000003 */
[----:B--2---:R-:W-:Y:S02]  /*151f0*/  LEA R8, P3, R13, R0, 0x1 ;  /* 0x000000000d087211 */ /* 0x004fe400078608ff */
[----:B------:R-:W-:Y:S01]  /*15200*/  PRMT R6, R113, 0x7632, R6 ;  /* 0x0000763271067816 */ /* 0x000fe20000000006 */
[----:B------:R1:W-:Y:S01]  /*15210*/  @P4 STG.E.U16 desc[UR14][R4.64], R3 ;  /* 0x0000000304004986 */ /* 0x0003e2000c10150e */
[----:B------:R-:W-:Y:S01]  /*15220*/  ISETP.LT.AND P4, PT, R195, UR4, !P0 ;  /* 0x00000004c3007c0c */ /* 0x000fe2000c781270 */
[----:B------:R-:W-:Y:S01]  /*15230*/  ULDC UR4, c[0x0][0x248] ;  /* 0x0000920000047ab9 */ /* 0x000fe20000000800 */
[C---:B------:R-:W-:Y:S01]  /*15240*/  LEA.HI.X.SX32 R9, R13.reuse, R2, 0x1, P3 ;  /* 0x000000020d097211 */ /* 0x040fe200018f0eff */
[----:B------:R-:W-:Y:S01]  /*15250*/  VIADD R13, R13, UR4 ;  /* 0x000000040d0d7c36 */ /* 0x000fe20008000000 */
[----:B------:R-:W-:Y:S01]  /*15260*/  ULDC UR4, c[0x0][0x248] ;  /* 0x0000920000047ab9 */ /* 0x000fe20000000800 */
[----:B------:R-:W-:Y:S01]  /*15270*/  ISETP.LT.AND P5, PT, R194, UR5, !P0 ;  /* 0x00000005c2007c0c */ /* 0x000fe2000c7a1270 */
[----:B------:R-:W-:Y:S01]  /*15280*/  ULDC UR5, c[0x0][0x22c] ;  /* 0x00008b0000057ab9 */ /* 0x000fe20000000800 */
[----:B------:R2:W-:Y:S01]  /*15290*/  @P2 STG.E.U16 desc[UR14][R8.64], R113 ;  /* 0x0000007108002986 */ /* 0x0005e2000c10150e */
[----:B---3--:R-:W-:-:S02]  /*152a0*/  LEA R10, P2, R13, R0, 0x1 ;  /* 0x000000000d0a7211 */ /* 0x008fc400078408ff */
[----:B------:R-:W-:Y:S01]  /*152b0*/  ISETP.LT.AND P3, PT, R197, UR5, !P0 ;  /* 0x00000005c5007c0c */ /* 0x000fe2000c761270 */
[C---:B-1----:R-:W-:Y:S01]  /*152c0*/  VIADD R3, R13.reuse, UR4 ;  /* 0x000000040d037c36 */ /* 0x042fe20008000000 */
[----:B------:R-:W-:Y:S01]  /*152d0*/  ULDC UR4, c[0x0][0x248] ;  /* 0x0000920000047ab9 */ /* 0x000fe20000000800 */
[----:B------:R-:W-:Y:S01]  /*152e0*/  LEA.HI.X.SX32 R11, R13, R2, 0x1, P2 ;  /* 0x000000020d0b7211 */ /* 0x000fe200010f0eff */
[----:B------:R-:W-:Y:S01]  /*152f0*/  ULDC UR5, c[0x0][0x22c] ;  /* 0x00008b0000057ab9 */ /* 0x000fe20000000800 */
[C---:B------:R-:W-:Y:S01]  /*15300*/  VIADD R13, R3.reuse, UR4 ;  /* 0x00000004030d7c36 */ /* 0x040fe20008000000 */
[C---:B------:R-:W-:Y:S01]  /*15310*/  LEA R4, P2, R3.reuse, R0, 0x1 ;  /* 0x0000000003047211 */ /* 0x040fe200078408ff */
[----:B------:R-:W-:Y:S01]  /*15320*/  ULDC UR4, c[0x0][0x248] ;  /* 0x0000920000047ab9 */ /* 0x000fe20000000800 */
[----:B------:R1:W-:Y:S02]  /*15330*/  @P6 STG.E.U16 desc[UR14][R10.64], R6 ;  /* 0x000000060a006986 */ /* 0x0003e4000c10150e */
[----:B------:R-:W-:Y:S01]  /*15340*/  LEA.HI.X.SX32 R5, R3, R2, 0x1, P2 ;  /* 0x0000000203057211 */ /* 0x000fe200010f0eff */
[C---:B------:R-:W-:Y:S01]  /*15350*/  VIADD R3, R13.reuse, UR4 ;  /* 0x000000040d037c36 */ /* 0x040fe20008000000 */
[----:B--2---:R-:W-:Y:S01]  /*15360*/  LEA R8, P6, R13, R0, 0x1 ;  /* 0x000000000d087211 */ /* 0x004fe200078c08ff */
        /* <DEDUP_REMOVED lines=8> */
[C---:B------:R-:W-:Y:S01]  /*153f0*/  LEA.HI.X.SX32 R13, R3.reuse, R2, 0x1, P6 ;  /* 0x00000002030d7211 */ /* 0x040fe200030f0eff */
[----:B------:R-:W-:Y:S01]  /*15400*/  VIADD R3, R3, UR4 ;  /* 0x0000000403037c36 */ /* 0x000fe20008000000 */
[----:B------:R-:W-:Y:S01]  /*15410*/  ULDC UR4, c[0x0][0x248] ;  /* 0x0000920000047ab9 */ /* 0x000fe20000000800 */
[----:B-1----:R-:W-:Y:S02]  /*15420*/  PRMT R6, R115, 0x7632, R6 ;  /* 0x0000763273067816 */ /* 0x002fe40000000006 */
[----:B--2---:R-:W-:Y:S01]  /*15430*/  PRMT R5, R114, 0x7632, R5 ;  /* 0x0000763272057816 */ /* 0x004fe20000000005 */
[C---:B------:R-:W-:Y:S01]  /*15440*/  VIADD R11, R3.reuse, UR4 ;  /* 0x00000004030b7c36 */ /* 0x040fe20008000000 */
[----:B------:R-:W-:Y:S01]  /*15450*/  LEA R4, P6, R3, R0, 0x1 ;  /* 0x0000000003047211 */ /* 0x000fe200078c08ff */
[----:B------:R-:W-:-:S02]  /*15460*/  ULDC UR4, c[0x0][0x248] ;  /* 0x0000920000047ab9 */ /* 0x000fc40000000800 */
[----:B------:R1:W-:Y:S01]  /*15470*/  @P5 STG.E.U16 desc[UR14][R8.64], R5 ;  /* 0x0000000508005986 */ /* 0x0003e2000c10150e */
[----:B------:R-:W-:Y:S01]  /*15480*/  ISETP.LT.AND P5, PT, R203, UR5, !P0 ;  /* 0x00000005cb007c0c */ /* 0x000fe2000c7a1270 */
[----:B------:R-:W-:Y:S02]  /*15490*/  ULDC UR5, c[0x0][0x22c] ;  /* 0x00008b0000057ab9 */ /* 0x000fe40000000800 */
        /* <DEDUP_REMOVED lines=11> */
[----:B0-----:R-:W-:Y:S01]  /*15550*/  @P2 STG.E.U16 desc[UR14][R8.64], R212 ;  /* 0x000000d408002986 */ /* 0x001fe2000c10150e */
[C---:B------:R-:W-:Y:S01]  /*15560*/  LEA.HI.X.SX32 R11, R3.reuse, R2, 0x1, P6 ;  /* 0x00000002030b7211 */ /* 0x040fe200030f0eff */
[----:B------:R-:W-:Y:S01]  /*15570*/  VIADD R3, R3, UR4 ;  /* 0x0000000403037c36 */ /* 0x000fe20008000000 */
[----:B------:R-:W-:Y:S01]  /*15580*/  ULDC UR4, c[0x0][0x248] ;  /* 0x0000920000047ab9 */ /* 0x000fe20000000800 */
[----:B------:R-:W-:Y:S01]  /*15590*/  ULDC UR5, c[0x0][0x22c] ;  /* 0x00008b0000057ab9 */ /* 0x000fe20000000800 */
[----:B-1----:R-:W-:Y:S01]  /*155a0*/  PRMT R5, R212, 0x7632, R5 ;  /* 0x00007632d4057816 */ /* 0x002fe20000000005 */
[C---:B------:R-:W-:Y:S01]  /*155b0*/  VIADD R13, R3.reuse, UR4 ;  /* 0x00000004030d7c36 */ /* 0x040fe20008000000 */
[----:B------:R-:W-:Y:S01]  /*155c0*/  ULDC UR4, c[0x0][0x248] ;  /* 0x0000920000047ab9 */ /* 0x000fe20000000800 */
[----:B------:R-:W-:Y:S01]  /*155d0*/  ISETP.LT.AND P2, PT, R210, UR5, !P0 ;  /* 0x00000005d2007c0c */ /* 0x000fe2000c741270 */
[----:B------:R-:W-:Y:S01]  /*155e0*/  ULDC UR5, c[0x0][0x248] ;  /* 0x0000920000057ab9 */ /* 0x000fe20000000800 */
[----:B------:R0:W-:Y:S01]  /*155f0*/  @P1 STG.E.U16 desc[UR14][R10.64], R5 ;  /* 0x000000050a001986 */ /* 0x0001e2000c10150e */
[----:B------:R-:W-:Y:S01]  /*15600*/  LEA R4, P1, R3, R0, 0x1 ;  /* 0x0000000003047211 */ /* 0x000fe200078208ff */
[----:B------:R-:W-:Y:S01]  /*15610*/  VIADD R15, R13, UR4 ;  /* 0x000000040d0f7c36 */ /* 0x000fe20008000000 */
[----:B------:R-:W-:-:S02]  /*15620*/  ULDC UR4, c[0x0][0x248] ;  /* 0x0000920000047ab9 */ /* 0x000fc40000000800 */
[----:B0-----:R-:W-:Y:S01]  /*15630*/  LEA.HI.X.SX32 R5, R3, R2, 0x1, P1 ;  /* 0x0000000203057211 */ /* 0x001fe200008f0eff */
[----:B------:R-:W-:Y:S01]  /*15640*/  VIADD R3, R15, UR4 ;  /* 0x000000040f037c36 */ /* 0x000fe20008000000 */
[-C--:B------:R-:W-:Y:S01]  /*15650*/  LEA R8, P1, R13, R0.reuse, 0x1 ;  /* 0x000000000d087211 */ /* 0x080fe200078208ff */
[----:B------:R-:W-:Y:S01]  /*15660*/  ULDC UR4, c[0x0][0x248] ;  /* 0x0000920000047ab9 */ /* 0x000fe20000000800 */
[----:B------:R-:W-:Y:S01]  /*15670*/  LEA R10, P6, R15, R0, 0x1 ;  /* 0x000000000f0a7211 */ /* 0x000fe200078c08ff */
[----:B------:R-:W-:Y:S01]  /*15680*/  VIADD R17, R3, UR5 ;  /* 0x0000000503117c36 */ /* 0x000fe20008000000 */
[-C--:B------:R-:W-:Y:S01]  /*15690*/  LEA.HI.X.SX32 R9, R13, R2.reuse, 0x1, P1 ;  /* 0x000000020d097211 */ /* 0x080fe200008f0eff */
[----:B------:R0:W-:Y:S01]  /*156a0*/  @P5 STG.E.U16 desc[UR14][R4.64], R213 ;  /* 0x000000d504005986 */ /* 0x0001e2000c10150e */
[----:B------:R-:W-:Y:S01]  /*156b0*/  LEA.HI.X.SX32 R11, R15, R2, 0x1, P6 ;  /* 0x000000020f0b7211 */ /* 0x000fe200030f0eff */
[C---:B------:R-:W-:Y:S01]  /*156c0*/  VIADD R19, R17.reuse, UR4 ;  /* 0x0000000411137c36 */ /* 0x040fe20008000000 */
[-C--:B------:R-:W-:Y:S01]  /*156d0*/  LEA R14, P1, R17, R0.reuse, 0x1 ;  /* 0x00000000110e7211 */ /* 0x080fe200078208ff */
[----:B------:R-:W-:Y:S01]  /*156e0*/  ULDC UR4, c[0x0][0x22c] ;  /* 0x00008b0000047ab9 */ /* 0x000fe20000000800 */
[----:B------:R-:W-:-:S02]  /*156f0*/  LEA R12, P6, R3, R0, 0x1 ;  /* 0x00000000030c7211 */ /* 0x000fc400078c08ff */
[-C--:B------:R-:W-:Y:S02]  /*15700*/  LEA.HI.X.SX32 R15, R17, R2.reuse, 0x1, P1 ;  /* 0x00000002110f7211 */ /* 0x080fe400008f0eff */
[----:B------:R-:W-:Y:S02]  /*15710*/  ISETP.LT.AND P1, PT, R7, UR4, !P0 ;  /* 0x0000000407007c0c */ /* 0x000fe4000c721270 */
[----:B------:R-:W-:Y:S02]  /*15720*/  LEA.HI.X.SX32 R13, R3, R2, 0x1, P6 ;  /* 0x00000002030d7211 */ /* 0x000fe400030f0eff */
[----:B------:R-:W-:Y:S02]  /*15730*/  ISETP.LT.AND P0, PT, R211, UR6, !P0 ;  /* 0x00000006d3007c0c */ /* 0x000fe4000c701270 */
[----:B------:R-:W-:Y:S02]  /*15740*/  LEA R6, P6, R19, R0, 0x1 ;  /* 0x0000000013067211 */ /* 0x000fe400078c08ff */
[----:B------:R-:W-:-:S02]  /*15750*/  PRMT R0, R213, 0x7632, R0 ;  /* 0x00007632d5007816 */ /* 0x000fc40000000000 */
[----:B------:R-:W-:Y:S02]  /*15760*/  LEA.HI.X.SX32 R7, R19, R2, 0x1, P6 ;  /* 0x0000000213077211 */ /* 0x000fe400030f0eff */
[----:B------:R-:W-:Y:S01]  /*15770*/  PRMT R2, R214, 0x7632, R2 ;  /* 0x00007632d6027816 */ /* 0x000fe20000000002 */
[----:B------:R0:W-:Y:S04]  /*15780*/  @P4 STG.E.U16 desc[UR14][R8.64], R0 ;  /* 0x0000000008004986 */ /* 0x0001e8000c10150e */
[----:B------:R0:W-:Y:S04]  /*15790*/  @P3 STG.E.U16 desc[UR14][R10.64], R214 ;  /* 0x000000d60a003986 */ /* 0x0001e8000c10150e */
[----:B------:R0:W-:Y:S04]  /*157a0*/  @P2 STG.E.U16 desc[UR14][R12.64], R2 ;  /* 0x000000020c002986 */ /* 0x0001e8000c10150e */
[----:B------:R0:W-:Y:S01]  /*157b0*/  @P1 STG.E.U16 desc[UR14][R14.64], R215 ;  /* 0x000000d70e001986 */ /* 0x0001e2000c10150e */
[----:B------:R-:W-:Y:S05]  /*157c0*/  @!P0 EXIT ;  /* 0x000000000000894d */ /* 0x000fea0003800000 */
[----:B------:R-:W-:-:S05]  /*157d0*/  PRMT R3, R215, 0x7632, R3 ;  /* 0x00007632d7037816 */ /* 0x000fca0000000003 */
[----:B------:R-:W-:Y:S01]  /*157e0*/  STG.E.U16 desc[UR14][R6.64], R3 ;  /* 0x0000000306007986 */ /* 0x000fe2000c10150e */
[----:B------:R-:W-:Y:S05]  /*157f0*/  EXIT ;  /* 0x000000000000794d */ /* 0x000fea0003800000 */
.L_x_2:
[----:B------:R-:W-:-:S00]  /*15800*/  BRA `(.L_x_2) ;  /* 0xfffffffc00fc7947 */ /* 0x000fc0000383ffff */
[----:B------:R-:W-:-:S00]  /*15810*/  NOP ;  /* 0x0000000000007918 */ /* 0x000fc00000000000 */
        /* <DEDUP_REMOVED lines=14> */
.L_x_3:


//--------------------- .nv.shared.matmul_kernel  --------------------------
	.section	.nv.shared.matmul_kernel,"aw",@nobits
	.sectionflags	@""
	.align	16
	.zero		1024


//--------------------- .nv.shared.reserved.0     --------------------------
	.section	.nv.shared.reserved.0,"aw",@nobits
	.weak		__nv_reservedSMEM_offset_0_alias
	.size		__nv_reservedSMEM_offset_0_alias, 0, 0
	.other		__nv_reservedSMEM_offset_0_alias,@"STO_CUDA_RESERVED_SHARED STV_DEFAULT"
__nv_reservedSMEM_offset_0_alias:
	.zero		0


//--------------------- .nv.constant0.matmul_kernel --------------------------
	.section	.nv.constant0.matmul_kernel,"a",@progbits
	.sectionflags	@""
	.align	4
.nv.constant0.matmul_kernel:
	.zero		608


//--------------------- SYMBOLS --------------------------

	.type		.nv.reservedSmem.offset0,@object
	.size		.nv.reservedSmem.offset0,0x4
